// auto-generated by cutlass_sweep.epilogue — config: {"arch": "sm_90", "cluster_m": 1, "cluster_n": 1, "dtype": "bf16", "fusion": "sigmoid", "tile_k": 64, "tile_m": 128, "tile_n": 256}
#include "cutlass/cutlass.h"
#include "cutlass/gemm/collective/collective_builder.hpp"
#include "cutlass/gemm/device/gemm_universal_adapter.h"
#include "cutlass/gemm/kernel/gemm_universal.hpp"
#include "cutlass/epilogue/collective/collective_builder.hpp"
#include "cutlass/epilogue/fusion/operations.hpp"
#include "cutlass/epilogue/thread/activation.h"

using Elem = cutlass::bfloat16_t;
using Acc  = float;
using TileShape    = cute::Shape<cute::_128, cute::_256, cute::_64>;
using ClusterShape = cute::Shape<cute::_1, cute::_1, cute::_1>;
using FusionOp     = cutlass::epilogue::fusion::LinCombEltAct<cutlass::epilogue::thread::Sigmoid, Elem, Acc>;

using CollectiveEpilogue = typename cutlass::epilogue::collective::CollectiveBuilder<
    cutlass::arch::Sm90, cutlass::arch::OpClassTensorOp,
    TileShape, ClusterShape,
    cutlass::epilogue::collective::EpilogueTileAuto,
    Acc, Acc,
    Elem, cutlass::layout::RowMajor, 128 / cutlass::sizeof_bits<Elem>::value,
    Elem, cutlass::layout::RowMajor, 128 / cutlass::sizeof_bits<Elem>::value,
    cutlass::epilogue::TmaWarpSpecializedCooperative,
    FusionOp
  >::CollectiveOp;

using CollectiveMainloop = typename cutlass::gemm::collective::CollectiveBuilder<
    cutlass::arch::Sm90, cutlass::arch::OpClassTensorOp,
    Elem, cutlass::layout::RowMajor, 128 / cutlass::sizeof_bits<Elem>::value,
    Elem, cutlass::layout::ColumnMajor, 128 / cutlass::sizeof_bits<Elem>::value,
    Acc,
    TileShape, ClusterShape,
    cutlass::gemm::collective::StageCountAutoCarveout<
        static_cast<int>(sizeof(typename CollectiveEpilogue::SharedStorage))>,
    cutlass::gemm::KernelTmaWarpSpecializedCooperative
  >::CollectiveOp;

using GemmKernel = cutlass::gemm::kernel::GemmUniversal<
    cute::Shape<int,int,int,int>, CollectiveMainloop, CollectiveEpilogue>;
using Gemm = cutlass::gemm::device::GemmUniversalAdapter<GemmKernel>;

auto* _anchor = &cutlass::device_kernel<GemmKernel>;


// ===== COMPILED SASS (sm_90a) =====

	.target	sm_90a

	.elftype	@"ET_EXEC"


//--------------------- .note.nv.tkinfo           --------------------------
	.section	.note.nv.tkinfo,"",@"SHT_NOTE"
	.sectionflags	@"SHF_NOTE_NV_TKINFO"
	.tkinfo
        /*0018*/ 	.word	0x00000002
        /*0030*/ 	.string	""
        /*0030*/ 	.string	"ptxas"
        /*0030*/ 	.string	"Cuda compilation tools, release 13.0, V13.0.88"
        /*0030*/ 	.string	"Build cuda_13.0.r13.0/compiler.36424714_0"
        /*0030*/ 	.string	"-arch sm_90a -m 64 "



//--------------------- .note.nv.cuinfo           --------------------------
	.section	.note.nv.cuinfo,"",@"SHT_NOTE"
	.sectionflags	@"SHF_NOTE_NV_CUINFO"
        /*0018*/ 	.short	0x0002
        /*001a*/ 	.short	0x005a
        /*001c*/ 	.short	0x0082
	.zero		2


//--------------------- .nv.info                  --------------------------
	.section	.nv.info,"",@"SHT_CUDA_INFO"
	.align	4


	//----- nvinfo : EIATTR_REGCOUNT
	.align		4
        /*0000*/ 	.byte	0x04, 0x2f
        /*0002*/ 	.short	(.L_18 - .L_17)
	.align		4
.L_17:
        /*0004*/ 	.word	index@(_ZN7cutlass13device_kernelINS_4gemm6kernel13GemmUniversalIN4cute5tupleIJiiiiEEENS1_10collective13CollectiveMmaINS1_34MainloopSm90TmaGmmaWarpSpecializedILi4ENS5_IJNS4_1CILi1EEESB_SB_EEENS1_35KernelTmaWarpSpecializedCooperativeEEENS5_IJNSA_ILi128EEENSA_ILi256EEENSA_ILi64EEEEEENS_10bfloat16_tENS5_IJlSB_lEEESJ_SK_NS4_8TiledMMAINS4_8MMA_AtomIJNS4_4SM904GMMA28MMA_64x256x16_F32BF16BF16_SSILNSO_5MajorE0ELSQ_0ELNSO_7ScaleInE1ELSR_1EEEEEENS4_6LayoutINS5_IJNSA_ILi2EEESB_SB_EEENS5_IJSB_NSA_ILi0EEESX_EEEEENS5_IJNS4_10UnderscoreES10_S10_EEEEENS4_13SM90_TMA_LOADENS4_14ComposedLayoutINS4_7SwizzleILi3ELi4ELi3EEENS4_18smem_ptr_flag_bitsILi16EEENSU_INS5_IJNSA_ILi8EEESH_EEENS5_IJSH_SB_EEEEEEEvNS4_8identityES13_S1D_vS1E_EENS_8epilogue10collective18CollectiveEpilogueINS1G_22Sm90TmaWarpSpecializedILi4ELi2ELi16ELb1ELb0EEEJSI_NS5_IJSF_NSA_ILi32EEEEEESJ_SK_SJ_SK_NS1G_6fusion15FusionCallbacksIS1K_NS1N_13LinCombEltActINS1G_6thread7SigmoidESJ_fSJ_fLNS_15FloatRoundStyleE2EEESI_S1M_JEEES13_NS14_INS15_ILi2ELi4ELi3EEES18_NSU_INS5_IJS19_S1L_EEENS5_IJS1L_SB_EEEEEEENS4_17SM75_U32x4_LDSM_NENS4_14SM90_TMA_STOREES1Z_NS4_17SM90_U32x4_STSM_NENS4_9Copy_AtomIJS22_NS_6half_tEEEEvEEEvvEEEEvNT_6ParamsE)
        /*0008*/ 	.word	0x000000a8


	//----- nvinfo : EIATTR_FRAME_SIZE
	.align		4
.L_18:
        /*000c*/ 	.byte	0x04, 0x11
        /*000e*/ 	.short	(.L_20 - .L_19)
	.align		4
.L_19:
        /*0010*/ 	.word	index@($__internal_0_$__cuda_sm20_rcp_rn_f32_slowpath)
        /*0014*/ 	.word	0x00000000


	//----- nvinfo : EIATTR_FRAME_SIZE
	.align		4
.L_20:
        /*0018*/ 	.byte	0x04, 0x11
        /*001a*/ 	.short	(.L_22 - .L_21)
	.align		4
.L_21:
        /*001c*/ 	.word	index@(_ZN7cutlass13device_kernelINS_4gemm6kernel13GemmUniversalIN4cute5tupleIJiiiiEEENS1_10collective13CollectiveMmaINS1_34MainloopSm90TmaGmmaWarpSpecializedILi4ENS5_IJNS4_1CILi1EEESB_SB_EEENS1_35KernelTmaWarpSpecializedCooperativeEEENS5_IJNSA_ILi128EEENSA_ILi256EEENSA_ILi64EEEEEENS_10bfloat16_tENS5_IJlSB_lEEESJ_SK_NS4_8TiledMMAINS4_8MMA_AtomIJNS4_4SM904GMMA28MMA_64x256x16_F32BF16BF16_SSILNSO_5MajorE0ELSQ_0ELNSO_7ScaleInE1ELSR_1EEEEEENS4_6LayoutINS5_IJNSA_ILi2EEESB_SB_EEENS5_IJSB_NSA_ILi0EEESX_EEEEENS5_IJNS4_10UnderscoreES10_S10_EEEEENS4_13SM90_TMA_LOADENS4_14ComposedLayoutINS4_7SwizzleILi3ELi4ELi3EEENS4_18smem_ptr_flag_bitsILi16EEENSU_INS5_IJNSA_ILi8EEESH_EEENS5_IJSH_SB_EEEEEEEvNS4_8identityES13_S1D_vS1E_EENS_8epilogue10collective18CollectiveEpilogueINS1G_22Sm90TmaWarpSpecializedILi4ELi2ELi16ELb1ELb0EEEJSI_NS5_IJSF_NSA_ILi32EEEEEESJ_SK_SJ_SK_NS1G_6fusion15FusionCallbacksIS1K_NS1N_13LinCombEltActINS1G_6thread7SigmoidESJ_fSJ_fLNS_15FloatRoundStyleE2EEESI_S1M_JEEES13_NS14_INS15_ILi2ELi4ELi3EEES18_NSU_INS5_IJS19_S1L_EEENS5_IJS1L_SB_EEEEEEENS4_17SM75_U32x4_LDSM_NENS4_14SM90_TMA_STOREES1Z_NS4_17SM90_U32x4_STSM_NENS4_9Copy_AtomIJS22_NS_6half_tEEEEvEEEvvEEEEvNT_6ParamsE)
        /*0020*/ 	.word	0x00000000


	//----- nvinfo : EIATTR_MIN_STACK_SIZE
	.align		4
.L_22:
        /*0024*/ 	.byte	0x04, 0x12
        /*0026*/ 	.short	(.L_24 - .L_23)
	.align		4
.L_23:
        /*0028*/ 	.word	index@(_ZN7cutlass13device_kernelINS_4gemm6kernel13GemmUniversalIN4cute5tupleIJiiiiEEENS1_10collective13CollectiveMmaINS1_34MainloopSm90TmaGmmaWarpSpecializedILi4ENS5_IJNS4_1CILi1EEESB_SB_EEENS1_35KernelTmaWarpSpecializedCooperativeEEENS5_IJNSA_ILi128EEENSA_ILi256EEENSA_ILi64EEEEEENS_10bfloat16_tENS5_IJlSB_lEEESJ_SK_NS4_8TiledMMAINS4_8MMA_AtomIJNS4_4SM904GMMA28MMA_64x256x16_F32BF16BF16_SSILNSO_5MajorE0ELSQ_0ELNSO_7ScaleInE1ELSR_1EEEEEENS4_6LayoutINS5_IJNSA_ILi2EEESB_SB_EEENS5_IJSB_NSA_ILi0EEESX_EEEEENS5_IJNS4_10UnderscoreES10_S10_EEEEENS4_13SM90_TMA_LOADENS4_14ComposedLayoutINS4_7SwizzleILi3ELi4ELi3EEENS4_18smem_ptr_flag_bitsILi16EEENSU_INS5_IJNSA_ILi8EEESH_EEENS5_IJSH_SB_EEEEEEEvNS4_8identityES13_S1D_vS1E_EENS_8epilogue10collective18CollectiveEpilogueINS1G_22Sm90TmaWarpSpecializedILi4ELi2ELi16ELb1ELb0EEEJSI_NS5_IJSF_NSA_ILi32EEEEEESJ_SK_SJ_SK_NS1G_6fusion15FusionCallbacksIS1K_NS1N_13LinCombEltActINS1G_6thread7SigmoidESJ_fSJ_fLNS_15FloatRoundStyleE2EEESI_S1M_JEEES13_NS14_INS15_ILi2ELi4ELi3EEES18_NSU_INS5_IJS19_S1L_EEENS5_IJS1L_SB_EEEEEEENS4_17SM75_U32x4_LDSM_NENS4_14SM90_TMA_STOREES1Z_NS4_17SM90_U32x4_STSM_NENS4_9Copy_AtomIJS22_NS_6half_tEEEEvEEEvvEEEEvNT_6ParamsE)
        /*002c*/ 	.word	0x00000000
.L_24:


//--------------------- .nv.compat                --------------------------
	.section	.nv.compat,"",@"SHT_CUDA_COMPAT_INFO"
	.align	4
        /*0000*/ 	.byte	0x02, 0x09, 0x01, 0x00, 0x02, 0x02, 0x04, 0x00, 0x02, 0x05, 0x05, 0x00, 0x03, 0x07, 0x01, 0x01
        /*0010*/ 	.byte	0x02, 0x03, 0x01, 0x00, 0x02, 0x06, 0x01, 0x00, 0x04, 0x0b, 0x08, 0x00, 0x00, 0x00, 0x00, 0x00
        /*0020*/ 	.byte	0x00, 0x00, 0x00, 0x00


//--------------------- .nv.info._ZN7cutlass13device_kernelINS_4gemm6kernel13GemmUniversalIN4cute5tupleIJiiiiEEENS1_10collective13CollectiveMmaINS1_34MainloopSm90TmaGmmaWarpSpecializedILi4ENS5_IJNS4_1CILi1EEESB_SB_EEENS1_35KernelTmaWarpSpecializedCooperativeEEENS5_IJNSA_ILi128EEENSA_ILi256EEENSA_ILi64EEEEEENS_10bfloat16_tENS5_IJlSB_lEEESJ_SK_NS4_8TiledMMAINS4_8MMA_AtomIJNS4_4SM904GMMA28MMA_64x256x16_F32BF16BF16_SSILNSO_5MajorE0ELSQ_0ELNSO_7ScaleInE1ELSR_1EEEEEENS4_6LayoutINS5_IJNSA_ILi2EEESB_SB_EEENS5_IJSB_NSA_ILi0EEESX_EEEEENS5_IJNS4_10UnderscoreES10_S10_EEEEENS4_13SM90_TMA_LOADENS4_14ComposedLayoutINS4_7SwizzleILi3ELi4ELi3EEENS4_18smem_ptr_flag_bitsILi16EEENSU_INS5_IJNSA_ILi8EEESH_EEENS5_IJSH_SB_EEEEEEEvNS4_8identityES13_S1D_vS1E_EENS_8epilogue10collective18CollectiveEpilogueINS1G_22Sm90TmaWarpSpecializedILi4ELi2ELi16ELb1ELb0EEEJSI_NS5_IJSF_NSA_ILi32EEEEEESJ_SK_SJ_SK_NS1G_6fusion15FusionCallbacksIS1K_NS1N_13LinCombEltActINS1G_6thread7SigmoidESJ_fSJ_fLNS_15FloatRoundStyleE2EEESI_S1M_JEEES13_NS14_INS15_ILi2ELi4ELi3EEES18_NSU_INS5_IJS19_S1L_EEENS5_IJS1L_SB_EEEEEEENS4_17SM75_U32x4_LDSM_NENS4_14SM90_TMA_STOREES1Z_NS4_17SM90_U32x4_STSM_NENS4_9Copy_AtomIJS22_NS_6half_tEEEEvEEEvvEEEEvNT_6ParamsE --------------------------
	.section	.nv.info._ZN7cutlass13device_kernelINS_4gemm6kernel13GemmUniversalIN4cute5tupleIJiiiiEEENS1_10collective13CollectiveMmaINS1_34MainloopSm90TmaGmmaWarpSpecializedILi4ENS5_IJNS4_1CILi1EEESB_SB_EEENS1_35KernelTmaWarpSpecializedCooperativeEEENS5_IJNSA_ILi128EEENSA_ILi256EEENSA_ILi64EEEEEENS_10bfloat16_tENS5_IJlSB_lEEESJ_SK_NS4_8TiledMMAINS4_8MMA_AtomIJNS4_4SM904GMMA28MMA_64x256x16_F32BF16BF16_SSILNSO_5MajorE0ELSQ_0ELNSO_7ScaleInE1ELSR_1EEEEEENS4_6LayoutINS5_IJNSA_ILi2EEESB_SB_EEENS5_IJSB_NSA_ILi0EEESX_EEEEENS5_IJNS4_10UnderscoreES10_S10_EEEEENS4_13SM90_TMA_LOADENS4_14ComposedLayoutINS4_7SwizzleILi3ELi4ELi3EEENS4_18smem_ptr_flag_bitsILi16EEENSU_INS5_IJNSA_ILi8EEESH_EEENS5_IJSH_SB_EEEEEEEvNS4_8identityES13_S1D_vS1E_EENS_8epilogue10collective18CollectiveEpilogueINS1G_22Sm90TmaWarpSpecializedILi4ELi2ELi16ELb1ELb0EEEJSI_NS5_IJSF_NSA_ILi32EEEEEESJ_SK_SJ_SK_NS1G_6fusion15FusionCallbacksIS1K_NS1N_13LinCombEltActINS1G_6thread7SigmoidESJ_fSJ_fLNS_15FloatRoundStyleE2EEESI_S1M_JEEES13_NS14_INS15_ILi2ELi4ELi3EEES18_NSU_INS5_IJS19_S1L_EEENS5_IJS1L_SB_EEEEEEENS4_17SM75_U32x4_LDSM_NENS4_14SM90_TMA_STOREES1Z_NS4_17SM90_U32x4_STSM_NENS4_9Copy_AtomIJS22_NS_6half_tEEEEvEEEvvEEEEvNT_6ParamsE,"",@"SHT_CUDA_INFO"
	.sectionflags	@""
	.align	4


	//----- nvinfo : EIATTR_CUDA_API_VERSION
	.align		4
        /*0000*/ 	.byte	0x04, 0x37
        /*0002*/ 	.short	(.L_26 - .L_25)
.L_25:
        /*0004*/ 	.word	0x00000082


	//----- nvinfo : EIATTR_KPARAM_INFO
	.align		4
.L_26:
        /*0008*/ 	.byte	0x04, 0x17
        /*000a*/ 	.short	(.L_28 - .L_27)
.L_27:
        /*000c*/ 	.word	0x00000000
        /*0010*/ 	.short	0x0000
        /*0012*/ 	.short	0x0070
        /*0014*/ 	.byte	0x00, 0xf0, 0x01, 0x1c


	//----- nvinfo : EIATTR_SPARSE_MMA_MASK
	.align		4
.L_28:
        /*0018*/ 	.byte	0x03, 0x50
        /*001a*/ 	.short	0x0000


	//----- nvinfo : EIATTR_MAXREG_COUNT
	.align		4
        /*001c*/ 	.byte	0x03, 0x1b
        /*001e*/ 	.short	0x00a8


	//----- nvinfo : EIATTR_NUM_BARRIERS
	.align		4
        /*0020*/ 	.byte	0x02, 0x4c
        /*0022*/ 	.byte	0x02
	.zero		1


	//----- nvinfo : EIATTR_EXTERNS
	.align		4
        /*0024*/ 	.byte	0x04, 0x0f
        /*0026*/ 	.short	(.L_30 - .L_29)


	//   ....[0]....
	.align		4
.L_29:
        /*0028*/ 	.word	index@(__assertfail)


	//----- nvinfo : EIATTR_MERCURY_ISA_VERSION
	.align		4
.L_30:
        /*002c*/ 	.byte	0x03, 0x5f
        /*002e*/ 	.short	0x0101


	//----- nvinfo : EIATTR_INT_WARP_WIDE_INSTR_OFFSETS
	.align		4
        /*0030*/ 	.byte	0x04, 0x31
        /*0032*/ 	.short	(.L_32 - .L_31)


	//   ....[0]....
.L_31:
        /*0034*/ 	.word	0x000008c0


	//   ....[1]....
        /*0038*/ 	.word	0x000008d0


	//   ....[2]....
        /*003c*/ 	.word	0x00000950


	//----- nvinfo : EIATTR_COOP_GROUP_MASK_REGIDS
	.align		4
.L_32:
        /*0040*/ 	.byte	0x04, 0x29
        /*0042*/ 	.short	(.L_34 - .L_33)


	//   ....[0]....
.L_33:
        /*0044*/ 	.word	0xffffffff


	//   ....[1]....
        /*0048*/ 	.word	0xffffffff


	//   ....[2]....
        /*004c*/ 	.word	0xffffffff


	//   ....[3]....
        /*0050*/ 	.word	0xffffffff


	//   ....[4]....
        /*0054*/ 	.word	0xffffffff


	//   ....[5]....
        /*0058*/ 	.word	0xffffffff


	//----- nvinfo : EIATTR_COOP_GROUP_INSTR_OFFSETS
	.align		4
.L_34:
        /*005c*/ 	.byte	0x04, 0x28
        /*005e*/ 	.short	(.L_36 - .L_35)


	//   ....[0]....
.L_35:
        /*0060*/ 	.word	0x00000070


	//   ....[1]....
        /*0064*/ 	.word	0x00000080


	//   ....[2]....
        /*0068*/ 	.word	0x00000440


	//   ....[3]....
        /*006c*/ 	.word	0x000005d0


	//   ....[4]....
        /*0070*/ 	.word	0x00000780


	//   ....[5]....
        /*0074*/ 	.word	0x000014a0


	//----- nvinfo : EIATTR_REG_RECONFIG
	.align		4
.L_36:
        /*0078*/ 	.byte	0x01, 0x54
	.zero		2


	//----- nvinfo : EIATTR_SYSCALL_OFFSETS
	.align		4
        /*007c*/ 	.byte	0x04, 0x46
        /*007e*/ 	.short	(.L_38 - .L_37)


	//   ....[0]....
.L_37:
        /*0080*/ 	.word	0x00001660


	//   ....[1]....
        /*0084*/ 	.word	0x000020e0


	//   ....[2]....
        /*0088*/ 	.word	0x000021d0


	//----- nvinfo : EIATTR_MBARRIER_INSTR_OFFSETS
	.align		4
.L_38:
        /*008c*/ 	.byte	0x04, 0x39
        /*008e*/ 	.short	(.L_40 - .L_39)


	//   ....[0]....
.L_39:
        /*0090*/ 	.word	0x00000540
        /*0094*/ 	.word	0x000000ff
        /*0098*/ 	.word	0x00000000
        /*009c*/ 	.short	0x0100
        /*009e*/ 	.byte	0x08
	.zero		1


	//   ....[1]....
        /*00a0*/ 	.word	0x00000550
        /*00a4*/ 	.word	0x000000ff
        /*00a8*/ 	.word	0x00000020
        /*00ac*/ 	.short	0x0100
        /*00ae*/ 	.byte	0x08
	.zero		1


	//   ....[2]....
        /*00b0*/ 	.word	0x00000560
        /*00b4*/ 	.word	0x000000ff
        /*00b8*/ 	.word	0x00000008
        /*00bc*/ 	.short	0x0100
        /*00be*/ 	.byte	0x08
	.zero		1


	//   ....[3]....
        /*00c0*/ 	.word	0x00000570
        /*00c4*/ 	.word	0x000000ff
        /*00c8*/ 	.word	0x00000028
        /*00cc*/ 	.short	0x0100
        /*00ce*/ 	.byte	0x08
	.zero		1


	//   ....[4]....
        /*00d0*/ 	.word	0x00000580
        /*00d4*/ 	.word	0x000000ff
        /*00d8*/ 	.word	0x00000010
        /*00dc*/ 	.short	0x0100
        /*00de*/ 	.byte	0x08
	.zero		1


	//   ....[5]....
        /*00e0*/ 	.word	0x00000590
        /*00e4*/ 	.word	0x000000ff
        /*00e8*/ 	.word	0x00000030
        /*00ec*/ 	.short	0x0100
        /*00ee*/ 	.byte	0x08
	.zero		1


	//   ....[6]....
        /*00f0*/ 	.word	0x000005a0
        /*00f4*/ 	.word	0x000000ff
        /*00f8*/ 	.word	0x00000018
        /*00fc*/ 	.short	0x0100
        /*00fe*/ 	.byte	0x08
	.zero		1


	//   ....[7]....
        /*0100*/ 	.word	0x000005b0
        /*0104*/ 	.word	0x000000ff
        /*0108*/ 	.word	0x00000038
        /*010c*/ 	.short	0x0100
        /*010e*/ 	.byte	0x08
	.zero		1


	//   ....[8]....
        /*0110*/ 	.word	0x000006f0
        /*0114*/ 	.word	0x000000ff
        /*0118*/ 	.word	0x00000040
        /*011c*/ 	.short	0x0100
        /*011e*/ 	.byte	0x08
	.zero		1


	//   ....[9]....
        /*0120*/ 	.word	0x00000700
        /*0124*/ 	.word	0x000000ff
        /*0128*/ 	.word	0x00000060
        /*012c*/ 	.short	0x0100
        /*012e*/ 	.byte	0x08
	.zero		1


	//   ....[10]....
        /*0130*/ 	.word	0x00000710
        /*0134*/ 	.word	0x000000ff
        /*0138*/ 	.word	0x00000048
        /*013c*/ 	.short	0x0100
        /*013e*/ 	.byte	0x08
	.zero		1


	//   ....[11]....
        /*0140*/ 	.word	0x00000720
        /*0144*/ 	.word	0x000000ff
        /*0148*/ 	.word	0x00000068
        /*014c*/ 	.short	0x0100
        /*014e*/ 	.byte	0x08
	.zero		1


	//   ....[12]....
        /*0150*/ 	.word	0x00000730
        /*0154*/ 	.word	0x000000ff
        /*0158*/ 	.word	0x00000050
        /*015c*/ 	.short	0x0100
        /*015e*/ 	.byte	0x08
	.zero		1


	//   ....[13]....
        /*0160*/ 	.word	0x00000740
        /*0164*/ 	.word	0x000000ff
        /*0168*/ 	.word	0x00000070
        /*016c*/ 	.short	0x0100
        /*016e*/ 	.byte	0x08
	.zero		1


	//   ....[14]....
        /*0170*/ 	.word	0x00000750
        /*0174*/ 	.word	0x000000ff
        /*0178*/ 	.word	0x00000058
        /*017c*/ 	.short	0x0100
        /*017e*/ 	.byte	0x08
	.zero		1


	//   ....[15]....
        /*0180*/ 	.word	0x00000760
        /*0184*/ 	.word	0x000000ff
        /*0188*/ 	.word	0x00000078
        /*018c*/ 	.short	0x0100
        /*018e*/ 	.byte	0x08
	.zero		1


	//   ....[16]....
        /*0190*/ 	.word	0x000009f0
        /*0194*/ 	.word	0x000000ff
        /*0198*/ 	.word	0x00000080
        /*019c*/ 	.short	0x0100
        /*019e*/ 	.byte	0x08
	.zero		1


	//   ....[17]....
        /*01a0*/ 	.word	0x00000a60
        /*01a4*/ 	.word	0x000000ff
        /*01a8*/ 	.word	0x00000088
        /*01ac*/ 	.short	0x0100
        /*01ae*/ 	.byte	0x08
	.zero		1


	//   ....[18]....
        /*01b0*/ 	.word	0x000016e0
        /*01b4*/ 	.word	0x00000003
        /*01b8*/ 	.word	0x00000000
        /*01bc*/ 	.short	0x010a
        /*01be*/ 	.byte	0x3f
	.zero		1


	//   ....[19]....
        /*01c0*/ 	.word	0x00001720
        /*01c4*/ 	.word	0x00000003
        /*01c8*/ 	.word	0x00000000
        /*01cc*/ 	.short	0x010a
        /*01ce*/ 	.byte	0x3f
	.zero		1


	//   ....[20]....
        /*01d0*/ 	.word	0x00001ac0
        /*01d4*/ 	.word	0x000000ff
        /*01d8*/ 	.word	0x00000000
        /*01dc*/ 	.short	0x010a
        /*01de*/ 	.byte	0x04
	.zero		1


	//   ....[21]....
        /*01e0*/ 	.word	0x00001b00
        /*01e4*/ 	.word	0x000000ff
        /*01e8*/ 	.word	0x00000000
        /*01ec*/ 	.short	0x010a
        /*01ee*/ 	.byte	0x04
	.zero		1


	//   ....[22]....
        /*01f0*/ 	.word	0x00001d90
        /*01f4*/ 	.word	0x000000ff
        /*01f8*/ 	.word	0x00000000
        /*01fc*/ 	.short	0x0101
        /*01fe*/ 	.byte	0x04
	.zero		1


	//   ....[23]....
        /*0200*/ 	.word	0x00001f40
        /*0204*/ 	.word	0x000000ff
        /*0208*/ 	.word	0x00000000
        /*020c*/ 	.short	0x0101
        /*020e*/ 	.byte	0x04
	.zero		1


	//   ....[24]....
        /*0210*/ 	.word	0x00002670
        /*0214*/ 	.word	0x000000ff
        /*0218*/ 	.word	0x00000040
        /*021c*/ 	.short	0x010a
        /*021e*/ 	.byte	0x2d
	.zero		1


	//   ....[25]....
        /*0220*/ 	.word	0x00004580
        /*0224*/ 	.word	0x000000ff
        /*0228*/ 	.word	0x00000000
        /*022c*/ 	.short	0x0101
        /*022e*/ 	.byte	0x04
	.zero		1


	//   ....[26]....
        /*0230*/ 	.word	0x00004650
        /*0234*/ 	.word	0x00000000
        /*0238*/ 	.word	0x00000040
        /*023c*/ 	.short	0x010a
        /*023e*/ 	.byte	0x3f
	.zero		1


	//   ....[27]....
        /*0240*/ 	.word	0x00006390
        /*0244*/ 	.word	0x000000ff
        /*0248*/ 	.word	0x00000000
        /*024c*/ 	.short	0x0101
        /*024e*/ 	.byte	0x04
	.zero		1


	//   ....[28]....
        /*0250*/ 	.word	0x00006480
        /*0254*/ 	.word	0x00000000
        /*0258*/ 	.word	0x00000040
        /*025c*/ 	.short	0x010a
        /*025e*/ 	.byte	0x3f
	.zero		1


	//   ....[29]....
        /*0260*/ 	.word	0x000081e0
        /*0264*/ 	.word	0x000000ff
        /*0268*/ 	.word	0x00000000
        /*026c*/ 	.short	0x0101
        /*026e*/ 	.byte	0x04
	.zero		1


	//   ....[30]....
        /*0270*/ 	.word	0x000082c0
        /*0274*/ 	.word	0x00000003
        /*0278*/ 	.word	0x00000040
        /*027c*/ 	.short	0x010a
        /*027e*/ 	.byte	0x3f
	.zero		1


	//   ....[31]....
        /*0280*/ 	.word	0x0000a030
        /*0284*/ 	.word	0x000000ff
        /*0288*/ 	.word	0x00000000
        /*028c*/ 	.short	0x0101
        /*028e*/ 	.byte	0x04
	.zero		1


	//   ....[32]....
        /*0290*/ 	.word	0x0000a110
        /*0294*/ 	.word	0x00000000
        /*0298*/ 	.word	0x00000040
        /*029c*/ 	.short	0x010a
        /*029e*/ 	.byte	0x3f
	.zero		1


	//   ....[33]....
        /*02a0*/ 	.word	0x0000be50
        /*02a4*/ 	.word	0x000000ff
        /*02a8*/ 	.word	0x00000000
        /*02ac*/ 	.short	0x0101
        /*02ae*/ 	.byte	0x04
	.zero		1


	//   ....[34]....
        /*02b0*/ 	.word	0x0000bf30
        /*02b4*/ 	.word	0x00000000
        /*02b8*/ 	.word	0x00000040
        /*02bc*/ 	.short	0x010a
        /*02be*/ 	.byte	0x3f
	.zero		1


	//   ....[35]....
        /*02c0*/ 	.word	0x0000dc70
        /*02c4*/ 	.word	0x000000ff
        /*02c8*/ 	.word	0x00000000
        /*02cc*/ 	.short	0x0101
        /*02ce*/ 	.byte	0x04
	.zero		1


	//   ....[36]....
        /*02d0*/ 	.word	0x0000dd50
        /*02d4*/ 	.word	0x00000000
        /*02d8*/ 	.word	0x00000040
        /*02dc*/ 	.short	0x010a
        /*02de*/ 	.byte	0x3f
	.zero		1


	//   ....[37]....
        /*02e0*/ 	.word	0x0000fa90
        /*02e4*/ 	.word	0x000000ff
        /*02e8*/ 	.word	0x00000000
        /*02ec*/ 	.short	0x0101
        /*02ee*/ 	.byte	0x04
	.zero		1


	//   ....[38]....
        /*02f0*/ 	.word	0x0000fb60
        /*02f4*/ 	.word	0x00000003
        /*02f8*/ 	.word	0x00000040
        /*02fc*/ 	.short	0x010a
        /*02fe*/ 	.byte	0x3f
	.zero		1


	//   ....[39]....
        /*0300*/ 	.word	0x00011860
        /*0304*/ 	.word	0x000000ff
        /*0308*/ 	.word	0x00000000
        /*030c*/ 	.short	0x0101
        /*030e*/ 	.byte	0x04
	.zero		1


	//   ....[40]....
        /*0310*/ 	.word	0x00012250
        /*0314*/ 	.word	0x000000ff
        /*0318*/ 	.word	0x00000000
        /*031c*/ 	.short	0x0101
        /*031e*/ 	.byte	0x04
	.zero		1


	//   ....[41]....
        /*0320*/ 	.word	0x00012940
        /*0324*/ 	.word	0x000000ff
        /*0328*/ 	.word	0x00000088
        /*032c*/ 	.short	0x010a
        /*032e*/ 	.byte	0x04
	.zero		1


	//   ....[42]....
        /*0330*/ 	.word	0x00012d40
        /*0334*/ 	.word	0x000000ff
        /*0338*/ 	.word	0x00000060
        /*033c*/ 	.short	0x010a
        /*033e*/ 	.byte	0x0d
	.zero		1


	//   ....[43]....
        /*0340*/ 	.word	0x00012e30
        /*0344*/ 	.word	0x000000ff
        /*0348*/ 	.word	0x00000040
        /*034c*/ 	.short	0x010b
        /*034e*/ 	.byte	0x0d
	.zero		1


	//   ....[44]....
        /*0350*/ 	.word	0x00012e90
        /*0354*/ 	.word	0x000000ff
        /*0358*/ 	.word	0x00000000
        /*035c*/ 	.short	0x0101
        /*035e*/ 	.byte	0x10
	.zero		1


	//   ....[45]....
        /*0360*/ 	.word	0x00012ec0
        /*0364*/ 	.word	0x000000ff
        /*0368*/ 	.word	0x00000068
        /*036c*/ 	.short	0x010a
        /*036e*/ 	.byte	0x0d
	.zero		1


	//   ....[46]....
        /*0370*/ 	.word	0x00012fd0
        /*0374*/ 	.word	0x000000ff
        /*0378*/ 	.word	0x00000048
        /*037c*/ 	.short	0x010b
        /*037e*/ 	.byte	0x0d
	.zero		1


	//   ....[47]....
        /*0380*/ 	.word	0x00013030
        /*0384*/ 	.word	0x000000ff
        /*0388*/ 	.word	0x00000000
        /*038c*/ 	.short	0x0101
        /*038e*/ 	.byte	0x12
	.zero		1


	//   ....[48]....
        /*0390*/ 	.word	0x00013060
        /*0394*/ 	.word	0x000000ff
        /*0398*/ 	.word	0x00000070
        /*039c*/ 	.short	0x010a
        /*039e*/ 	.byte	0x0d
	.zero		1


	//   ....[49]....
        /*03a0*/ 	.word	0x00013170
        /*03a4*/ 	.word	0x000000ff
        /*03a8*/ 	.word	0x00000050
        /*03ac*/ 	.short	0x010b
        /*03ae*/ 	.byte	0x0d
	.zero		1


	//   ....[50]....
        /*03b0*/ 	.word	0x000131d0
        /*03b4*/ 	.word	0x000000ff
        /*03b8*/ 	.word	0x00000000
        /*03bc*/ 	.short	0x0101
        /*03be*/ 	.byte	0x15
	.zero		1


	//   ....[51]....
        /*03c0*/ 	.word	0x00013200
        /*03c4*/ 	.word	0x000000ff
        /*03c8*/ 	.word	0x00000078
        /*03cc*/ 	.short	0x010a
        /*03ce*/ 	.byte	0x0d
	.zero		1


	//   ....[52]....
        /*03d0*/ 	.word	0x00013310
        /*03d4*/ 	.word	0x000000ff
        /*03d8*/ 	.word	0x00000058
        /*03dc*/ 	.short	0x010b
        /*03de*/ 	.byte	0x0d
	.zero		1


	//   ....[53]....
        /*03e0*/ 	.word	0x00013370
        /*03e4*/ 	.word	0x000000ff
        /*03e8*/ 	.word	0x00000000
        /*03ec*/ 	.short	0x0101
        /*03ee*/ 	.byte	0x1d
	.zero		1


	//   ....[54]....
        /*03f0*/ 	.word	0x000133b0
        /*03f4*/ 	.word	0x000000ff
        /*03f8*/ 	.word	0x00000060
        /*03fc*/ 	.short	0x010a
        /*03fe*/ 	.byte	0x0d
	.zero		1


	//   ....[55]....
        /*0400*/ 	.word	0x000134b0
        /*0404*/ 	.word	0x000000ff
        /*0408*/ 	.word	0x00000040
        /*040c*/ 	.short	0x010b
        /*040e*/ 	.byte	0x0d
	.zero		1


	//   ....[56]....
        /*0410*/ 	.word	0x000134f0
        /*0414*/ 	.word	0x000000ff
        /*0418*/ 	.word	0x00000000
        /*041c*/ 	.short	0x0101
        /*041e*/ 	.byte	0x10
	.zero		1


	//   ....[57]....
        /*0420*/ 	.word	0x00013520
        /*0424*/ 	.word	0x000000ff
        /*0428*/ 	.word	0x00000068
        /*042c*/ 	.short	0x010a
        /*042e*/ 	.byte	0x0d
	.zero		1


	//   ....[58]....
        /*0430*/ 	.word	0x00013620
        /*0434*/ 	.word	0x000000ff
        /*0438*/ 	.word	0x00000048
        /*043c*/ 	.short	0x010b
        /*043e*/ 	.byte	0x0d
	.zero		1


	//   ....[59]....
        /*0440*/ 	.word	0x00013660
        /*0444*/ 	.word	0x000000ff
        /*0448*/ 	.word	0x00000000
        /*044c*/ 	.short	0x0101
        /*044e*/ 	.byte	0x12
	.zero		1


	//   ....[60]....
        /*0450*/ 	.word	0x00013690
        /*0454*/ 	.word	0x000000ff
        /*0458*/ 	.word	0x00000070
        /*045c*/ 	.short	0x010a
        /*045e*/ 	.byte	0x0d
	.zero		1


	//   ....[61]....
        /*0460*/ 	.word	0x00013790
        /*0464*/ 	.word	0x000000ff
        /*0468*/ 	.word	0x00000050
        /*046c*/ 	.short	0x010b
        /*046e*/ 	.byte	0x0d
	.zero		1


	//   ....[62]....
        /*0470*/ 	.word	0x000137d0
        /*0474*/ 	.word	0x000000ff
        /*0478*/ 	.word	0x00000000
        /*047c*/ 	.short	0x0101
        /*047e*/ 	.byte	0x15
	.zero		1


	//   ....[63]....
        /*0480*/ 	.word	0x00013800
        /*0484*/ 	.word	0x000000ff
        /*0488*/ 	.word	0x00000078
        /*048c*/ 	.short	0x010a
        /*048e*/ 	.byte	0x0d
	.zero		1


	//   ....[64]....
        /*0490*/ 	.word	0x00013900
        /*0494*/ 	.word	0x000000ff
        /*0498*/ 	.word	0x00000058
        /*049c*/ 	.short	0x010b
        /*049e*/ 	.byte	0x0d
	.zero		1


	//   ....[65]....
        /*04a0*/ 	.word	0x00013950
        /*04a4*/ 	.word	0x000000ff
        /*04a8*/ 	.word	0x00000000
        /*04ac*/ 	.short	0x0101
        /*04ae*/ 	.byte	0x1d
	.zero		1


	//   ....[66]....
        /*04b0*/ 	.word	0x00014020
        /*04b4*/ 	.word	0x00000000
        /*04b8*/ 	.word	0x00000060
        /*04bc*/ 	.short	0x010a
        /*04be*/ 	.byte	0x3f
	.zero		1


	//   ....[67]....
        /*04c0*/ 	.word	0x00014060
        /*04c4*/ 	.word	0x00000000
        /*04c8*/ 	.word	0x00000068
        /*04cc*/ 	.short	0x010a
        /*04ce*/ 	.byte	0x3f
	.zero		1


	//   ....[68]....
        /*04d0*/ 	.word	0x000140a0
        /*04d4*/ 	.word	0x00000000
        /*04d8*/ 	.word	0x00000070
        /*04dc*/ 	.short	0x010a
        /*04de*/ 	.byte	0x3f
	.zero		1


	//   ....[69]....
        /*04e0*/ 	.word	0x00014100
        /*04e4*/ 	.word	0x00000000
        /*04e8*/ 	.word	0x00000078
        /*04ec*/ 	.short	0x010a
        /*04ee*/ 	.byte	0x3f
	.zero		1


	//   ....[70]....
        /*04f0*/ 	.word	0x00014430
        /*04f4*/ 	.word	0x00000014
        /*04f8*/ 	.word	0x00000020
        /*04fc*/ 	.short	0x010a
        /*04fe*/ 	.byte	0x3f
	.zero		1


	//   ....[71]....
        /*0500*/ 	.word	0x000147e0
        /*0504*/ 	.word	0x00000004
        /*0508*/ 	.word	0x00000088
        /*050c*/ 	.short	0x0101
        /*050e*/ 	.byte	0x3f
	.zero		1


	//   ....[72]....
        /*0510*/ 	.word	0x00014f00
        /*0514*/ 	.word	0x00000007
        /*0518*/ 	.word	0x00000000
        /*051c*/ 	.short	0x010a
        /*051e*/ 	.byte	0x3f
	.zero		1


	//   ....[73]....
        /*0520*/ 	.word	0x00014f80
        /*0524*/ 	.word	0x00000009
        /*0528*/ 	.word	0x00000000
        /*052c*/ 	.short	0x010a
        /*052e*/ 	.byte	0x3f
	.zero		1


	//   ....[74]....
        /*0530*/ 	.word	0x00015010
        /*0534*/ 	.word	0x00000006
        /*0538*/ 	.word	0x00000000
        /*053c*/ 	.short	0x010a
        /*053e*/ 	.byte	0x3f
	.zero		1


	//   ....[75]....
        /*0540*/ 	.word	0x000150a0
        /*0544*/ 	.word	0x00000003
        /*0548*/ 	.word	0x00000000
        /*054c*/ 	.short	0x010a
        /*054e*/ 	.byte	0x3f
	.zero		1


	//   ....[76]....
        /*0550*/ 	.word	0x00015100
        /*0554*/ 	.word	0x00000003
        /*0558*/ 	.word	0x00000000
        /*055c*/ 	.short	0x010a
        /*055e*/ 	.byte	0x3f
	.zero		1


	//   ....[77]....
        /*0560*/ 	.word	0x00015160
        /*0564*/ 	.word	0x00000004
        /*0568*/ 	.word	0x00000000
        /*056c*/ 	.short	0x010a
        /*056e*/ 	.byte	0x3f
	.zero		1


	//   ....[78]....
        /*0570*/ 	.word	0x000151c0
        /*0574*/ 	.word	0x00000003
        /*0578*/ 	.word	0x00000040
        /*057c*/ 	.short	0x010a
        /*057e*/ 	.byte	0x3f
	.zero		1


	//   ....[79]....
        /*0580*/ 	.word	0x00015210
        /*0584*/ 	.word	0x00000000
        /*0588*/ 	.word	0x00000040
        /*058c*/ 	.short	0x010a
        /*058e*/ 	.byte	0x3f
	.zero		1


	//   ....[80]....
        /*0590*/ 	.word	0x00015260
        /*0594*/ 	.word	0x00000000
        /*0598*/ 	.word	0x00000040
        /*059c*/ 	.short	0x010a
        /*059e*/ 	.byte	0x3f
	.zero		1


	//   ....[81]....
        /*05a0*/ 	.word	0x000152b0
        /*05a4*/ 	.word	0x00000003
        /*05a8*/ 	.word	0x00000040
        /*05ac*/ 	.short	0x010a
        /*05ae*/ 	.byte	0x3f
	.zero		1


	//   ....[82]....
        /*05b0*/ 	.word	0x00015300
        /*05b4*/ 	.word	0x00000000
        /*05b8*/ 	.word	0x00000040
        /*05bc*/ 	.short	0x010a
        /*05be*/ 	.byte	0x3f
	.zero		1


	//   ....[83]....
        /*05c0*/ 	.word	0x00015350
        /*05c4*/ 	.word	0x00000000
        /*05c8*/ 	.word	0x00000040
        /*05cc*/ 	.short	0x010a
        /*05ce*/ 	.byte	0x3f
	.zero		1


	//   ....[84]....
        /*05d0*/ 	.word	0x000153a0
        /*05d4*/ 	.word	0x00000000
        /*05d8*/ 	.word	0x00000040
        /*05dc*/ 	.short	0x010a
        /*05de*/ 	.byte	0x3f
	.zero		1


	//   ....[85]....
        /*05e0*/ 	.word	0x000153f0
        /*05e4*/ 	.word	0x00000003
        /*05e8*/ 	.word	0x00000040
        /*05ec*/ 	.short	0x010a
        /*05ee*/ 	.byte	0x3f
	.zero		1


	//   ....[86]....
        /*05f0*/ 	.word	0x00015450
        /*05f4*/ 	.word	0x00000009
        /*05f8*/ 	.word	0x00000088
        /*05fc*/ 	.short	0x010a
        /*05fe*/ 	.byte	0x3f
	.zero		1


	//   ....[87]....
        /*0600*/ 	.word	0x000154b0
        /*0604*/ 	.word	0x00000005
        /*0608*/ 	.word	0x00000060
        /*060c*/ 	.short	0x010a
        /*060e*/ 	.byte	0x3f
	.zero		1


	//   ....[88]....
        /*0610*/ 	.word	0x00015510
        /*0614*/ 	.word	0x00000005
        /*0618*/ 	.word	0x00000068
        /*061c*/ 	.short	0x010a
        /*061e*/ 	.byte	0x3f
	.zero		1


	//   ....[89]....
        /*0620*/ 	.word	0x00015570
        /*0624*/ 	.word	0x00000005
        /*0628*/ 	.word	0x00000070
        /*062c*/ 	.short	0x010a
        /*062e*/ 	.byte	0x3f
	.zero		1


	//   ....[90]....
        /*0630*/ 	.word	0x000155d0
        /*0634*/ 	.word	0x00000005
        /*0638*/ 	.word	0x00000078
        /*063c*/ 	.short	0x010a
        /*063e*/ 	.byte	0x3f
	.zero		1


	//   ....[91]....
        /*0640*/ 	.word	0x00015630
        /*0644*/ 	.word	0x00000005
        /*0648*/ 	.word	0x00000060
        /*064c*/ 	.short	0x010a
        /*064e*/ 	.byte	0x3f
	.zero		1


	//   ....[92]....
        /*0650*/ 	.word	0x00015690
        /*0654*/ 	.word	0x00000005
        /*0658*/ 	.word	0x00000068
        /*065c*/ 	.short	0x010a
        /*065e*/ 	.byte	0x3f
	.zero		1


	//   ....[93]....
        /*0660*/ 	.word	0x000156f0
        /*0664*/ 	.word	0x00000005
        /*0668*/ 	.word	0x00000070
        /*066c*/ 	.short	0x010a
        /*066e*/ 	.byte	0x3f
	.zero		1


	//   ....[94]....
        /*0670*/ 	.word	0x00015750
        /*0674*/ 	.word	0x00000005
        /*0678*/ 	.word	0x00000078
        /*067c*/ 	.short	0x010a
        /*067e*/ 	.byte	0x3f
	.zero		1


	//   ....[95]....
        /*0680*/ 	.word	0x000157a0
        /*0684*/ 	.word	0x00000000
        /*0688*/ 	.word	0x00000060
        /*068c*/ 	.short	0x010a
        /*068e*/ 	.byte	0x3f
	.zero		1


	//   ....[96]....
        /*0690*/ 	.word	0x000157f0
        /*0694*/ 	.word	0x00000000
        /*0698*/ 	.word	0x00000068
        /*069c*/ 	.short	0x010a
        /*069e*/ 	.byte	0x3f
	.zero		1


	//   ....[97]....
        /*06a0*/ 	.word	0x00015840
        /*06a4*/ 	.word	0x00000000
        /*06a8*/ 	.word	0x00000070
        /*06ac*/ 	.short	0x010a
        /*06ae*/ 	.byte	0x3f
	.zero		1


	//   ....[98]....
        /*06b0*/ 	.word	0x00015910
        /*06b4*/ 	.word	0x00000014
        /*06b8*/ 	.word	0x00000020
        /*06bc*/ 	.short	0x010a
        /*06be*/ 	.byte	0x3f
	.zero		1


	//   ....[99]....
        /*06c0*/ 	.word	0x000159e0
        /*06c4*/ 	.word	0x00000007
        /*06c8*/ 	.word	0x00000000
        /*06cc*/ 	.short	0x010a
        /*06ce*/ 	.byte	0x3f
	.zero		1


	//   ....[100]....
        /*06d0*/ 	.word	0x00015a30
        /*06d4*/ 	.word	0x00000009
        /*06d8*/ 	.word	0x00000000
        /*06dc*/ 	.short	0x010a
        /*06de*/ 	.byte	0x3f
	.zero		1


	//   ....[101]....
        /*06e0*/ 	.word	0x00015a80
        /*06e4*/ 	.word	0x00000006
        /*06e8*/ 	.word	0x00000000
        /*06ec*/ 	.short	0x010a
        /*06ee*/ 	.byte	0x3f
	.zero		1


	//----- nvinfo : EIATTR_NUM_MBARRIERS
	.align		4
.L_40:
        /*06f0*/ 	.byte	0x03, 0x38
        /*06f2*/ 	.short	0x0012


	//----- nvinfo : EIATTR_EXIT_INSTR_OFFSETS
	.align		4
        /*06f4*/ 	.byte	0x04, 0x1c
        /*06f6*/ 	.short	(.L_42 - .L_41)


	//   ....[0]....
.L_41:
        /*06f8*/ 	.word	0x000150f0


	//----- nvinfo : EIATTR_MAX_THREADS
	.align		4
.L_42:
        /*06fc*/ 	.byte	0x04, 0x05
        /*06fe*/ 	.short	(.L_44 - .L_43)
.L_43:
        /*0700*/ 	.word	0x00000180
        /*0704*/ 	.word	0x00000001
        /*0708*/ 	.word	0x00000001


	//----- nvinfo : EIATTR_CRS_STACK_SIZE
	.align		4
.L_44:
        /*070c*/ 	.byte	0x04, 0x1e
        /*070e*/ 	.short	(.L_46 - .L_45)
.L_45:
        /*0710*/ 	.word	0x00000000


	//----- nvinfo : EIATTR_CBANK_PARAM_SIZE
	.align		4
.L_46:
        /*0714*/ 	.byte	0x03, 0x19
        /*0716*/ 	.short	0x0770


	//----- nvinfo : EIATTR_PARAM_CBANK
	.align		4
        /*0718*/ 	.byte	0x04, 0x0a
        /*071a*/ 	.short	(.L_48 - .L_47)
	.align		4
.L_47:
        /*071c*/ 	.word	index@(.nv.constant0._ZN7cutlass13device_kernelINS_4gemm6kernel13GemmUniversalIN4cute5tupleIJiiiiEEENS1_10collective13CollectiveMmaINS1_34MainloopSm90TmaGmmaWarpSpecializedILi4ENS5_IJNS4_1CILi1EEESB_SB_EEENS1_35KernelTmaWarpSpecializedCooperativeEEENS5_IJNSA_ILi128EEENSA_ILi256EEENSA_ILi64EEEEEENS_10bfloat16_tENS5_IJlSB_lEEESJ_SK_NS4_8TiledMMAINS4_8MMA_AtomIJNS4_4SM904GMMA28MMA_64x256x16_F32BF16BF16_SSILNSO_5MajorE0ELSQ_0ELNSO_7ScaleInE1ELSR_1EEEEEENS4_6LayoutINS5_IJNSA_ILi2EEESB_SB_EEENS5_IJSB_NSA_ILi0EEESX_EEEEENS5_IJNS4_10UnderscoreES10_S10_EEEEENS4_13SM90_TMA_LOADENS4_14ComposedLayoutINS4_7SwizzleILi3ELi4ELi3EEENS4_18smem_ptr_flag_bitsILi16EEENSU_INS5_IJNSA_ILi8EEESH_EEENS5_IJSH_SB_EEEEEEEvNS4_8identityES13_S1D_vS1E_EENS_8epilogue10collective18CollectiveEpilogueINS1G_22Sm90TmaWarpSpecializedILi4ELi2ELi16ELb1ELb0EEEJSI_NS5_IJSF_NSA_ILi32EEEEEESJ_SK_SJ_SK_NS1G_6fusion15FusionCallbacksIS1K_NS1N_13LinCombEltActINS1G_6thread7SigmoidESJ_fSJ_fLNS_15FloatRoundStyleE2EEESI_S1M_JEEES13_NS14_INS15_ILi2ELi4ELi3EEES18_NSU_INS5_IJS19_S1L_EEENS5_IJS1L_SB_EEEEEEENS4_17SM75_U32x4_LDSM_NENS4_14SM90_TMA_STOREES1Z_NS4_17SM90_U32x4_STSM_NENS4_9Copy_AtomIJS22_NS_6half_tEEEEvEEEvvEEEEvNT_6ParamsE)
        /*0720*/ 	.short	0x0210
        /*0722*/ 	.short	0x0770


	//----- nvinfo : EIATTR_SW_WAR
	.align		4
.L_48:
        /*0724*/ 	.byte	0x04, 0x36
        /*0726*/ 	.short	(.L_50 - .L_49)
.L_49:
        /*0728*/ 	.word	0x00000008
.L_50:


//--------------------- .nv.callgraph             --------------------------
	.section	.nv.callgraph,"",@"SHT_CUDA_CALLGRAPH"
	.align	4
	.sectionentsize	8
	.align		4
        /*0000*/ 	.word	0x00000000
	.align		4
        /*0004*/ 	.word	0xffffffff
	.align		4
        /*0008*/ 	.word	index@(_ZN7cutlass13device_kernelINS_4gemm6kernel13GemmUniversalIN4cute5tupleIJiiiiEEENS1_10collective13CollectiveMmaINS1_34MainloopSm90TmaGmmaWarpSpecializedILi4ENS5_IJNS4_1CILi1EEESB_SB_EEENS1_35KernelTmaWarpSpecializedCooperativeEEENS5_IJNSA_ILi128EEENSA_ILi256EEENSA_ILi64EEEEEENS_10bfloat16_tENS5_IJlSB_lEEESJ_SK_NS4_8TiledMMAINS4_8MMA_AtomIJNS4_4SM904GMMA28MMA_64x256x16_F32BF16BF16_SSILNSO_5MajorE0ELSQ_0ELNSO_7ScaleInE1ELSR_1EEEEEENS4_6LayoutINS5_IJNSA_ILi2EEESB_SB_EEENS5_IJSB_NSA_ILi0EEESX_EEEEENS5_IJNS4_10UnderscoreES10_S10_EEEEENS4_13SM90_TMA_LOADENS4_14ComposedLayoutINS4_7SwizzleILi3ELi4ELi3EEENS4_18smem_ptr_flag_bitsILi16EEENSU_INS5_IJNSA_ILi8EEESH_EEENS5_IJSH_SB_EEEEEEEvNS4_8identityES13_S1D_vS1E_EENS_8epilogue10collective18CollectiveEpilogueINS1G_22Sm90TmaWarpSpecializedILi4ELi2ELi16ELb1ELb0EEEJSI_NS5_IJSF_NSA_ILi32EEEEEESJ_SK_SJ_SK_NS1G_6fusion15FusionCallbacksIS1K_NS1N_13LinCombEltActINS1G_6thread7SigmoidESJ_fSJ_fLNS_15FloatRoundStyleE2EEESI_S1M_JEEES13_NS14_INS15_ILi2ELi4ELi3EEES18_NSU_INS5_IJS19_S1L_EEENS5_IJS1L_SB_EEEEEEENS4_17SM75_U32x4_LDSM_NENS4_14SM90_TMA_STOREES1Z_NS4_17SM90_U32x4_STSM_NENS4_9Copy_AtomIJS22_NS_6half_tEEEEvEEEvvEEEEvNT_6ParamsE)
	.align		4
        /*000c*/ 	.word	index@(__assertfail)
	.align		4
        /*0010*/ 	.word	0x00000000
	.align		4
        /*0014*/ 	.word	0xfffffffe
	.align		4
        /*0018*/ 	.word	0x00000000
	.align		4
        /*001c*/ 	.word	0xfffffffd
	.align		4
        /*0020*/ 	.word	0x00000000
	.align		4
        /*0024*/ 	.word	0xfffffffc


//--------------------- .nv.constant4             --------------------------
	.section	.nv.constant4,"a",@progbits
	.align	8
	.align		8
.nv.constant4:
        /*0000*/ 	.dword	__assertfail
	.align		8
        /*0008*/ 	.dword	__unnamed_1
	.align		8
        /*0010*/ 	.dword	__unnamed_2
	.align		8
        /*0018*/ 	.dword	_ZN39_INTERNAL_41713525_4_k_cu_16de95dd_26164cuda3std3__45__cpo5beginE
	.align		8
        /*0020*/ 	.dword	_ZN39_INTERNAL_41713525_4_k_cu_16de95dd_26164cuda3std3__45__cpo3endE
	.align		8
        /*0028*/ 	.dword	_ZN39_INTERNAL_41713525_4_k_cu_16de95dd_26164cuda3std3__45__cpo6cbeginE
	.align		8
        /*0030*/ 	.dword	_ZN39_INTERNAL_41713525_4_k_cu_16de95dd_26164cuda3std3__45__cpo4cendE
	.align		8
        /*0038*/ 	.dword	_ZN39_INTERNAL_41713525_4_k_cu_16de95dd_26164cuda3std3__441_GLOBAL__N__41713525_4_k_cu_16de95dd_26166ignoreE
	.align		8
        /*0040*/ 	.dword	_ZN39_INTERNAL_41713525_4_k_cu_16de95dd_26164cuda3std3__419piecewise_constructE
	.align		8
        /*0048*/ 	.dword	_ZN39_INTERNAL_41713525_4_k_cu_16de95dd_26164cuda3std3__48in_placeE
	.align		8
        /*0050*/ 	.dword	_ZN39_INTERNAL_41713525_4_k_cu_16de95dd_26164cuda3std6ranges3__45__cpo4swapE
	.align		8
        /*0058*/ 	.dword	_ZN39_INTERNAL_41713525_4_k_cu_16de95dd_26164cuda3std6ranges3__45__cpo9iter_moveE
	.align		8
        /*0060*/ 	.dword	_ZN39_INTERNAL_41713525_4_k_cu_16de95dd_26164cute7productE
	.align		8
        /*0068*/ 	.dword	_ZN39_INTERNAL_41713525_4_k_cu_16de95dd_26164cute1_E
	.align		8
        /*0070*/ 	.dword	$str$22
	.align		8
        /*0078*/ 	.dword	$str$23
	.align		8
        /*0080*/ 	.dword	$str$26
	.align		8
        /*0088*/ 	.dword	$str$27


//--------------------- .text._ZN7cutlass13device_kernelINS_4gemm6kernel13GemmUniversalIN4cute5tupleIJiiiiEEENS1_10collective13CollectiveMmaINS1_34MainloopSm90TmaGmmaWarpSpecializedILi4ENS5_IJNS4_1CILi1EEESB_SB_EEENS1_35KernelTmaWarpSpecializedCooperativeEEENS5_IJNSA_ILi128EEENSA_ILi256EEENSA_ILi64EEEEEENS_10bfloat16_tENS5_IJlSB_lEEESJ_SK_NS4_8TiledMMAINS4_8MMA_AtomIJNS4_4SM904GMMA28MMA_64x256x16_F32BF16BF16_SSILNSO_5MajorE0ELSQ_0ELNSO_7ScaleInE1ELSR_1EEEEEENS4_6LayoutINS5_IJNSA_ILi2EEESB_SB_EEENS5_IJSB_NSA_ILi0EEESX_EEEEENS5_IJNS4_10UnderscoreES10_S10_EEEEENS4_13SM90_TMA_LOADENS4_14ComposedLayoutINS4_7SwizzleILi3ELi4ELi3EEENS4_18smem_ptr_flag_bitsILi16EEENSU_INS5_IJNSA_ILi8EEESH_EEENS5_IJSH_SB_EEEEEEEvNS4_8identityES13_S1D_vS1E_EENS_8epilogue10collective18CollectiveEpilogueINS1G_22Sm90TmaWarpSpecializedILi4ELi2ELi16ELb1ELb0EEEJSI_NS5_IJSF_NSA_ILi32EEEEEESJ_SK_SJ_SK_NS1G_6fusion15FusionCallbacksIS1K_NS1N_13LinCombEltActINS1G_6thread7SigmoidESJ_fSJ_fLNS_15FloatRoundStyleE2EEESI_S1M_JEEES13_NS14_INS15_ILi2ELi4ELi3EEES18_NSU_INS5_IJS19_S1L_EEENS5_IJS1L_SB_EEEEEEENS4_17SM75_U32x4_LDSM_NENS4_14SM90_TMA_STOREES1Z_NS4_17SM90_U32x4_STSM_NENS4_9Copy_AtomIJS22_NS_6half_tEEEEvEEEvvEEEEvNT_6ParamsE --------------------------
	.section	.text._ZN7cutlass13device_kernelINS_4gemm6kernel13GemmUniversalIN4cute5tupleIJiiiiEEENS1_10collective13CollectiveMmaINS1_34MainloopSm90TmaGmmaWarpSpecializedILi4ENS5_IJNS4_1CILi1EEESB_SB_EEENS1_35KernelTmaWarpSpecializedCooperativeEEENS5_IJNSA_ILi128EEENSA_ILi256EEENSA_ILi64EEEEEENS_10bfloat16_tENS5_IJlSB_lEEESJ_SK_NS4_8TiledMMAINS4_8MMA_AtomIJNS4_4SM904GMMA28MMA_64x256x16_F32BF16BF16_SSILNSO_5MajorE0ELSQ_0ELNSO_7ScaleInE1ELSR_1EEEEEENS4_6LayoutINS5_IJNSA_ILi2EEESB_SB_EEENS5_IJSB_NSA_ILi0EEESX_EEEEENS5_IJNS4_10UnderscoreES10_S10_EEEEENS4_13SM90_TMA_LOADENS4_14ComposedLayoutINS4_7SwizzleILi3ELi4ELi3EEENS4_18smem_ptr_flag_bitsILi16EEENSU_INS5_IJNSA_ILi8EEESH_EEENS5_IJSH_SB_EEEEEEEvNS4_8identityES13_S1D_vS1E_EENS_8epilogue10collective18CollectiveEpilogueINS1G_22Sm90TmaWarpSpecializedILi4ELi2ELi16ELb1ELb0EEEJSI_NS5_IJSF_NSA_ILi32EEEEEESJ_SK_SJ_SK_NS1G_6fusion15FusionCallbacksIS1K_NS1N_13LinCombEltActINS1G_6thread7SigmoidESJ_fSJ_fLNS_15FloatRoundStyleE2EEESI_S1M_JEEES13_NS14_INS15_ILi2ELi4ELi3EEES18_NSU_INS5_IJS19_S1L_EEENS5_IJS1L_SB_EEEEEEENS4_17SM75_U32x4_LDSM_NENS4_14SM90_TMA_STOREES1Z_NS4_17SM90_U32x4_STSM_NENS4_9Copy_AtomIJS22_NS_6half_tEEEEvEEEvvEEEEvNT_6ParamsE,"ax",@progbits
	.align	128
.text._ZN7cutlass13device_kernelINS_4gemm6kernel13GemmUniversalIN4cute5tupleIJiiiiEEENS1_10collective13CollectiveMmaINS1_34MainloopSm90TmaGmmaWarpSpecializedILi4ENS5_IJNS4_1CILi1EEESB_SB_EEENS1_35KernelTmaWarpSpecializedCooperativeEEENS5_IJNSA_ILi128EEENSA_ILi256EEENSA_ILi64EEEEEENS_10bfloat16_tENS5_IJlSB_lEEESJ_SK_NS4_8TiledMMAINS4_8MMA_AtomIJNS4_4SM904GMMA28MMA_64x256x16_F32BF16BF16_SSILNSO_5MajorE0ELSQ_0ELNSO_7ScaleInE1ELSR_1EEEEEENS4_6LayoutINS5_IJNSA_ILi2EEESB_SB_EEENS5_IJSB_NSA_ILi0EEESX_EEEEENS5_IJNS4_10UnderscoreES10_S10_EEEEENS4_13SM90_TMA_LOADENS4_14ComposedLayoutINS4_7SwizzleILi3ELi4ELi3EEENS4_18smem_ptr_flag_bitsILi16EEENSU_INS5_IJNSA_ILi8EEESH_EEENS5_IJSH_SB_EEEEEEEvNS4_8identityES13_S1D_vS1E_EENS_8epilogue10collective18CollectiveEpilogueINS1G_22Sm90TmaWarpSpecializedILi4ELi2ELi16ELb1ELb0EEEJSI_NS5_IJSF_NSA_ILi32EEEEEESJ_SK_SJ_SK_NS1G_6fusion15FusionCallbacksIS1K_NS1N_13LinCombEltActINS1G_6thread7SigmoidESJ_fSJ_fLNS_15FloatRoundStyleE2EEESI_S1M_JEEES13_NS14_INS15_ILi2ELi4ELi3EEES18_NSU_INS5_IJS19_S1L_EEENS5_IJS1L_SB_EEEEEEENS4_17SM75_U32x4_LDSM_NENS4_14SM90_TMA_STOREES1Z_NS4_17SM90_U32x4_STSM_NENS4_9Copy_AtomIJS22_NS_6half_tEEEEvEEEvvEEEEvNT_6ParamsE:
        .type           _ZN7cutlass13device_kernelINS_4gemm6kernel13GemmUniversalIN4cute5tupleIJiiiiEEENS1_10collective13CollectiveMmaINS1_34MainloopSm90TmaGmmaWarpSpecializedILi4ENS5_IJNS4_1CILi1EEESB_SB_EEENS1_35KernelTmaWarpSpecializedCooperativeEEENS5_IJNSA_ILi128EEENSA_ILi256EEENSA_ILi64EEEEEENS_10bfloat16_tENS5_IJlSB_lEEESJ_SK_NS4_8TiledMMAINS4_8MMA_AtomIJNS4_4SM904GMMA28MMA_64x256x16_F32BF16BF16_SSILNSO_5MajorE0ELSQ_0ELNSO_7ScaleInE1ELSR_1EEEEEENS4_6LayoutINS5_IJNSA_ILi2EEESB_SB_EEENS5_IJSB_NSA_ILi0EEESX_EEEEENS5_IJNS4_10UnderscoreES10_S10_EEEEENS4_13SM90_TMA_LOADENS4_14ComposedLayoutINS4_7SwizzleILi3ELi4ELi3EEENS4_18smem_ptr_flag_bitsILi16EEENSU_INS5_IJNSA_ILi8EEESH_EEENS5_IJSH_SB_EEEEEEEvNS4_8identityES13_S1D_vS1E_EENS_8epilogue10collective18CollectiveEpilogueINS1G_22Sm90TmaWarpSpecializedILi4ELi2ELi16ELb1ELb0EEEJSI_NS5_IJSF_NSA_ILi32EEEEEESJ_SK_SJ_SK_NS1G_6fusion15FusionCallbacksIS1K_NS1N_13LinCombEltActINS1G_6thread7SigmoidESJ_fSJ_fLNS_15FloatRoundStyleE2EEESI_S1M_JEEES13_NS14_INS15_ILi2ELi4ELi3EEES18_NSU_INS5_IJS19_S1L_EEENS5_IJS1L_SB_EEEEEEENS4_17SM75_U32x4_LDSM_NENS4_14SM90_TMA_STOREES1Z_NS4_17SM90_U32x4_STSM_NENS4_9Copy_AtomIJS22_NS_6half_tEEEEvEEEvvEEEEvNT_6ParamsE,@function
        .size           _ZN7cutlass13device_kernelINS_4gemm6kernel13GemmUniversalIN4cute5tupleIJiiiiEEENS1_10collective13CollectiveMmaINS1_34MainloopSm90TmaGmmaWarpSpecializedILi4ENS5_IJNS4_1CILi1EEESB_SB_EEENS1_35KernelTmaWarpSpecializedCooperativeEEENS5_IJNSA_ILi128EEENSA_ILi256EEENSA_ILi64EEEEEENS_10bfloat16_tENS5_IJlSB_lEEESJ_SK_NS4_8TiledMMAINS4_8MMA_AtomIJNS4_4SM904GMMA28MMA_64x256x16_F32BF16BF16_SSILNSO_5MajorE0ELSQ_0ELNSO_7ScaleInE1ELSR_1EEEEEENS4_6LayoutINS5_IJNSA_ILi2EEESB_SB_EEENS5_IJSB_NSA_ILi0EEESX_EEEEENS5_IJNS4_10UnderscoreES10_S10_EEEEENS4_13SM90_TMA_LOADENS4_14ComposedLayoutINS4_7SwizzleILi3ELi4ELi3EEENS4_18smem_ptr_flag_bitsILi16EEENSU_INS5_IJNSA_ILi8EEESH_EEENS5_IJSH_SB_EEEEEEEvNS4_8identityES13_S1D_vS1E_EENS_8epilogue10collective18CollectiveEpilogueINS1G_22Sm90TmaWarpSpecializedILi4ELi2ELi16ELb1ELb0EEEJSI_NS5_IJSF_NSA_ILi32EEEEEESJ_SK_SJ_SK_NS1G_6fusion15FusionCallbacksIS1K_NS1N_13LinCombEltActINS1G_6thread7SigmoidESJ_fSJ_fLNS_15FloatRoundStyleE2EEESI_S1M_JEEES13_NS14_INS15_ILi2ELi4ELi3EEES18_NSU_INS5_IJS19_S1L_EEENS5_IJS1L_SB_EEEEEEENS4_17SM75_U32x4_LDSM_NENS4_14SM90_TMA_STOREES1Z_NS4_17SM90_U32x4_STSM_NENS4_9Copy_AtomIJS22_NS_6half_tEEEEvEEEvvEEEEvNT_6ParamsE,(.L_x_644 - _ZN7cutlass13device_kernelINS_4gemm6kernel13GemmUniversalIN4cute5tupleIJiiiiEEENS1_10collective13CollectiveMmaINS1_34MainloopSm90TmaGmmaWarpSpecializedILi4ENS5_IJNS4_1CILi1EEESB_SB_EEENS1_35KernelTmaWarpSpecializedCooperativeEEENS5_IJNSA_ILi128EEENSA_ILi256EEENSA_ILi64EEEEEENS_10bfloat16_tENS5_IJlSB_lEEESJ_SK_NS4_8TiledMMAINS4_8MMA_AtomIJNS4_4SM904GMMA28MMA_64x256x16_F32BF16BF16_SSILNSO_5MajorE0ELSQ_0ELNSO_7ScaleInE1ELSR_1EEEEEENS4_6LayoutINS5_IJNSA_ILi2EEESB_SB_EEENS5_IJSB_NSA_ILi0EEESX_EEEEENS5_IJNS4_10UnderscoreES10_S10_EEEEENS4_13SM90_TMA_LOADENS4_14ComposedLayoutINS4_7SwizzleILi3ELi4ELi3EEENS4_18smem_ptr_flag_bitsILi16EEENSU_INS5_IJNSA_ILi8EEESH_EEENS5_IJSH_SB_EEEEEEEvNS4_8identityES13_S1D_vS1E_EENS_8epilogue10collective18CollectiveEpilogueINS1G_22Sm90TmaWarpSpecializedILi4ELi2ELi16ELb1ELb0EEEJSI_NS5_IJSF_NSA_ILi32EEEEEESJ_SK_SJ_SK_NS1G_6fusion15FusionCallbacksIS1K_NS1N_13LinCombEltActINS1G_6thread7SigmoidESJ_fSJ_fLNS_15FloatRoundStyleE2EEESI_S1M_JEEES13_NS14_INS15_ILi2ELi4ELi3EEES18_NSU_INS5_IJS19_S1L_EEENS5_IJS1L_SB_EEEEEEENS4_17SM75_U32x4_LDSM_NENS4_14SM90_TMA_STOREES1Z_NS4_17SM90_U32x4_STSM_NENS4_9Copy_AtomIJS22_NS_6half_tEEEEvEEEvvEEEEvNT_6ParamsE)
        .other          _ZN7cutlass13device_kernelINS_4gemm6kernel13GemmUniversalIN4cute5tupleIJiiiiEEENS1_10collective13CollectiveMmaINS1_34MainloopSm90TmaGmmaWarpSpecializedILi4ENS5_IJNS4_1CILi1EEESB_SB_EEENS1_35KernelTmaWarpSpecializedCooperativeEEENS5_IJNSA_ILi128EEENSA_ILi256EEENSA_ILi64EEEEEENS_10bfloat16_tENS5_IJlSB_lEEESJ_SK_NS4_8TiledMMAINS4_8MMA_AtomIJNS4_4SM904GMMA28MMA_64x256x16_F32BF16BF16_SSILNSO_5MajorE0ELSQ_0ELNSO_7ScaleInE1ELSR_1EEEEEENS4_6LayoutINS5_IJNSA_ILi2EEESB_SB_EEENS5_IJSB_NSA_ILi0EEESX_EEEEENS5_IJNS4_10UnderscoreES10_S10_EEEEENS4_13SM90_TMA_LOADENS4_14ComposedLayoutINS4_7SwizzleILi3ELi4ELi3EEENS4_18smem_ptr_flag_bitsILi16EEENSU_INS5_IJNSA_ILi8EEESH_EEENS5_IJSH_SB_EEEEEEEvNS4_8identityES13_S1D_vS1E_EENS_8epilogue10collective18CollectiveEpilogueINS1G_22Sm90TmaWarpSpecializedILi4ELi2ELi16ELb1ELb0EEEJSI_NS5_IJSF_NSA_ILi32EEEEEESJ_SK_SJ_SK_NS1G_6fusion15FusionCallbacksIS1K_NS1N_13LinCombEltActINS1G_6thread7SigmoidESJ_fSJ_fLNS_15FloatRoundStyleE2EEESI_S1M_JEEES13_NS14_INS15_ILi2ELi4ELi3EEES18_NSU_INS5_IJS19_S1L_EEENS5_IJS1L_SB_EEEEEEENS4_17SM75_U32x4_LDSM_NENS4_14SM90_TMA_STOREES1Z_NS4_17SM90_U32x4_STSM_NENS4_9Copy_AtomIJS22_NS_6half_tEEEEvEEEvvEEEEvNT_6ParamsE,@"STO_CUDA_ENTRY STV_DEFAULT"
_ZN7cutlass13device_kernelINS_4gemm6kernel13GemmUniversalIN4cute5tupleIJiiiiEEENS1_10collective13CollectiveMmaINS1_34MainloopSm90TmaGmmaWarpSpecializedILi4ENS5_IJNS4_1CILi1EEESB_SB_EEENS1_35KernelTmaWarpSpecializedCooperativeEEENS5_IJNSA_ILi128EEENSA_ILi256EEENSA_ILi64EEEEEENS_10bfloat16_tENS5_IJlSB_lEEESJ_SK_NS4_8TiledMMAINS4_8MMA_AtomIJNS4_4SM904GMMA28MMA_64x256x16_F32BF16BF16_SSILNSO_5MajorE0ELSQ_0ELNSO_7ScaleInE1ELSR_1EEEEEENS4_6LayoutINS5_IJNSA_ILi2EEESB_SB_EEENS5_IJSB_NSA_ILi0EEESX_EEEEENS5_IJNS4_10UnderscoreES10_S10_EEEEENS4_13SM90_TMA_LOADENS4_14ComposedLayoutINS4_7SwizzleILi3ELi4ELi3EEENS4_18smem_ptr_flag_bitsILi16EEENSU_INS5_IJNSA_ILi8EEESH_EEENS5_IJSH_SB_EEEEEEEvNS4_8identityES13_S1D_vS1E_EENS_8epilogue10collective18CollectiveEpilogueINS1G_22Sm90TmaWarpSpecializedILi4ELi2ELi16ELb1ELb0EEEJSI_NS5_IJSF_NSA_ILi32EEEEEESJ_SK_SJ_SK_NS1G_6fusion15FusionCallbacksIS1K_NS1N_13LinCombEltActINS1G_6thread7SigmoidESJ_fSJ_fLNS_15FloatRoundStyleE2EEESI_S1M_JEEES13_NS14_INS15_ILi2ELi4ELi3EEES18_NSU_INS5_IJS19_S1L_EEENS5_IJS1L_SB_EEEEEEENS4_17SM75_U32x4_LDSM_NENS4_14SM90_TMA_STOREES1Z_NS4_17SM90_U32x4_STSM_NENS4_9Copy_AtomIJS22_NS_6half_tEEEEvEEEvvEEEEvNT_6ParamsE:
[----:B------:R-:W1:Y:S01]  /*0000*/  LDC R1, c[0x0][0x28] ;  /* 0x00000a00ff017b82 */ /* 0x000e620000000800 */
[----:B------:R-:W2:Y:S07]  /*0010*/  S2R R18, SR_TID.X ;  /* 0x0000000000127919 */ /* 0x000eae0000002100 */
[----:B------:R-:W3:Y:S01]  /*0020*/  LDC.64 R4, c[0x0][0x588] ;  /* 0x00016200ff047b82 */ /* 0x000ee20000000a00 */
[----:B------:R-:W-:Y:S01]  /*0030*/  ELECT P0, URZ, PT ;  /* 0x00000000003f782f */ /* 0x000fe20003800000 */
[----:B------:R-:W-:Y:S01]  /*0040*/  BSSY B0, `(.L_x_0) ;  /* 0x0000016000007945 */ /* 0x000fe20003800000 */
[----:B--2---:R-:W-:-:S02]  /*0050*/  SHF.R.U32.HI R6, RZ, 0x5, R18 ;  /* 0x00000005ff067819 */ /* 0x004fc40000011612 */
[----:B------:R-:W-:-:S03]  /*0060*/  SHF.R.U32.HI R2, RZ, 0x7, R18 ;  /* 0x00000007ff027819 */ /* 0x000fc60000011612 */
[----:B------:R-:W2:Y:S04]  /*0070*/  SHFL.IDX PT, R0, R6, RZ, 0x1f ;  /* 0x00001fff06007589 */ /* 0x000ea800000e0000 */
[----:B------:R4:W1:Y:S01]  /*0080*/  SHFL.IDX PT, R12, R2, RZ, 0x1f ;  /* 0x00001fff020c7589 */ /* 0x00086200000e0000 */
[----:B--2---:R-:W-:Y:S02]  /*0090*/  ISETP.NE.OR P0, PT, R0, RZ, !P0 ;  /* 0x000000ff0000720c */ /* 0x004fe40004705670 */
[----:B------:R-:W-:-:S11]  /*00a0*/  SHF.R.S32.HI R3, RZ, 0x1f, R0 ;  /* 0x0000001fff037819 */ /* 0x000fd60000011400 */
[----:B-1-34-:R-:W-:Y:S05]  /*00b0*/  @P0 BRA `(.L_x_1) ;  /* 0x0000000000380947 */ /* 0x01afea0003800000 */
[----:B------:R-:W-:Y:S02]  /*00c0*/  ULDC.64 UR4, c[0x0][0x198] ;  /* 0x0000660000047ab9 */ /* 0x000fe40000000a00 */
[----:B------:R-:W-:Y:S02]  /*00d0*/  UIADD3 UR6, UP0, UR4, 0xf0, URZ ;  /* 0x000000f004067890 */ /* 0x000fe4000ff1e03f */
[----:B------:R-:W-:Y:S02]  /*00e0*/  UIADD3 UR8, UP1, UR4, 0x1f0, URZ ;  /* 0x000001f004087890 */ /* 0x000fe4000ff3e03f */
[----:B------:R-:W-:Y:S02]  /*00f0*/  UIADD3 UR10, UP2, UR4, 0x3f0, URZ ;  /* 0x000003f0040a7890 */ /* 0x000fe4000ff5e03f */
[----:B------:R-:W-:Y:S02]  /*0100*/  UIADD3 UR4, UP3, UR4, 0x4f0, URZ ;  /* 0x000004f004047890 */ /* 0x000fe4000ff7e03f */
[----:B------:R-:W-:-:S02]  /*0110*/  UIADD3.X UR7, URZ, UR5, URZ, UP0, !UPT ;  /* 0x000000053f077290 */ /* 0x000fc400087fe43f */
[----:B------:R-:W-:Y:S02]  /*0120*/  UIADD3.X UR9, URZ, UR5, URZ, UP1, !UPT ;  /* 0x000000053f097290 */ /* 0x000fe40008ffe43f */
[----:B------:R-:W-:Y:S02]  /*0130*/  UIADD3.X UR11, URZ, UR5, URZ, UP2, !UPT ;  /* 0x000000053f0b7290 */ /* 0x000fe400097fe43f */
[----:B------:R-:W-:-:S03]  /*0140*/  UIADD3.X UR5, URZ, UR5, URZ, UP3, !UPT ;  /* 0x000000053f057290 */ /* 0x000fc60009ffe43f */
[----:B------:R1:W-:Y:S02]  /*0150*/  UTMACCTL.PF [UR6] ;  /* 0x00000000060079b9 */ /* 0x0003e40008040000 */
[----:B------:R1:W-:Y:S02]  /*0160*/  UTMACCTL.PF [UR8] ;  /* 0x00000000080079b9 */ /* 0x0003e40008040000 */
[----:B------:R1:W-:Y:S02]  /*0170*/  UTMACCTL.PF [UR10] ;  /* 0x000000000a0079b9 */ /* 0x0003e40008040000 */
[----:B------:R1:W-:Y:S02]  /*0180*/  UTMACCTL.PF [UR4] ;  /* 0x00000000040079b9 */ /* 0x0003e40008040000 */
[----:B-1----:R-:W-:Y:S01]  /*0190*/  NOP ;  /* 0x0000000000007918 */ /* 0x002fe20000000000 */
.L_x_1:
[----:B------:R-:W-:Y:S05]  /*01a0*/  BSYNC B0 ;  /* 0x0000000000007941 */ /* 0x000fea0003800000 */
.L_x_0:
[----:B------:R-:W-:Y:S01]  /*01b0*/  ULDC.64 UR4, c[0x0][0x590] ;  /* 0x0001640000047ab9 */ /* 0x000fe20000000a00 */
[----:B------:R-:W-:Y:S01]  /*01c0*/  LEA.HI R3, R3, R0, RZ, 0x2 ;  /* 0x0000000003037211 */ /* 0x000fe200078f10ff */
[----:B------:R-:W-:Y:S01]  /*01d0*/  ULDC.64 UR48, c[0x0][0x208] ;  /* 0x0000820000307ab9 */ /* 0x000fe20000000a00 */
[----:B------:R-:W-:Y:S02]  /*01e0*/  ISETP.NE.U32.AND P2, PT, RZ, UR4, PT ;  /* 0x00000004ff007c0c */ /* 0x000fe4000bf45070 */
[----:B------:R-:W-:Y:S02]  /*01f0*/  LOP3.LUT R3, R3, 0xfffffffc, RZ, 0xc0, !PT ;  /* 0xfffffffc03037812 */ /* 0x000fe400078ec0ff */
[----:B------:R-:W-:Y:S02]  /*0200*/  ISETP.NE.AND.EX P3, PT, RZ, UR5, PT, P2 ;  /* 0x00000005ff007c0c */ /* 0x000fe4000bf65320 */
[----:B------:R-:W-:Y:S02]  /*0210*/  IADD3 R0, R0, -R3, RZ ;  /* 0x8000000300007210 */ /* 0x000fe40007ffe0ff */
[----:B------:R-:W-:-:S02]  /*0220*/  PRMT R7, RZ, 0x7610, R7 ;  /* 0x00007610ff077816 */ /* 0x000fc40000000007 */
[----:B------:R-:W-:Y:S02]  /*0230*/  MOV R2, R4 ;  /* 0x0000000400027202 */ /* 0x000fe40000000f00 */
[----:B------:R-:W-:-:S05]  /*0240*/  MOV R3, R5 ;  /* 0x0000000500037202 */ /* 0x000fca0000000f00 */
[----:B------:R-:W-:Y:S05]  /*0250*/  @P3 BRA `(.L_x_2) ;  /* 0x0000000000303947 */ /* 0x000fea0003800000 */
[----:B------:R-:W-:Y:S02]  /*0260*/  ULDC.64 UR6, c[0x0][0x588] ;  /* 0x0001620000067ab9 */ /* 0x000fe40000000a00 */
[----:B------:R-:W-:-:S04]  /*0270*/  ISETP.NE.U32.AND P0, PT, RZ, UR6, PT ;  /* 0x00000006ff007c0c */ /* 0x000fc8000bf05070 */
[----:B------:R-:W-:-:S13]  /*0280*/  ISETP.NE.AND.EX P0, PT, RZ, UR7, PT, P0 ;  /* 0x00000007ff007c0c */ /* 0x000fda000bf05300 */
[----:B------:R-:W-:Y:S05]  /*0290*/  @!P0 BRA `(.L_x_3) ;  /* 0x0000000000108947 */ /* 0x000fea0003800000 */
[----:B------:R-:W2:Y:S02]  /*02a0*/  LDG.E R7, desc[UR48][R2.64] ;  /* 0x0000003002077981 */ /* 0x000ea4000c1e1900 */
[----:B--2---:R-:W-:Y:S02]  /*02b0*/  FSETP.NEU.AND P1, PT, R7, RZ, PT ;  /* 0x000000ff0700720b */ /* 0x004fe40003f2d000 */
[----:B------:R-:W-:Y:S01]  /*02c0*/  MOV R7, 0x1 ;  /* 0x0000000100077802 */ /* 0x000fe20000000f00 */
[----:B------:R-:W-:Y:S10]  /*02d0*/  BRA `(.L_x_2) ;  /* 0x0000000000107947 */ /* 0x000ff40003800000 */
.L_x_3:
[----:B------:R-:W-:Y:S01]  /*02e0*/  ULDC UR6, c[0x0][0x580] ;  /* 0x0001600000067ab9 */ /* 0x000fe20000000800 */
[----:B------:R-:W-:Y:S01]  /*02f0*/  IMAD.MOV.U32 R7, RZ, RZ, 0x1 ;  /* 0x00000001ff077424 */ /* 0x000fe200078e00ff */
[----:B------:R-:W-:Y:S02]  /*0300*/  FSETP.NEU.AND P1, PT, RZ, UR6, PT ;  /* 0x00000006ff007c0b */ /* 0x000fe4000bf2d000 */
[----:B------:R-:W-:-:S11]  /*0310*/  CS2R R2, SRZ ;  /* 0x0000000000027805 */ /* 0x000fd6000001ff00 */
.L_x_2:
[----:B------:R-:W-:Y:S02]  /*0320*/  ISETP.NE.U32.AND P4, PT, R2, RZ, PT ;  /* 0x000000ff0200720c */ /* 0x000fe40003f85070 */
[----:B------:R-:W-:Y:S02]  /*0330*/  ISETP.NE.AND.EX P5, PT, RZ, UR5, PT, P2 ;  /* 0x00000005ff007c0c */ /* 0x000fe4000bfa5320 */
[----:B------:R-:W-:Y:S02]  /*0340*/  ISETP.NE.AND.EX P2, PT, R3, RZ, PT, P4 ;  /* 0x000000ff0300720c */ /* 0x000fe40003f45340 */
[----:B------:R-:W-:-:S11]  /*0350*/  PLOP3.LUT P0, PT, PT, PT, PT, 0x8, 0x0 ;  /* 0x000000000000781c */ /* 0x000fd60003f0e170 */
[----:B------:R-:W-:Y:S05]  /*0360*/  @P2 BRA P5, `(.L_x_4) ;  /* 0x0000000000342947 */ /* 0x000fea0002800000 */
[----:B------:R-:W-:-:S04]  /*0370*/  ISETP.NE.U32.AND P0, PT, RZ, UR4, PT ;  /* 0x00000004ff007c0c */ /* 0x000fc8000bf05070 */
[----:B------:R-:W-:-:S13]  /*0380*/  ISETP.NE.AND.EX P0, PT, RZ, UR5, PT, P0 ;  /* 0x00000005ff007c0c */ /* 0x000fda000bf05300 */
[----:B------:R-:W-:Y:S05]  /*0390*/  @!P0 BRA `(.L_x_5) ;  /* 0x0000000000248947 */ /* 0x000fea0003800000 */
[----:B------:R-:W-:Y:S02]  /*03a0*/  PRMT R7, R7, 0x9910, RZ ;  /* 0x0000991007077816 */ /* 0x000fe400000000ff */
[----:B------:R-:W-:Y:S02]  /*03b0*/  ISETP.NE.U32.AND P0, PT, R2, RZ, PT ;  /* 0x000000ff0200720c */ /* 0x000fe40003f05070 */
[----:B------:R-:W-:Y:S02]  /*03c0*/  ISETP.NE.AND P2, PT, R7, RZ, PT ;  /* 0x000000ff0700720c */ /* 0x000fe40003f45270 */
[----:B------:R-:W-:Y:S02]  /*03d0*/  ISETP.NE.AND.EX P0, PT, R3, RZ, PT, P0 ;  /* 0x000000ff0300720c */ /* 0x000fe40003f05300 */
[----:B------:R-:W-:-:S09]  /*03e0*/  SEL R2, RZ, 0xffffffff, P1 ;  /* 0xffffffffff027807 */ /* 0x000fd20000800000 */
[----:B------:R-:W-:-:S04]  /*03f0*/  @!P2 SEL R2, RZ, 0xffffffff, P0 ;  /* 0xffffffffff02a807 */ /* 0x000fc80000000000 */
[----:B------:R-:W-:-:S04]  /*0400*/  LOP3.LUT R2, R2, 0x1, RZ, 0xc0, !PT ;  /* 0x0000000102027812 */ /* 0x000fc800078ec0ff */
[----:B------:R-:W-:Y:S01]  /*0410*/  ISETP.EQ.U32.AND P0, PT, R2, 0x1, PT ;  /* 0x000000010200780c */ /* 0x000fe20003f02070 */
[----:B------:R-:W-:-:S12]  /*0420*/  BRA `(.L_x_4) ;  /* 0x0000000000047947 */ /* 0x000fd80003800000 */
.L_x_5:
[----:B------:R-:W-:-:S13]  /*0430*/  PLOP3.LUT P0, PT, P1, PT, PT, 0x8, 0x0 ;  /* 0x000000000000781c */ /* 0x000fda0000f0e170 */
.L_x_4:
[----:B------:R-:W1:Y:S02]  /*0440*/  SHFL.IDX PT, R2, R6, RZ, 0x1f ;  /* 0x00001fff06027589 */ /* 0x000e6400000e0000 */
[----:B-1----:R-:W-:-:S13]  /*0450*/  ISETP.NE.AND P1, PT, R2, RZ, PT ;  /* 0x000000ff0200720c */ /* 0x002fda0003f25270 */
[----:B------:R-:W-:Y:S05]  /*0460*/  @P1 BRA `(.L_x_6) ;  /* 0x0000000000581947 */ /* 0x000fea0003800000 */
[----:B------:R-:W1:Y:S01]  /*0470*/  S2UR UR8, SR_CgaCtaId ;  /* 0x00000000000879c3 */ /* 0x000e620000008800 */
[----:B------:R-:W-:Y:S01]  /*0480*/  UMOV UR4, 0x400 ;  /* 0x0000040000047882 */ /* 0x000fe20000000000 */
[----:B------:R-:W-:Y:S01]  /*0490*/  UMOV UR5, 0x1 ;  /* 0x0000000100057882 */ /* 0x000fe20000000000 */
[----:B------:R-:W-:Y:S01]  /*04a0*/  UMOV UR6, 0x100 ;  /* 0x0000010000067882 */ /* 0x000fe20000000000 */
[----:B------:R-:W-:Y:S01]  /*04b0*/  ELECT P1, URZ, PT ;  /* 0x00000000003f782f */ /* 0x000fe20003820000 */
[----:B------:R-:W-:-:S04]  /*04c0*/  UIADD3 UR6, -UR6, 0x100000, URZ ;  /* 0x0010000006067890 */ /* 0x000fc8000fffe13f */
[----:B------:R-:W-:Y:S02]  /*04d0*/  USHF.L.U32 UR7, UR6, 0xb, URZ ;  /* 0x0000000b06077899 */ /* 0x000fe4000800063f */
[----:B------:R-:W-:Y:S02]  /*04e0*/  USHF.L.U32 UR6, UR6, 0x1, URZ ;  /* 0x0000000106067899 */ /* 0x000fe4000800063f */
[----:B-1----:R-:W-:Y:S02]  /*04f0*/  ULEA UR8, UR8, UR4, 0x18 ;  /* 0x0000000408087291 */ /* 0x002fe4000f8ec03f */
[----:B------:R-:W-:-:S04]  /*0500*/  UIADD3 UR4, -UR5, 0x100000, URZ ;  /* 0x0010000005047890 */ /* 0x000fc8000fffe13f */
[----:B------:R-:W-:Y:S02]  /*0510*/  USHF.L.U32 UR5, UR4, 0xb, URZ ;  /* 0x0000000b04057899 */ /* 0x000fe4000800063f */
[----:B------:R-:W-:Y:S01]  /*0520*/  USHF.L.U32 UR4, UR4, 0x1, URZ ;  /* 0x0000000104047899 */ /* 0x000fe2000800063f */
[----:B------:R-:W1:Y:S11]  /*0530*/  FENCE.VIEW.ASYNC.S ;  /* 0x00000000000073c6 */ /* 0x000e760000000000 */
[----:B-1----:R1:W2:Y:S01]  /*0540*/  SYNCS.EXCH.64 URZ, [UR8], UR4 ;  /* 0x00000004083f75b2 */ /* 0x0022a20008000100 */
[----:B------:R1:W3:Y:S01]  /*0550*/  SYNCS.EXCH.64 URZ, [UR8+0x20], UR6 ;  /* 0x00002006083f75b2 */ /* 0x0002e20008000100 */
[----:B------:R1:W4:Y:S01]  /*0560*/  SYNCS.EXCH.64 URZ, [UR8+0x8], UR4 ;  /* 0x00000804083f75b2 */ /* 0x0003220008000100 */
[----:B------:R1:W1:Y:S01]  /*0570*/  SYNCS.EXCH.64 URZ, [UR8+0x28], UR6 ;  /* 0x00002806083f75b2 */ /* 0x0002620008000100 */
[----:B------:R1:W1:Y:S01]  /*0580*/  SYNCS.EXCH.64 URZ, [UR8+0x10], UR4 ;  /* 0x00001004083f75b2 */ /* 0x0002620008000100 */
[----:B------:R1:W1:Y:S01]  /*0590*/  SYNCS.EXCH.64 URZ, [UR8+0x30], UR6 ;  /* 0x00003006083f75b2 */ /* 0x0002620008000100 */
[----:B------:R1:W1:Y:S01]  /*05a0*/  SYNCS.EXCH.64 URZ, [UR8+0x18], UR4 ;  /* 0x00001804083f75b2 */ /* 0x0002620008000100 */
[----:B------:R1:W1:Y:S01]  /*05b0*/  SYNCS.EXCH.64 URZ, [UR8+0x38], UR6 ;  /* 0x00003806083f75b2 */ /* 0x0002620008000100 */
[----:B------:R-:W-:Y:S01]  /*05c0*/  NOP ;  /* 0x0000000000007918 */ /* 0x000fe20000000000 */
.L_x_6:
[----:B------:R-:W5:Y:S01]  /*05d0*/  SHFL.IDX PT, R2, R6, RZ, 0x1f ;  /* 0x00001fff06027589 */ /* 0x000f6200000e0000 */
[----:B------:R-:W1:Y:S01]  /*05e0*/  LDC R22, c[0x0][0x904] ;  /* 0x00024100ff167b82 */ /* 0x000e620000000800 */
[----:B------:R-:W-:Y:S01]  /*05f0*/  NOP ;  /* 0x0000000000007918 */ /* 0x000fe20000000000 */
[----:B-----5:R-:W-:-:S13]  /*0600*/  ISETP.NE.AND P1, PT, R2, RZ, PT ;  /* 0x000000ff0200720c */ /* 0x020fda0003f25270 */
[----:B------:R-:W-:Y:S05]  /*0610*/  @P1 BRA `(.L_x_7) ;  /* 0x0000000000581947 */ /* 0x000fea0003800000 */
[----:B-1----:R-:W1:Y:S01]  /*0620*/  S2UR UR5, SR_CgaCtaId ;  /* 0x00000000000579c3 */ /* 0x002e620000008800 */
[----:B------:R-:W-:Y:S01]  /*0630*/  UMOV UR4, 0x400 ;  /* 0x0000040000047882 */ /* 0x000fe20000000000 */
[----:B------:R-:W-:Y:S01]  /*0640*/  UMOV UR6, 0x20 ;  /* 0x0000002000067882 */ /* 0x000fe20000000000 */
[----:B------:R-:W-:Y:S01]  /*0650*/  UMOV UR7, 0x100 ;  /* 0x0000010000077882 */ /* 0x000fe20000000000 */
[----:B------:R-:W-:Y:S01]  /*0660*/  ELECT P1, URZ, PT ;  /* 0x00000000003f782f */ /* 0x000fe20003820000 */
[----:B-1----:R-:W-:Y:S02]  /*0670*/  ULEA UR8, UR5, UR4, 0x18 ;  /* 0x0000000405087291 */ /* 0x002fe4000f8ec03f */
[----:B------:R-:W-:-:S04]  /*0680*/  UIADD3 UR4, -UR6, 0x100000, URZ ;  /* 0x0010000006047890 */ /* 0x000fc8000fffe13f */
[----:B------:R-:W-:Y:S02]  /*0690*/  USHF.L.U32 UR5, UR4, 0xb, URZ ;  /* 0x0000000b04057899 */ /* 0x000fe4000800063f */
[----:B------:R-:W-:Y:S02]  /*06a0*/  USHF.L.U32 UR4, UR4, 0x1, URZ ;  /* 0x0000000104047899 */ /* 0x000fe4000800063f */
[----:B------:R-:W-:-:S04]  /*06b0*/  UIADD3 UR6, -UR7, 0x100000, URZ ;  /* 0x0010000007067890 */ /* 0x000fc8000fffe13f */
[----:B------:R-:W-:Y:S02]  /*06c0*/  USHF.L.U32 UR7, UR6, 0xb, URZ ;  /* 0x0000000b06077899 */ /* 0x000fe4000800063f */
[----:B------:R-:W-:Y:S01]  /*06d0*/  USHF.L.U32 UR6, UR6, 0x1, URZ ;  /* 0x0000000106067899 */ /* 0x000fe2000800063f */
[----:B------:R-:W1:Y:S03]  /*06e0*/  FENCE.VIEW.ASYNC.S ;  /* 0x00000000000073c6 */ /* 0x000e660000000000 */
[----:B-1----:R1:W1:Y:S08]  /*06f0*/  SYNCS.EXCH.64 URZ, [UR8+0x40], UR4 ;  /* 0x00004004083f75b2 */ /* 0x0022700008000100 */
[----:B------:R1:W1:Y:S01]  /*0700*/  SYNCS.EXCH.64 URZ, [UR8+0x60], UR6 ;  /* 0x00006006083f75b2 */ /* 0x0002620008000100 */
[----:B------:R1:W1:Y:S01]  /*0710*/  SYNCS.EXCH.64 URZ, [UR8+0x48], UR4 ;  /* 0x00004804083f75b2 */ /* 0x0002620008000100 */
[----:B------:R1:W1:Y:S01]  /*0720*/  SYNCS.EXCH.64 URZ, [UR8+0x68], UR6 ;  /* 0x00006806083f75b2 */ /* 0x0002620008000100 */
[----:B------:R1:W1:Y:S01]  /*0730*/  SYNCS.EXCH.64 URZ, [UR8+0x50], UR4 ;  /* 0x00005004083f75b2 */ /* 0x0002620008000100 */
[----:B------:R1:W1:Y:S01]  /*0740*/  SYNCS.EXCH.64 URZ, [UR8+0x70], UR6 ;  /* 0x00007006083f75b2 */ /* 0x0002620008000100 */
[----:B------:R1:W1:Y:S01]  /*0750*/  SYNCS.EXCH.64 URZ, [UR8+0x58], UR4 ;  /* 0x00005804083f75b2 */ /* 0x0002620008000100 */
[----:B------:R1:W1:Y:S01]  /*0760*/  SYNCS.EXCH.64 URZ, [UR8+0x78], UR6 ;  /* 0x00007806083f75b2 */ /* 0x0002620008000100 */
[----:B------:R-:W-:Y:S01]  /*0770*/  NOP ;  /* 0x0000000000007918 */ /* 0x000fe20000000000 */
.L_x_7:
[----:B------:R-:W5:Y:S01]  /*0780*/  SHFL.IDX PT, R6, R6, RZ, 0x1f ;  /* 0x00001fff06067589 */ /* 0x000f6200000e0000 */
[----:B-1----:R-:W-:Y:S02]  /*0790*/  ISETP.NE.AND P6, PT, R22, 0x1, PT ;  /* 0x000000011600780c */ /* 0x002fe40003fc5270 */
[----:B------:R-:W-:Y:S01]  /*07a0*/  ELECT P1, URZ, PT ;  /* 0x00000000003f782f */ /* 0x000fe20003820000 */
[----:B------:R-:W1:Y:S01]  /*07b0*/  S2UR UR37, SR_CgaCtaId ;  /* 0x00000000002579c3 */ /* 0x000e620000008800 */
[----:B------:R-:W2:Y:S01]  /*07c0*/  S2R R13, SR_CTAID.Y ;  /* 0x00000000000d7919 */ /* 0x000ea20000002600 */
[----:B------:R-:W-:Y:S01]  /*07d0*/  UMOV UR4, 0x20 ;  /* 0x0000002000047882 */ /* 0x000fe20000000000 */
[----:B------:R-:W-:Y:S01]  /*07e0*/  P2R R2, PR, RZ, 0x40 ;  /* 0x00000040ff027803 */ /* 0x000fe20000000000 */
[----:B------:R-:W-:Y:S01]  /*07f0*/  NOP ;  /* 0x0000000000007918 */ /* 0x000fe20000000000 */
[----:B------:R-:W3:Y:S01]  /*0800*/  S2R R8, SR_CTAID.X ;  /* 0x0000000000087919 */ /* 0x000ee20000002500 */
[----:B------:R-:W-:Y:S01]  /*0810*/  ISETP.NE.AND P4, PT, R0, RZ, PT ;  /* 0x000000ff0000720c */ /* 0x000fe20003f85270 */
[----:B------:R-:W-:Y:S03]  /*0820*/  BSSY B6, `(.L_x_8) ;  /* 0x000148c000067945 */ /* 0x000fe60003800000 */
[----:B------:R-:W3:Y:S01]  /*0830*/  @P6 LDC R3, c[0x0][0x10] ;  /* 0x00000400ff036b82 */ /* 0x000ee20000000800 */
[----:B------:R-:W-:-:S02]  /*0840*/  @P6 MOV R11, RZ ;  /* 0x000000ff000b6202 */ /* 0x000fc40000000f00 */
[----:B------:R-:W-:-:S05]  /*0850*/  @P6 MOV R9, RZ ;  /* 0x000000ff00096202 */ /* 0x000fca0000000f00 */
[----:B------:R-:W4:Y:S01]  /*0860*/  @!P6 LDC R7, c[0x0][0xc] ;  /* 0x00000300ff07eb82 */ /* 0x000f220000000800 */
[----:B-----5:R-:W-:Y:S02]  /*0870*/  ISETP.NE.OR P2, PT, R6, RZ, !P1 ;  /* 0x000000ff0600720c */ /* 0x020fe40004f45670 */
[----:B------:R-:W-:-:S04]  /*0880*/  ISETP.EQ.OR P1, PT, R0, 0x3, !P4 ;  /* 0x000000030000780c */ /* 0x000fc80006722670 */
[----:B------:R-:W-:-:S04]  /*0890*/  ISETP.EQ.AND P1, PT, R12, RZ, P1 ;  /* 0x000000ff0c00720c */ /* 0x000fc80000f22270 */
[----:B------:R-:W-:Y:S02]  /*08a0*/  SEL R17, RZ, 0x1, !P1 ;  /* 0x00000001ff117807 */ /* 0x000fe40004800000 */
[----:B--2---:R-:W-:Y:S01]  /*08b0*/  @P6 MOV R10, R13 ;  /* 0x0000000d000a6202 */ /* 0x004fe20000000f00 */
[----:B------:R-:W-:Y:S01]  /*08c0*/  VOTEU.ALL UP0, P2 ;  /* 0x00000000003f7886 */ /* 0x000fe20001000000 */
[----:B------:R-:W-:-:S03]  /*08d0*/  VOTEU.ALL UP1, P2 ;  /* 0x00000000003f7886 */ /* 0x000fc60001020000 */
[----:B---3--:R-:W-:Y:S01]  /*08e0*/  @P6 IMAD.WIDE.U32 R2, R8, R3, R10 ;  /* 0x0000000308026225 */ /* 0x008fe200078e000a */
[----:B------:R-:W-:Y:S01]  /*08f0*/  @!UP0 UMOV UR6, 0x400 ;  /* 0x0000040000068882 */ /* 0x000fe20000000000 */
[----:B------:R-:W-:-:S04]  /*0900*/  @!UP0 UIADD3 UR4, -UR4, 0x100000, URZ ;  /* 0x0010000004048890 */ /* 0x000fc8000fffe13f */
[----:B------:R-:W-:Y:S02]  /*0910*/  @!UP0 USHF.L.U32 UR5, UR4, 0xb, URZ ;  /* 0x0000000b04058899 */ /* 0x000fe4000800063f */
[----:B------:R-:W-:Y:S02]  /*0920*/  @!UP0 USHF.L.U32 UR4, UR4, 0x1, URZ ;  /* 0x0000000104048899 */ /* 0x000fe4000800063f */
[----:B-1----:R-:W-:Y:S01]  /*0930*/  @!UP0 ULEA UR8, UR37, UR6, 0x18 ;  /* 0x0000000625088291 */ /* 0x002fe2000f8ec03f */
[----:B------:R-:W-:Y:S01]  /*0940*/  @P6 IADD3 R16, R3, R9, RZ ;  /* 0x0000000903106210 */ /* 0x000fe20007ffe0ff */
[----:B------:R-:W-:Y:S01]  /*0950*/  VOTEU.ALL UP0, P2 ;  /* 0x00000000003f7886 */ /* 0x000fe20001000000 */
[C---:B------:R-:W-:Y:S01]  /*0960*/  ISETP.NE.AND P2, PT, R12.reuse, RZ, PT ;  /* 0x000000ff0c00720c */ /* 0x040fe20003f45270 */
[----:B------:R-:W-:Y:S01]  /*0970*/  ULDC UR6, c[0x0][0xc] ;  /* 0x0000030000067ab9 */ /* 0x000fe20000000800 */
[----:B------:R-:W-:Y:S01]  /*0980*/  ULDC UR7, c[0x0][0x10] ;  /* 0x0000040000077ab9 */ /* 0x000fe20000000800 */
[----:B------:R-:W-:Y:S01]  /*0990*/  MOV R9, RZ ;  /* 0x000000ff00097202 */ /* 0x000fe20000000f00 */
[----:B------:R-:W-:Y:S01]  /*09a0*/  @!P6 IMAD.MOV.U32 R10, RZ, RZ, R13 ;  /* 0x000000ffff0ae224 */ /* 0x000fe200078e000d */
[----:B------:R-:W-:-:S02]  /*09b0*/  IADD3 R12, R12, -0x1, RZ ;  /* 0xffffffff0c0c7810 */ /* 0x000fc40007ffe0ff */
[----:B------:R-:W-:Y:S01]  /*09c0*/  ISETP.EQ.AND P5, PT, R0, 0x2, !P2 ;  /* 0x000000020000780c */ /* 0x000fe200057a2270 */
[----:B----4-:R-:W-:Y:S01]  /*09d0*/  @!P6 IMAD.WIDE.U32 R6, R7, R10, R8 ;  /* 0x0000000a0706e225 */ /* 0x010fe200078e0008 */
[----:B------:R-:W1:Y:S02]  /*09e0*/  FENCE.VIEW.ASYNC.S ;  /* 0x00000000000073c6 */ /* 0x000e640000000000 */
[----:B-1----:R-:W1:Y:S01]  /*09f0*/  @!UP0 SYNCS.EXCH.64 URZ, [UR8+0x80], UR4 ;  /* 0x00008004083f85b2 */ /* 0x002e620008000100 */
[----:B------:R-:W-:Y:S02]  /*0a00*/  ISETP.GE.U32.AND P1, PT, R12, 0x2, PT ;  /* 0x000000020c00780c */ /* 0x000fe40003f26070 */
[----:B------:R-:W-:Y:S01]  /*0a10*/  SEL R19, RZ, 0x1, !P5 ;  /* 0x00000001ff137807 */ /* 0x000fe20006800000 */
[----:B------:R-:W-:Y:S01]  /*0a20*/  @!P6 IMAD.MOV.U32 R16, RZ, RZ, R7 ;  /* 0x000000ffff10e224 */ /* 0x000fe200078e0007 */
[----:B------:R-:W-:Y:S02]  /*0a30*/  @!P6 MOV R2, R6 ;  /* 0x000000060002e202 */ /* 0x000fe40000000f00 */
[----:B------:R-:W-:-:S02]  /*0a40*/  SEL R19, R19, 0x2, P1 ;  /* 0x0000000213137807 */ /* 0x000fc40000800000 */
[----:B------:R-:W-:Y:S01]  /*0a50*/  SEL R17, R17, 0x2, P1 ;  /* 0x0000000211117807 */ /* 0x000fe20000800000 */
[----:B------:R2:W1:Y:S01]  /*0a60*/  @!UP1 SYNCS.EXCH.64 URZ, [UR8+0x88], UR4 ;  /* 0x00008804083f95b2 */ /* 0x0004620008000100 */
[----:B------:R-:W-:Y:S01]  /*0a70*/  NOP ;  /* 0x0000000000007918 */ /* 0x000fe20000000000 */
[----:B--2---:R-:W-:-:S03]  /*0a80*/  UIMAD.WIDE.U32 UR4, UR6, UR7, URZ ;  /* 0x00000007060472a5 */ /* 0x004fc6000f8e003f */
[----:B------:R-:W-:Y:S02]  /*0a90*/  ULDC UR6, c[0x0][0x14] ;  /* 0x0000050000067ab9 */ /* 0x000fe40000000800 */
[----:B------:R-:W-:Y:S02]  /*0aa0*/  UIMAD.WIDE.U32 UR46, UR4, UR6, URZ ;  /* 0x00000006042e72a5 */ /* 0x000fe4000f8e003f */
[----:B------:R-:W-:-:S04]  /*0ab0*/  UIMAD UR38, UR5, UR6, URZ ;  /* 0x00000006052672a4 */ /* 0x000fc8000f8e023f */
[----:B------:R-:W-:Y:S01]  /*0ac0*/  UIADD3 UR38, UR47, UR38, URZ ;  /* 0x000000262f267290 */ /* 0x000fe2000fffe03f */
[----:B-1----:R-:W-:Y:S06]  /*0ad0*/  BAR.SYNC.DEFER_BLOCKING 0x0 ;  /* 0x0000000000007b1d */ /* 0x002fec0000010000 */
[----:B------:R-:W-:Y:S05]  /*0ae0*/  @!P2 BRA `(.L_x_9) ;  /* 0x0000011400e0a947 */ /* 0x000fea0003800000 */
[----:B------:R-:W-:-:S13]  /*0af0*/  ISETP.GT.U32.AND P0, PT, R12, 0x1, PT ;  /* 0x000000010c00780c */ /* 0x000fda0003f04070 */
[----:B------:R-:W-:Y:S05]  /*0b00*/  @P0 BRA `(.L_x_10) ;  /* 0x0000014400740947 */ /* 0x000fea0003800000 */
[----:B------:R-:W-:Y:S01]  /*0b10*/  ULDC.64 UR4, c[0x0][0x8f8] ;  /* 0x00023e0000047ab9 */ /* 0x000fe20000000a00 */
[----:B------:R-:W-:Y:S01]  /*0b20*/  UMOV UR55, 0xffffffff ;  /* 0xffffffff00377882 */ /* 0x000fe20000000000 */
[----:B------:R-:W-:Y:S02]  /*0b30*/  ISETP.GE.U32.AND P0, PT, R2, UR4, PT ;  /* 0x0000000402007c0c */ /* 0x000fe4000bf06070 */
[----:B------:R-:W-:Y:S02]  /*0b40*/  PRMT R152, RZ, 0x7610, R152 ;  /* 0x00007610ff987816 */ /* 0x000fe40000000098 */
[----:B------:R-:W-:Y:S02]  /*0b50*/  ISETP.GE.U32.AND.EX P0, PT, R16, UR5, PT, P0 ;  /* 0x0000000510007c0c */ /* 0x000fe4000bf06100 */
[----:B------:R-:W-:Y:S02]  /*0b60*/  MOV R23, 0xffffffff ;  /* 0xffffffff00177802 */ /* 0x000fe40000000f00 */
[----:B------:R-:W-:-:S02]  /*0b70*/  MOV R157, 0xffffffff ;  /* 0xffffffff009d7802 */ /* 0x000fc40000000f00 */
[----:B------:R-:W-:-:S07]  /*0b80*/  PRMT R0, RZ, 0x7610, R0 ;  /* 0x00007610ff007816 */ /* 0x000fce0000000000 */
[----:B------:R-:W-:Y:S05]  /*0b90*/  @P0 BRA `(.L_x_11) ;  /* 0x0000000400640947 */ /* 0x000fea0003800000 */
[----:B------:R-:W1:Y:S01]  /*0ba0*/  LDC.64 R14, c[0x0][0x8d0] ;  /* 0x00023400ff0e7b82 */ /* 0x000e620000000a00 */
[----:B------:R-:W-:Y:S02]  /*0bb0*/  MOV R4, R2 ;  /* 0x0000000200047202 */ /* 0x000fe40000000f00 */
[----:B------:R-:W-:-:S05]  /*0bc0*/  MOV R5, R16 ;  /* 0x0000001000057202 */ /* 0x000fca0000000f00 */
[----:B------:R-:W2:Y:S08]  /*0bd0*/  LDC R0, c[0x0][0x8d8] ;  /* 0x00023600ff007b82 */ /* 0x000eb00000000800 */
[----:B------:R-:W3:Y:S01]  /*0be0*/  LDC.64 R20, c[0x0][0x8c8] ;  /* 0x00023200ff147b82 */ /* 0x000ee20000000a00 */
[----:B-1----:R-:W-:-:S04]  /*0bf0*/  ISETP.NE.U32.AND P0, PT, R14, RZ, PT ;  /* 0x000000ff0e00720c */ /* 0x002fc80003f05070 */
[----:B------:R-:W-:-:S13]  /*0c00*/  ISETP.NE.AND.EX P0, PT, R15, RZ, PT, P0 ;  /* 0x000000ff0f00720c */ /* 0x000fda0003f05300 */
[----:B--23--:R-:W-:Y:S05]  /*0c10*/  @!P0 BRA `(.L_x_12) ;  /* 0x0000000000288947 */ /* 0x00cfea0003800000 */
[----:B------:R-:W1:Y:S02]  /*0c20*/  LDC R3, c[0x0][0x8dc] ;  /* 0x00023700ff037b82 */ /* 0x000e640000000800 */
[----:B-1----:R-:W-:-:S05]  /*0c30*/  IADD3 R3, P0, R2, R3, RZ ;  /* 0x0000000302037210 */ /* 0x002fca0007f1e0ff */
[----:B------:R-:W-:-:S04]  /*0c40*/  IMAD.X R11, RZ, RZ, R16, P0 ;  /* 0x000000ffff0b7224 */ /* 0x000fc800000e0610 */
[----:B------:R-:W-:-:S04]  /*0c50*/  IMAD.WIDE.U32 R4, R11, R14, RZ ;  /* 0x0000000e0b047225 */ /* 0x000fc800078e00ff */
[----:B------:R-:W-:-:S04]  /*0c60*/  IMAD.WIDE.U32 R6, P0, R3, R15, R4 ;  /* 0x0000000f03067225 */ /* 0x000fc80007800004 */
[----:B------:R-:W-:Y:S01]  /*0c70*/  IMAD.WIDE.U32 R4, R3, R14, RZ ;  /* 0x0000000e03047225 */ /* 0x000fe200078e00ff */
[----:B------:R-:W-:Y:S02]  /*0c80*/  IADD3.X R13, RZ, RZ, RZ, P0, !PT ;  /* 0x000000ffff0d7210 */ /* 0x000fe400007fe4ff */
[----:B------:R-:W-:Y:S02]  /*0c90*/  MOV R12, R7 ;  /* 0x00000007000c7202 */ /* 0x000fe40000000f00 */
[----:B------:R-:W-:-:S05]  /*0ca0*/  IADD3 RZ, P0, R5, R6, RZ ;  /* 0x0000000605ff7210 */ /* 0x000fca0007f1e0ff */
[----:B------:R-:W-:-:S08]  /*0cb0*/  IMAD.WIDE.U32.X R4, R11, R15, R12, P0 ;  /* 0x0000000f0b047225 */ /* 0x000fd000000e040c */
.L_x_12:
[-CC-:B------:R-:W-:Y:S01]  /*0cc0*/  SHF.R.U64 R29, R4, R0.reuse, R5.reuse ;  /* 0x00000000041d7219 */ /* 0x180fe20000001205 */
[----:B------:R-:W1:Y:S01]  /*0cd0*/  LDC.64 R24, c[0x0][0x8e8] ;  /* 0x00023a00ff187b82 */ /* 0x000e620000000a00 */
[----:B------:R-:W-:Y:S01]  /*0ce0*/  SHF.R.U32.HI R3, RZ, R0, R5 ;  /* 0x00000000ff037219 */ /* 0x000fe20000011605 */
[----:B------:R-:W-:Y:S01]  /*0cf0*/  ULDC UR4, c[0x0][0x150] ;  /* 0x0000540000047ab9 */ /* 0x000fe20000000800 */
[----:B------:R-:W-:Y:S02]  /*0d00*/  IADD3 R9, P0, RZ, -R29, RZ ;  /* 0x8000001dff097210 */ /* 0x000fe40007f1e0ff */
[----:B------:R-:W-:Y:S02]  /*0d10*/  I2FP.F32.U32 R0, R8 ;  /* 0x0000000800007245 */ /* 0x000fe40000201000 */
[----:B------:R-:W-:Y:S01]  /*0d20*/  IADD3.X R11, RZ, ~R3, RZ, P0, !PT ;  /* 0x80000003ff0b7210 */ /* 0x000fe200007fe4ff */
[----:B------:R-:W2:Y:S01]  /*0d30*/  LDC R12, c[0x0][0x8c0] ;  /* 0x00023000ff0c7b82 */ /* 0x000ea20000000800 */
[----:B------:R-:W-:Y:S01]  /*0d40*/  MOV R3, R16 ;  /* 0x0000001000037202 */ /* 0x000fe20000000f00 */
[----:B------:R-:W-:Y:S01]  /*0d50*/  FMUL R0, R0, UR4 ;  /* 0x0000000400007c20 */ /* 0x000fe20008400000 */
[----:B------:R-:W-:Y:S01]  /*0d60*/  ULDC UR4, c[0x0][0x154] ;  /* 0x0000550000047ab9 */ /* 0x000fe20000000800 */
[----:B------:R-:W-:-:S02]  /*0d70*/  IMAD R6, R11, R20, RZ ;  /* 0x000000140b067224 */ /* 0x000fc400078e02ff */
[C---:B------:R-:W-:Y:S02]  /*0d80*/  IMAD.WIDE.U32 R4, R9.reuse, R20, R2 ;  /* 0x0000001409047225 */ /* 0x040fe400078e0002 */
[----:B------:R-:W3:Y:S01]  /*0d90*/  LDC R7, c[0x0][0x144] ;  /* 0x00005100ff077b82 */ /* 0x000ee20000000800 */
[----:B------:R-:W4:Y:S01]  /*0da0*/  F2I.U32.TRUNC.NTZ R0, R0 ;  /* 0x0000000000007305 */ /* 0x000f22000020f000 */
[----:B------:R-:W-:Y:S01]  /*0db0*/  IMAD R3, R9, R21, R6 ;  /* 0x0000001509037224 */ /* 0x000fe200078e0206 */
[----:B------:R-:W-:-:S03]  /*0dc0*/  MOV R9, 0x1 ;  /* 0x0000000100097802 */ /* 0x000fc60000000f00 */
[----:B------:R-:W-:Y:S01]  /*0dd0*/  IMAD.IADD R5, R5, 0x1, R3 ;  /* 0x0000000105057824 */ /* 0x000fe200078e0203 */
[----:B------:R-:W-:Y:S01]  /*0de0*/  I2FP.F32.U32 R3, R10 ;  /* 0x0000000a00037245 */ /* 0x000fe20000201000 */
[----:B------:R-:W5:Y:S01]  /*0df0*/  LDC R11, c[0x0][0x8b0] ;  /* 0x00022c00ff0b7b82 */ /* 0x000f620000000800 */
[----:B-1----:R-:W-:-:S04]  /*0e00*/  ISETP.NE.U32.AND P0, PT, R24, RZ, PT ;  /* 0x000000ff1800720c */ /* 0x002fc80003f05070 */
[----:B------:R-:W-:-:S03]  /*0e10*/  ISETP.NE.AND.EX P0, PT, R25, RZ, PT, P0 ;  /* 0x000000ff1900720c */ /* 0x000fc60003f05300 */
[----:B------:R-:W1:Y:S01]  /*0e20*/  LDC R20, c[0x0][0x900] ;  /* 0x00024000ff147b82 */ /* 0x000e620000000800 */
[----:B----4-:R-:W-:Y:S02]  /*0e30*/  IADD3 R6, -R0, RZ, RZ ;  /* 0x000000ff00067210 */ /* 0x010fe40007ffe1ff */
[-CC-:B--2---:R-:W-:Y:S02]  /*0e40*/  SHF.R.U64 R21, R4, R12.reuse, R5.reuse ;  /* 0x0000000c04157219 */ /* 0x184fe40000001205 */
[----:B------:R-:W-:Y:S01]  /*0e50*/  SHF.R.U32.HI R4, RZ, R12, R5 ;  /* 0x0000000cff047219 */ /* 0x000fe20000011605 */
[----:B------:R-:W-:Y:S02]  /*0e60*/  FMUL R5, R3, UR4 ;  /* 0x0000000403057c20 */ /* 0x000fe40008400000 */
[----:B------:R-:W2:Y:S01]  /*0e70*/  LDC R13, c[0x0][0x148] ;  /* 0x00005200ff0d7b82 */ /* 0x000ea20000000800 */
[----:B---3--:R-:W-:Y:S01]  /*0e80*/  IMAD R0, R7, R6, R8 ;  /* 0x0000000607007224 */ /* 0x008fe200078e0208 */
[----:B------:R-:W-:Y:S01]  /*0e90*/  MOV R7, 0xffffffff ;  /* 0xffffffff00077802 */ /* 0x000fe20000000f00 */
[----:B------:R3:W4:Y:S05]  /*0ea0*/  F2I.U32.TRUNC.NTZ R12, R5 ;  /* 0x00000005000c7305 */ /* 0x00072a000020f000 */
[----:B------:R-:W2:Y:S01]  /*0eb0*/  LDC R14, c[0x0][0x8a8] ;  /* 0x00022a00ff0e7b82 */ /* 0x000ea20000000800 */
[----:B-----5:R-:W-:-:S02]  /*0ec0*/  SHF.R.U32.HI R3, RZ, R11, R4 ;  /* 0x0000000bff037219 */ /* 0x020fc40000011604 */
[----:B------:R-:W-:-:S05]  /*0ed0*/  SHF.R.U64 R28, R21, R11, R4 ;  /* 0x0000000b151c7219 */ /* 0x000fca0000001204 */
[----:B------:R-:W2:Y:S01]  /*0ee0*/  LDC R23, c[0x0][0x8f0] ;  /* 0x00023c00ff177b82 */ /* 0x000ea20000000800 */
[-C--:B-1----:R-:W-:Y:S02]  /*0ef0*/  SHF.L.U32 R4, R7, R20.reuse, RZ ;  /* 0x0000001407047219 */ /* 0x082fe400000006ff */
[-CC-:B------:R-:W-:Y:S02]  /*0f00*/  SHF.R.U32.HI R15, RZ, R20.reuse, R3.reuse ;  /* 0x00000014ff0f7219 */ /* 0x180fe40000011603 */
[----:B------:R-:W-:Y:S02]  /*0f10*/  SHF.R.U64 R30, R28, R20, R3 ;  /* 0x000000141c1e7219 */ /* 0x000fe40000001203 */
[----:B------:R-:W-:Y:S01]  /*0f20*/  LOP3.LUT R11, RZ, R4, RZ, 0x33, !PT ;  /* 0x00000004ff0b7212 */ /* 0x000fe200078e33ff */
[----:B------:R-:W1:Y:S01]  /*0f30*/  LDC R26, c[0x0][0x8e0] ;  /* 0x00023800ff1a7b82 */ /* 0x000e620000000800 */
[----:B------:R-:W-:Y:S01]  /*0f40*/  SHF.L.U32 R3, R9, R20, RZ ;  /* 0x0000001409037219 */ /* 0x000fe200000006ff */
[----:B---3--:R-:W-:Y:S01]  /*0f50*/  IMAD.MOV.U32 R5, RZ, RZ, R15 ;  /* 0x000000ffff057224 */ /* 0x008fe200078e000f */
[----:B------:R-:W-:-:S05]  /*0f60*/  MOV R4, R30 ;  /* 0x0000001e00047202 */ /* 0x000fca0000000f00 */
[----:B------:R-:W3:Y:S01]  /*0f70*/  LDC R27, c[0x0][0x8b8] ;  /* 0x00022e00ff1b7b82 */ /* 0x000ee20000000800 */
[----:B----4-:R-:W-:Y:S05]  /*0f80*/  @!P0 BRA `(.L_x_13) ;  /* 0x0000000000288947 */ /* 0x010fea0003800000 */
[----:B------:R-:W4:Y:S02]  /*0f90*/  LDC R9, c[0x0][0x8f4] ;  /* 0x00023d00ff097b82 */ /* 0x000f240000000800 */
[----:B----4-:R-:W-:-:S04]  /*0fa0*/  IADD3 R9, P0, R30, R9, RZ ;  /* 0x000000091e097210 */ /* 0x010fc80007f1e0ff */
[----:B------:R-:W-:-:S05]  /*0fb0*/  IADD3.X R15, RZ, R15, RZ, P0, !PT ;  /* 0x0000000fff0f7210 */ /* 0x000fca00007fe4ff */
[----:B------:R-:W-:-:S04]  /*0fc0*/  IMAD.WIDE.U32 R4, R15, R24, RZ ;  /* 0x000000180f047225 */ /* 0x000fc800078e00ff */
[----:B------:R-:W-:-:S04]  /*0fd0*/  IMAD.WIDE.U32 R6, P0, R9, R25, R4 ;  /* 0x0000001909067225 */ /* 0x000fc80007800004 */
[----:B------:R-:W-:Y:S01]  /*0fe0*/  IMAD.WIDE.U32 R4, R9, R24, RZ ;  /* 0x0000001809047225 */ /* 0x000fe200078e00ff */
[----:B------:R-:W-:Y:S02]  /*0ff0*/  IADD3.X R9, RZ, RZ, RZ, P0, !PT ;  /* 0x000000ffff097210 */ /* 0x000fe400007fe4ff */
[----:B------:R-:W-:Y:S02]  /*1000*/  MOV R8, R7 ;  /* 0x0000000700087202 */ /* 0x000fe40000000f00 */
[----:B------:R-:W-:-:S05]  /*1010*/  IADD3 RZ, P0, R5, R6, RZ ;  /* 0x0000000605ff7210 */ /* 0x000fca0007f1e0ff */
[----:B------:R-:W-:-:S08]  /*1020*/  IMAD.WIDE.U32.X R4, R15, R25, R8, P0 ;  /* 0x000000190f047225 */ /* 0x000fd000000e0408 */
.L_x_13:
[----:B--2---:R-:W-:Y:S01]  /*1030*/  SHF.R.U64 R5, R4, R23, R5 ;  /* 0x0000001704057219 */ /* 0x004fe20000001205 */
[----:B------:R-:W-:Y:S01]  /*1040*/  VIADD R6, R14, 0xffffffff ;  /* 0xffffffff0e067836 */ /* 0x000fe20000000000 */
[----:B------:R-:W-:Y:S02]  /*1050*/  LOP3.LUT R4, R28, R11, RZ, 0xc0, !PT ;  /* 0x0000000b1c047212 */ /* 0x000fe400078ec0ff */
[----:B------:R-:W-:Y:S02]  /*1060*/  IADD3 R12, -R12, RZ, RZ ;  /* 0x000000ff0c0c7210 */ /* 0x000fe40007ffe1ff */
[----:B------:R-:W-:Y:S01]  /*1070*/  IADD3 R7, -R5, RZ, RZ ;  /* 0x000000ff05077210 */ /* 0x000fe20007ffe1ff */
[----:B------:R-:W-:Y:S01]  /*1080*/  IMAD R5, R3, R5, R4 ;  /* 0x0000000503057224 */ /* 0x000fe200078e0204 */
[----:B------:R-:W-:Y:S01]  /*1090*/  LOP3.LUT R6, R21, R6, RZ, 0xc0, !PT ;  /* 0x0000000615067212 */ /* 0x000fe200078ec0ff */
[----:B------:R-:W-:Y:S01]  /*10a0*/  @P6 IMAD R0, R13, R12, R10 ;  /* 0x0000000c0d006224 */ /* 0x000fe200078e020a */
[----:B------:R-:W-:Y:S01]  /*10b0*/  R2UR UR55, R29 ;  /* 0x000000001d3772ca */ /* 0x000fe200000e0000 */
[----:B-1----:R-:W-:Y:S01]  /*10c0*/  IMAD R3, R7, R26, R30 ;  /* 0x0000001a07037224 */ /* 0x002fe200078e021e */
[----:B------:R-:W-:Y:S01]  /*10d0*/  MOV R4, 0x1 ;  /* 0x0000000100047802 */ /* 0x000fe20000000f00 */
[----:B---3--:R-:W-:-:S02]  /*10e0*/  IMAD R0, R5, R27, R0 ;  /* 0x0000001b05007224 */ /* 0x008fc400078e0200 */
[----:B------:R-:W-:-:S05]  /*10f0*/  IMAD R3, R3, R14, R6 ;  /* 0x0000000e03037224 */ /* 0x000fca00078e0206 */
[----:B------:R-:W-:Y:S02]  /*1100*/  SEL R157, R3, R0, !P6 ;  /* 0x00000000039d7207 */ /* 0x000fe40007000000 */
[----:B------:R-:W-:Y:S02]  /*1110*/  SEL R23, R0, R3, !P6 ;  /* 0x0000000300177207 */ /* 0x000fe40007000000 */
[----:B------:R-:W-:-:S07]  /*1120*/  PRMT R0, R4, 0x7610, R0 ;  /* 0x0000761004007816 */ /* 0x000fce0000000000 */
.L_x_11:
[----:B------:R-:W-:-:S08]  /*1130*/  NOP ;  /* 0x0000000000007918 */ /* 0x000fd00000000000 */
[----:B------:R-:W1:Y:S02]  /*1140*/  USETMAXREG.TRY_ALLOC.CTAPOOL UP0, 0xe8 ;  /* 0x000000e8000079c8 */ /* 0x000e640008000600 */
[----:B-1----:R-:W-:-:S13]  /*1150*/  PLOP3.LUT P0, PT, PT, PT, UP0, 0x80, 0x0 ;  /* 0x000000000000781c */ /* 0x002fda0003f0f008 */
[----:B------:R-:W-:Y:S05]  /*1160*/  @!P0 BRA `(.L_x_11) ;  /* 0xfffffffc00f08947 */ /* 0x000fea000383ffff */
[----:B------:R-:W-:Y:S02]  /*1170*/  ULDC.64 UR4, c[0x0][0x590] ;  /* 0x0001640000047ab9 */ /* 0x000fe40000000a00 */
[----:B------:R-:W-:-:S04]  /*1180*/  ISETP.NE.U32.AND P0, PT, RZ, UR4, PT ;  /* 0x00000004ff007c0c */ /* 0x000fc8000bf05070 */
[----:B------:R-:W-:-:S13]  /*1190*/  ISETP.NE.AND.EX P0, PT, RZ, UR5, PT, P0 ;  /* 0x00000005ff007c0c */ /* 0x000fda000bf05300 */
[----:B------:R-:W-:Y:S05]  /*11a0*/  @P0 BRA `(.L_x_14) ;  /* 0x00000000002c0947 */ /* 0x000fea0003800000 */
[----:B------:R-:W-:Y:S02]  /*11b0*/  ULDC.64 UR4, c[0x0][0x588] ;  /* 0x0001620000047ab9 */ /* 0x000fe40000000a00 */
[----:B------:R-:W-:-:S04]  /*11c0*/  ISETP.NE.U32.AND P0, PT, RZ, UR4, PT ;  /* 0x00000004ff007c0c */ /* 0x000fc8000bf05070 */
[----:B------:R-:W-:-:S13]  /*11d0*/  ISETP.NE.AND.EX P0, PT, RZ, UR5, PT, P0 ;  /* 0x00000005ff007c0c */ /* 0x000fda000bf05300 */
[----:B------:R-:W-:Y:S05]  /*11e0*/  @!P0 BRA `(.L_x_15) ;  /* 0x0000000000108947 */ /* 0x000fea0003800000 */
[----:B------:R-:W1:Y:S02]  /*11f0*/  LDC.64 R4, c[0x0][0x588] ;  /* 0x00016200ff047b82 */ /* 0x000e640000000a00 */
[----:B-1----:R1:W5:Y:S01]  /*1200*/  LDG.E R153, desc[UR48][R4.64] ;  /* 0x0000003004997981 */ /* 0x002362000c1e1900 */
[----:B------:R-:W-:Y:S01]  /*1210*/  MOV R152, 0x1 ;  /* 0x0000000100987802 */ /* 0x000fe20000000f00 */
[----:B------:R-:W-:Y:S06]  /*1220*/  BRA `(.L_x_14) ;  /* 0x00000000000c7947 */ /* 0x000fec0003800000 */
.L_x_15:
[----:B------:R-:W-:Y:S01]  /*1230*/  ULDC UR4, c[0x0][0x580] ;  /* 0x0001600000047ab9 */ /* 0x000fe20000000800 */
[----:B------:R-:W-:Y:S01]  /*1240*/  MOV R152, 0x1 ;  /* 0x0000000100987802 */ /* 0x000fe20000000f00 */
[----:B------:R-:W-:-:S07]  /*1250*/  IMAD.U32 R153, RZ, RZ, UR4 ;  /* 0x00000004ff997e24 */ /* 0x000fce000f8e00ff */
.L_x_14:
        /* <DEDUP_REMOVED lines=8> */
[----:B------:R-:W2:Y:S02]  /*12e0*/  LDC.64 R154, c[0x0][0x5a8] ;  /* 0x00016a00ff9a7b82 */ /* 0x000ea40000000a00 */
[----:B--2---:R2:W5:Y:S01]  /*12f0*/  LDG.E R154, desc[UR48][R154.64] ;  /* 0x000000309a9a7981 */ /* 0x004562000c1e1900 */
[----:B------:R-:W-:Y:S05]  /*1300*/  BRA `(.L_x_16) ;  /* 0x0000000000087947 */ /* 0x000fea0003800000 */
.L_x_17:
[----:B------:R-:W-:Y:S02]  /*1310*/  ULDC UR4, c[0x0][0x5a0] ;  /* 0x0001680000047ab9 */ /* 0x000fe40000000800 */
[----:B------:R-:W-:-:S07]  /*1320*/  MOV R154, UR4 ;  /* 0x00000004009a7c02 */ /* 0x000fce0008000f00 */
.L_x_16:
[----:B------:R-:W-:Y:S01]  /*1330*/  LOP3.LUT P1, RZ, R0, 0xff, RZ, 0xc0, !PT ;  /* 0x000000ff00ff7812 */ /* 0x000fe2000782c0ff */
[----:B------:R-:W-:Y:S01]  /*1340*/  UMOV UR36, URZ ;  /* 0x0000003f00247c82 */ /* 0x000fe20008000000 */
[----:B------:R-:W-:-:S11]  /*1350*/  PLOP3.LUT P0, PT, PT, PT, PT, 0x80, 0x0 ;  /* 0x000000000000781c */ /* 0x000fd60003f0f070 */
[----:B------:R-:W-:Y:S05]  /*1360*/  @!P1 BRA `(.L_x_18) ;  /* 0x0000010c00209947 */ /* 0x000fea0003800000 */
[----:B------:R-:W-:Y:S01]  /*1370*/  ULDC UR4, c[0x0][0x28c] ;  /* 0x0000a30000047ab9 */ /* 0x000fe20000000800 */
[----:B------:R-:W-:Y:S01]  /*1380*/  LOP3.LUT P0, RZ, R18, 0x4, RZ, 0xc0, !PT ;  /* 0x0000000412ff7812 */ /* 0x000fe2000780c0ff */
[----:B------:R-:W-:Y:S01]  /*1390*/  UIADD3 UR4, UR4, 0x3f, URZ ;  /* 0x0000003f04047890 */ /* 0x000fe2000fffe03f */
[----:B--2---:R-:W-:Y:S01]  /*13a0*/  MOV R155, 0x10 ;  /* 0x00000010009b7802 */ /* 0x004fe20000000f00 */
[----:B------:R-:W-:Y:S01]  /*13b0*/  ULDC.64 UR40, c[0x0][0x198] ;  /* 0x0000660000287ab9 */ /* 0x000fe20000000a00 */
[----:B------:R-:W-:Y:S01]  /*13c0*/  LOP3.LUT R156, R17, 0x1, RZ, 0xfc, !PT ;  /* 0x00000001119c7812 */ /* 0x000fe200078efcff */
[----:B------:R-:W-:Y:S01]  /*13d0*/  USHF.R.S32.HI UR5, URZ, 0x1f, UR4 ;  /* 0x0000001f3f057899 */ /* 0x000fe20008011404 */
[----:B------:R-:W-:Y:S01]  /*13e0*/  LOP3.LUT R158, R19, 0x1, RZ, 0xfc, !PT ;  /* 0x00000001139e7812 */ /* 0x000fe200078efcff */
[----:B------:R-:W-:Y:S01]  /*13f0*/  UMOV UR39, URZ ;  /* 0x0000003f00277c82 */ /* 0x000fe20008000000 */
[----:B------:R-:W-:Y:S01]  /*1400*/  SEL R155, R155, 0xfffffff0, !P0 ;  /* 0xfffffff09b9b7807 */ /* 0x000fe20004000000 */
[----:B------:R-:W-:Y:S01]  /*1410*/  ULEA.HI UR5, UR5, UR4, URZ, 0x6 ;  /* 0x0000000405057291 */ /* 0x000fe2000f8f303f */
[----:B------:R-:W-:Y:S01]  /*1420*/  UMOV UR42, URZ ;  /* 0x0000003f002a7c82 */ /* 0x000fe20008000000 */
[----:B------:R-:W-:-:S02]  /*1430*/  UMOV UR43, URZ ;  /* 0x0000003f002b7c82 */ /* 0x000fc40008000000 */
[----:B------:R-:W-:Y:S01]  /*1440*/  USHF.R.S32.HI UR44, URZ, 0x6, UR5 ;  /* 0x000000063f2c7899 */ /* 0x000fe20008011405 */
[----:B------:R-:W-:-:S11]  /*1450*/  UMOV UR36, URZ ;  /* 0x0000003f00247c82 */ /* 0x000fd60008000000 */
.L_x_512:
[----:B------:R-:W-:Y:S01]  /*1460*/  LOP3.LUT R0, R18, 0x80, RZ, 0xc0, !PT ;  /* 0x0000008012007812 */ /* 0x000fe200078ec0ff */
[----:B------:R-:W2:Y:S01]  /*1470*/  S2UR UR50, SR_CgaCtaId ;  /* 0x00000000003279c3 */ /* 0x000ea20000008800 */
[----:B------:R-:W-:Y:S02]  /*1480*/  UMOV UR45, 0x400 ;  /* 0x00000400002d7882 */ /* 0x000fe40000000000 */
[----:B------:R-:W-:-:S06]  /*1490*/  SHF.R.U32.HI R0, RZ, 0x7, R0 ;  /* 0x00000007ff007819 */ /* 0x000fcc0000011600 */
[----:B------:R-:W3:Y:S01]  /*14a0*/  SHFL.IDX PT, R0, R0, RZ, 0x1f ;  /* 0x00001fff00007589 */ /* 0x000ee200000e0000 */
[----:B--2---:R-:W-:Y:S01]  /*14b0*/  ULEA UR45, UR50, UR45, 0x18 ;  /* 0x0000002d322d7291 */ /* 0x004fe2000f8ec03f */
[----:B---3--:R-:W-:-:S13]  /*14c0*/  R2UR UR4, R0 ;  /* 0x00000000000472ca */ /* 0x008fda00000e0000 */
[----:B------:R-:W-:-:S04]  /*14d0*/  ULEA.HI UR5, UR4, UR4, URZ, 0x1 ;  /* 0x0000000404057291 */ /* 0x000fc8000f8f083f */
[----:B------:R-:W-:-:S04]  /*14e0*/  ULOP3.LUT UR5, UR5, 0x7fffe, URZ, 0xc0, !UPT ;  /* 0x0007fffe05057892 */ /* 0x000fc8000f8ec03f */
[----:B------:R-:W-:-:S03]  /*14f0*/  UIADD3 UR5, UR4, -UR5, URZ ;  /* 0x8000000504057290 */ /* 0x000fc6000fffe03f */
[----:B------:R-:W-:Y:S01]  /*1500*/  ULDC UR4, c[0x0][0x28c] ;  /* 0x0000a30000047ab9 */ /* 0x000fe20000000800 */
[----:B------:R-:W-:Y:S01]  /*1510*/  ULEA UR5, UR5, UR45, 0xd ;  /* 0x0000002d05057291 */ /* 0x000fe2000f8e683f */
[----:B------:R-:W-:-:S03]  /*1520*/  ISETP.LT.AND P0, PT, RZ, UR4, PT ;  /* 0x00000004ff007c0c */ /* 0x000fc6000bf01270 */
[----:B------:R-:W-:-:S04]  /*1530*/  UIADD3 UR5, UR5, 0x8400, URZ ;  /* 0x0000840005057890 */ /* 0x000fc8000fffe03f */
[----:B------:R-:W-:-:S04]  /*1540*/  USHF.R.U32.HI UR5, URZ, 0x4, UR5 ;  /* 0x000000043f057899 */ /* 0x000fc80008011605 */
[----:B------:R-:W-:Y:S02]  /*1550*/  ULOP3.LUT UR51, UR5, 0x3fff, URZ, 0xc0, !UPT ;  /* 0x00003fff05337892 */ /* 0x000fe4000f8ec03f */
[----:B-1----:R-:W-:Y:S10]  /*1560*/  @P0 BRA `(.L_x_19) ;  /* 0x0000000000400947 */ /* 0x002ff40003800000 */
[----:B------:R-:W-:Y:S01]  /*1570*/  MOV R0, 0x0 ;  /* 0x0000000000007802 */ /* 0x000fe20000000f00 */
[----:B------:R-:W-:Y:S01]  /*1580*/  ULDC.64 UR4, c[0x4][0x70] ;  /* 0x01001c0000047ab9 */ /* 0x000fe20000000a00 */
[----:B------:R-:W-:Y:S01]  /*1590*/  ULDC.64 UR6, c[0x4][0x8] ;  /* 0x0100020000067ab9 */ /* 0x000fe20000000a00 */
[----:B-1----:R-:W-:Y:S01]  /*15a0*/  MOV R4, UR4 ;  /* 0x0000000400047c02 */ /* 0x002fe20008000f00 */
[----:B------:R1:W2:Y:S01]  /*15b0*/  LDC.64 R14, c[0x4][R0] ;  /* 0x01000000000e7b82 */ /* 0x0002a20000000a00 */
[----:B------:R-:W-:Y:S01]  /*15c0*/  MOV R5, UR5 ;  /* 0x0000000500057c02 */ /* 0x000fe20008000f00 */
[----:B------:R-:W-:Y:S01]  /*15d0*/  ULDC.64 UR4, c[0x4][0x78] ;  /* 0x01001e0000047ab9 */ /* 0x000fe20000000a00 */
[----:B------:R-:W-:Y:S01]  /*15e0*/  MOV R10, UR6 ;  /* 0x00000006000a7c02 */ /* 0x000fe20008000f00 */
[----:B------:R-:W-:Y:S01]  /*15f0*/  IMAD.U32 R6, RZ, RZ, UR4 ;  /* 0x00000004ff067e24 */ /* 0x000fe2000f8e00ff */
[----:B------:R-:W-:Y:S01]  /*1600*/  MOV R7, UR5 ;  /* 0x0000000500077c02 */ /* 0x000fe20008000f00 */
[----:B------:R-:W-:Y:S01]  /*1610*/  IMAD.MOV.U32 R12, RZ, RZ, 0x1 ;  /* 0x00000001ff0c7424 */ /* 0x000fe200078e00ff */
[----:B------:R-:W-:-:S02]  /*1620*/  MOV R11, UR7 ;  /* 0x00000007000b7c02 */ /* 0x000fc40008000f00 */
[----:B------:R-:W-:Y:S02]  /*1630*/  MOV R8, 0x1e1 ;  /* 0x000001e100087802 */ /* 0x000fe40000000f00 */
[----:B-1----:R-:W-:-:S07]  /*1640*/  MOV R13, RZ ;  /* 0x000000ff000d7202 */ /* 0x002fce0000000f00 */
[----:B------:R-:W-:-:S07]  /*1650*/  LEPC R20, `(.L_x_19) ;  /* 0x000000001014794e */ /* 0x000fce0000000000 */
[----:B--2--5:R-:W-:Y:S05]  /*1660*/  CALL.ABS.NOINC R14 ;  /* 0x000000000e007343 */ /* 0x024fea0003c00000 */
.L_x_19:
[----:B------:R-:W-:-:S13]  /*1670*/  ISETP.NE.AND P0, PT, R156, 0x3, PT ;  /* 0x000000039c00780c */ /* 0x000fda0003f05270 */
[----:B------:R-:W-:Y:S05]  /*1680*/  @!P0 BRA `(.L_x_20) ;  /* 0x0000000000048947 */ /* 0x000fea0003800000 */
[----:B------:R-:W-:Y:S01]  /*1690*/  BPT.TRAP 0x1 ;  /* 0x000000040000795c */ /* 0x000fe20000300000 */
.L_x_20:
[----:B------:R-:W-:Y:S02]  /*16a0*/  MOV R3, UR43 ;  /* 0x0000002b00037c02 */ /* 0x000fe40008000f00 */
[----:B------:R-:W-:Y:S02]  /*16b0*/  MOV R0, UR42 ;  /* 0x0000002a00007c02 */ /* 0x000fe40008000f00 */
[----:B------:R-:W-:Y:S02]  /*16c0*/  LEA R3, R3, UR45, 0x3 ;  /* 0x0000002d03037c11 */ /* 0x000fe4000f8e18ff */
[----:B------:R-:W-:-:S04]  /*16d0*/  SHF.L.U32 R0, R0, 0x1f, RZ ;  /* 0x0000001f00007819 */ /* 0x000fc800000006ff */
[----:B------:R2:W3:Y:S01]  /*16e0*/  SYNCS.PHASECHK.TRANS64.TRYWAIT P1, [R3+URZ], R0 ;  /* 0x00000000030075a7 */ /* 0x0004e2000802017f */
[----:B------:R-:W-:Y:S05]  /*16f0*/  @!P0 BRA `(.L_x_21) ;  /* 0x0000000000048947 */ /* 0x000fea0003800000 */
[----:B------:R-:W-:Y:S01]  /*1700*/  BPT.TRAP 0x1 ;  /* 0x000000040000795c */ /* 0x000fe20000300000 */
.L_x_21:
[----:B---3--:R-:W-:Y:S05]  /*1710*/  @P1 BRA `(.L_x_22) ;  /* 0x0000000000081947 */ /* 0x008fea0003800000 */
[----:B------:R-:W3:Y:S02]  /*1720*/  SYNCS.PHASECHK.TRANS64.TRYWAIT P1, [R3+URZ], R0 ;  /* 0x00000000030075a7 */ /* 0x000ee4000802017f */
[----:B---3--:R-:W-:Y:S05]  /*1730*/  @!P1 BRA `(.L_x_23) ;  /* 0x0000013800709947 */ /* 0x008fea0003800000 */
.L_x_22:
[----:B------:R-:W-:-:S04]  /*1740*/  UISETP.LT.AND UP0, UPT, UR44, 0x1, UPT ;  /* 0x000000012c00788c */ /* 0x000fc8000bf01270 */
[----:B------:R-:W-:-:S06]  /*1750*/  USEL UR4, UR44, 0x1, UP0 ;  /* 0x000000012c047887 */ /* 0x000fcc0008000000 */
[----:B--23--:R-:W-:Y:S01]  /*1760*/  MOV R0, UR4 ;  /* 0x0000000400007c02 */ /* 0x00cfe20008000f00 */
[----:B------:R-:W-:Y:S05]  /*1770*/  WARPSYNC.ALL ;  /* 0x0000000000007948 */ /* 0x000fea0003800000 */
[----:B------:R-:W-:-:S04]  /*1780*/  IADD3 R0, -R0, UR44, RZ ;  /* 0x0000002c00007c10 */ /* 0x000fc8000fffe1ff */
[----:B------:R-:W-:Y:S01]  /*1790*/  ISETP.GE.AND P1, PT, R0, 0x1, PT ;  /* 0x000000010000780c */ /* 0x000fe20003f26270 */
[----:B------:R-:W-:Y:S01]  /*17a0*/  UIADD3 UR4, UR45, 0x18400, URZ ;  /* 0x000184002d047890 */ /* 0x000fe2000fffe03f */
[----:B------:R-:W-:Y:S01]  /*17b0*/  WARPGROUP.ARRIVE ;  /* 0x00000000000079c5 */ /* 0x000fe20000000000 */
[----:B------:R-:W-:Y:S02]  /*17c0*/  ULOP3.LUT UR8, UR51, 0x10000, URZ, 0xfc, !UPT ;  /* 0x0001000033087892 */ /* 0x000fe4000f8efc3f */
[----:B------:R-:W-:Y:S02]  /*17d0*/  USHF.R.U32.HI UR4, URZ, 0x4, UR4 ;  /* 0x000000043f047899 */ /* 0x000fe40008011604 */
[----:B------:R-:W-:Y:S02]  /*17e0*/  ULEA UR10, UR43, UR8, 0xa ;  /* 0x000000082b0a7291 */ /* 0x000fe4000f8e503f */
[----:B------:R-:W-:Y:S01]  /*17f0*/  ULOP3.LUT UR4, UR4, 0x3fff, URZ, 0xc0, !UPT ;  /* 0x00003fff04047892 */ /* 0x000fe2000f8ec03f */
[----:B------:R-:W-:Y:S01]  /*1800*/  UMOV UR5, 0x40000040 ;  /* 0x4000004000057882 */ /* 0x000fe20000000000 */
[----:B------:R-:W-:-:S02]  /*1810*/  UMOV UR7, 0x40000040 ;  /* 0x4000004000077882 */ /* 0x000fc40000000000 */
[----:B------:R-:W-:-:S03]  /*1820*/  ULOP3.LUT UR9, UR4, 0x10000, URZ, 0xfc, !UPT ;  /* 0x0001000004097892 */ /* 0x000fc6000f8efc3f */
[----:B------:R-:W-:Y:S01]  /*1830*/  UMOV UR4, UR10 ;  /* 0x0000000a00047c82 */ /* 0x000fe20008000000 */
[----:B------:R-:W-:-:S07]  /*1840*/  ULEA UR11, UR43, UR9, 0xb ;  /* 0x000000092b0b7291 */ /* 0x000fce000f8e583f */
[----:B------:R-:W-:Y:S02]  /*1850*/  UMOV UR6, UR11 ;  /* 0x0000000b00067c82 */ /* 0x000fe40008000000 */
[----:B------:R-:W-:Y:S01]  /*1860*/  HGMMA.64x256x16.F32.BF16 R24, gdesc[UR4], RZ, !UPT, gsb0 ;  /* 0x03e00000041879f0 */ /* 0x000fe2000c0018ff */
[----:B------:R-:W-:Y:S02]  /*1870*/  UIADD3 UR4, UR10, 0x2, URZ ;  /* 0x000000020a047890 */ /* 0x000fe4000fffe03f */
[----:B------:R-:W-:Y:S01]  /*1880*/  UIADD3 UR6, UR11, 0x2, URZ ;  /* 0x000000020b067890 */ /* 0x000fe2000fffe03f */
[----:B------:R-:W-:Y:S01]  /*1890*/  UMOV UR5, 0x40000040 ;  /* 0x4000004000057882 */ /* 0x000fe20000000000 */
[----:B------:R-:W-:Y:S01]  /*18a0*/  UMOV UR7, 0x40000040 ;  /* 0x4000004000077882 */ /* 0x000fe20000000000 */
[----:B------:R-:W-:Y:S02]  /*18b0*/  WARPGROUP.DEPBAR.LE gsb0, 0x0 ;  /* 0x00008000000079c5 */ /* 0x000fe40000010000 */
[----:B------:R-:W-:-:S15]  /*18c0*/  WARPGROUP.ARRIVE ;  /* 0x00000000000079c5 */ /* 0x000fde0000000000 */
[----:B------:R-:W-:-:S05]  /*18d0*/  NOP ;  /* 0x0000000000007918 */ /* 0x000fca0000000000 */
[----:B------:R-:W-:Y:S01]  /*18e0*/  HGMMA.64x256x16.F32.BF16 R24, gdesc[UR4], R24, gsb0 ;  /* 0x03e00000041879f0 */ /* 0x000fe20008001818 */
        /* <DEDUP_REMOVED lines=15> */
[----:B------:R-:W-:Y:S03]  /*19e0*/  HGMMA.64x256x16.F32.BF16 R24, gdesc[UR4], R24, gsb0 ;  /* 0x03e00000041879f0 */ /* 0x000fe60008001818 */
[----:B------:R-:W-:Y:S02]  /*19f0*/  WARPGROUP.DEPBAR.LE gsb0, 0x0 ;  /* 0x00008000000079c5 */ /* 0x000fe40000010000 */
[----:B------:R-:W-:Y:S05]  /*1a00*/  @!P1 BRA `(.L_x_24) ;  /* 0x0000000400189947 */ /* 0x000fea0003800000 */
[----:B------:R-:W-:Y:S02]  /*1a10*/  UIADD3 UR4, UR43, 0x1, URZ ;  /* 0x000000012b047890 */ /* 0x000fe4000fffe03f */
[----:B------:R-:W-:Y:S02]  /*1a20*/  UMOV UR11, UR43 ;  /* 0x0000002b000b7c82 */ /* 0x000fe40008000000 */
[----:B------:R-:W-:-:S04]  /*1a30*/  UISETP.NE.AND UP0, UPT, UR4, 0x4, UPT ;  /* 0x000000040400788c */ /* 0x000fc8000bf05270 */
[----:B------:R-:W-:Y:S02]  /*1a40*/  USEL UR5, URZ, 0x1, UP0 ;  /* 0x000000013f057887 */ /* 0x000fe40008000000 */
[----:B------:R-:W-:Y:S02]  /*1a50*/  USEL UR10, UR4, URZ, UP0 ;  /* 0x0000003f040a7287 */ /* 0x000fe40008000000 */
[----:B------:R-:W-:-:S06]  /*1a60*/  ULOP3.LUT UR5, UR42, UR5, URZ, 0x3c, !UPT ;  /* 0x000000052a057292 */ /* 0x000fcc000f8e3c3f */
[----:B-1----:R-:W-:-:S07]  /*1a70*/  IMAD.U32 R5, RZ, RZ, UR5 ;  /* 0x00000005ff057e24 */ /* 0x002fce000f8e00ff */
.L_x_31:
[----:B-12---:R-:W-:Y:S05]  /*1a80*/  @!P0 BRA `(.L_x_25) ;  /* 0x0000000000048947 */ /* 0x006fea0003800000 */
[----:B------:R-:W-:Y:S01]  /*1a90*/  BPT.TRAP 0x1 ;  /* 0x000000040000795c */ /* 0x000fe20000300000 */
.L_x_25:
[----:B------:R-:W-:Y:S01]  /*1aa0*/  ULEA UR4, UR10, UR45, 0x3 ;  /* 0x0000002d0a047291 */ /* 0x000fe2000f8e183f */
[----:B------:R-:W-:-:S08]  /*1ab0*/  SHF.L.U32 R3, R5, 0x1f, RZ ;  /* 0x0000001f05037819 */ /* 0x000fd000000006ff */
[----:B------:R1:W2:Y:S01]  /*1ac0*/  SYNCS.PHASECHK.TRANS64.TRYWAIT P1, [UR4], R3 ;  /* 0x00000003ff0075a7 */ /* 0x0002a20008020144 */
[----:B------:R-:W-:Y:S05]  /*1ad0*/  @!P0 BRA `(.L_x_26) ;  /* 0x0000000000048947 */ /* 0x000fea0003800000 */
[----:B------:R-:W-:Y:S01]  /*1ae0*/  BPT.TRAP 0x1 ;  /* 0x000000040000795c */ /* 0x000fe20000300000 */
.L_x_26:
[----:B--2---:R-:W-:Y:S05]  /*1af0*/  @P1 BRA `(.L_x_27) ;  /* 0x0000000000081947 */ /* 0x004fea0003800000 */
[----:B------:R-:W2:Y:S02]  /*1b00*/  SYNCS.PHASECHK.TRANS64.TRYWAIT P1, [UR4], R3 ;  /* 0x00000003ff0075a7 */ /* 0x000ea40008020144 */
[----:B--2---:R-:W-:Y:S05]  /*1b10*/  @!P1 BRA `(.L_x_28) ;  /* 0x00000134008c9947 */ /* 0x004fea0003800000 */
.L_x_27:
[----:B------:R-:W-:Y:S01]  /*1b20*/  ULEA UR12, UR10, UR8, 0xa ;  /* 0x000000080a0c7291 */ /* 0x000fe2000f8e503f */
[----:B------:R-:W-:Y:S01]  /*1b30*/  WARPGROUP.ARRIVE ;  /* 0x00000000000079c5 */ /* 0x000fe20000000000 */
[----:B------:R-:W-:Y:S01]  /*1b40*/  ULEA UR13, UR10, UR9, 0xb ;  /* 0x000000090a0d7291 */ /* 0x000fe2000f8e583f */
[----:B------:R-:W-:Y:S01]  /*1b50*/  UMOV UR5, 0x40000040 ;  /* 0x4000004000057882 */ /* 0x000fe20000000000 */
[----:B------:R-:W-:-:S03]  /*1b60*/  UMOV UR7, 0x40000040 ;  /* 0x4000004000077882 */ /* 0x000fc60000000000 */
[----:B------:R-:W-:Y:S02]  /*1b70*/  UMOV UR4, UR12 ;  /* 0x0000000c00047c82 */ /* 0x000fe40008000000 */
[----:B------:R-:W-:Y:S02]  /*1b80*/  UMOV UR6, UR13 ;  /* 0x0000000d00067c82 */ /* 0x000fe40008000000 */
[----:B------:R-:W-:Y:S01]  /*1b90*/  HGMMA.64x256x16.F32.BF16 R24, gdesc[UR4], R24, gsb0 ;  /* 0x03e00000041879f0 */ /* 0x000fe20008001818 */
[----:B------:R-:W-:Y:S02]  /*1ba0*/  UIADD3 UR4, UR12, 0x2, URZ ;  /* 0x000000020c047890 */ /* 0x000fe4000fffe03f */
[----:B------:R-:W-:Y:S01]  /*1bb0*/  UIADD3 UR6, UR13, 0x2, URZ ;  /* 0x000000020d067890 */ /* 0x000fe2000fffe03f */
[----:B------:R-:W-:Y:S01]  /*1bc0*/  UMOV UR5, 0x40000040 ;  /* 0x4000004000057882 */ /* 0x000fe20000000000 */
[----:B------:R-:W-:Y:S01]  /*1bd0*/  UMOV UR7, 0x40000040 ;  /* 0x4000004000077882 */ /* 0x000fe20000000000 */
[----:B------:R-:W-:-:S02]  /*1be0*/  WARPGROUP.DEPBAR.LE gsb0, 0x0 ;  /* 0x00008000000079c5 */ /* 0x000fc40000010000 */
        /* <DEDUP_REMOVED lines=21> */
[----:B------:R-:W-:Y:S01]  /*1d40*/  BPT.TRAP 0x1 ;  /* 0x000000040000795c */ /* 0x000fe20000300000 */
.L_x_29:
[----:B------:R-:W-:Y:S01]  /*1d50*/  ULEA UR4, UR11, UR45, 0x3 ;  /* 0x0000002d0b047291 */ /* 0x000fe2000f8e183f */
[----:B------:R-:W-:-:S03]  /*1d60*/  ISETP.GT.U32.AND P1, PT, R17, 0x1, PT ;  /* 0x000000011100780c */ /* 0x000fc60003f24070 */
[----:B------:R-:W-:-:S04]  /*1d70*/  UIADD3 UR4, UR4, 0x20, URZ ;  /* 0x0000002004047890 */ /* 0x000fc8000fffe03f */
[----:B------:R-:W-:-:S09]  /*1d80*/  UPRMT UR4, URZ, 0x654, UR4 ;  /* 0x000006543f047896 */ /* 0x000fd20008000004 */
[----:B------:R-:W-:Y:S01]  /*1d90*/  SYNCS.ARRIVE.TRANS64.RED.A1T0 RZ, [UR4], RZ ;  /* 0x000000ffffff79a7 */ /* 0x000fe20008100404 */
[----:B------:R-:W-:Y:S05]  /*1da0*/  @P1 BRA `(.L_x_30) ;  /* 0x0000000000041947 */ /* 0x000fea0003800000 */
[----:B------:R-:W-:Y:S01]  /*1db0*/  BPT.TRAP 0x1 ;  /* 0x000000040000795c */ /* 0x000fe20000300000 */
.L_x_30:
[----:B------:R-:W-:Y:S01]  /*1dc0*/  UIADD3 UR10, UR10, 0x1, URZ ;  /* 0x000000010a0a7890 */ /* 0x000fe2000fffe03f */
[C---:B------:R-:W-:Y:S01]  /*1dd0*/  ISETP.GT.AND P1, PT, R0.reuse, 0x1, PT ;  /* 0x000000010000780c */ /* 0x040fe20003f24270 */
[----:B------:R-:W-:Y:S01]  /*1de0*/  UIADD3 UR11, UR11, 0x1, URZ ;  /* 0x000000010b0b7890 */ /* 0x000fe2000fffe03f */
[----:B------:R-:W-:Y:S01]  /*1df0*/  IADD3 R0, R0, -0x1, RZ ;  /* 0xffffffff00007810 */ /* 0x000fe20007ffe0ff */
[----:B------:R-:W-:Y:S02]  /*1e00*/  UISETP.NE.AND UP0, UPT, UR10, 0x4, UPT ;  /* 0x000000040a00788c */ /* 0x000fe4000bf05270 */
[----:B------:R-:W-:Y:S02]  /*1e10*/  UISETP.NE.AND UP1, UPT, UR11, 0x4, UPT ;  /* 0x000000040b00788c */ /* 0x000fe4000bf25270 */
[----:B------:R-:W-:Y:S02]  /*1e20*/  USEL UR4, URZ, 0x1, UP0 ;  /* 0x000000013f047887 */ /* 0x000fe40008000000 */
[----:B------:R-:W-:-:S02]  /*1e30*/  USEL UR10, UR10, URZ, UP0 ;  /* 0x0000003f0a0a7287 */ /* 0x000fc40008000000 */
[----:B------:R-:W-:Y:S02]  /*1e40*/  USEL UR11, UR11, URZ, UP1 ;  /* 0x0000003f0b0b7287 */ /* 0x000fe40008800000 */
[----:B------:R-:W-:Y:S01]  /*1e50*/  LOP3.LUT R5, R5, UR4, RZ, 0x3c, !PT ;  /* 0x0000000405057c12 */ /* 0x000fe2000f8e3cff */
[----:B------:R-:W-:Y:S09]  /*1e60*/  @P1 BRA `(.L_x_31) ;  /* 0xfffffffc00041947 */ /* 0x000ff2000383ffff */
.L_x_24:
[----:B------:R-:W3:Y:S02]  /*1e70*/  LDC R0, c[0x0][0x28c] ;  /* 0x0000a300ff007b82 */ /* 0x000ee40000000800 */
[----:B---3--:R-:W-:-:S13]  /*1e80*/  ISETP.GE.AND P1, PT, R0, 0x1, PT ;  /* 0x000000010000780c */ /* 0x008fda0003f26270 */
[----:B------:R-:W-:Y:S05]  /*1e90*/  @!P1 BRA `(.L_x_32) ;  /* 0x0000000000349947 */ /* 0x000fea0003800000 */
[----:B------:R-:W-:Y:S05]  /*1ea0*/  @!P0 BRA `(.L_x_33) ;  /* 0x0000000000048947 */ /* 0x000fea0003800000 */
[----:B------:R-:W-:Y:S01]  /*1eb0*/  BPT.TRAP 0x1 ;  /* 0x000000040000795c */ /* 0x000fe20000300000 */
.L_x_33:
[----:B------:R-:W-:Y:S01]  /*1ec0*/  UISETP.LT.AND UP0, UPT, UR44, 0x1, UPT ;  /* 0x000000012c00788c */ /* 0x000fe2000bf01270 */
[----:B------:R-:W-:-:S03]  /*1ed0*/  ISETP.GT.U32.AND P0, PT, R17, 0x1, PT ;  /* 0x000000011100780c */ /* 0x000fc60003f04070 */
[----:B------:R-:W-:-:S04]  /*1ee0*/  USEL UR4, UR44, 0x1, UP0 ;  /* 0x000000012c047887 */ /* 0x000fc80008000000 */
[----:B------:R-:W-:-:S04]  /*1ef0*/  UIADD3 UR4, UR43, UR44, -UR4 ;  /* 0x0000002c2b047290 */ /* 0x000fc8000fffe804 */
[----:B------:R-:W-:-:S04]  /*1f00*/  USHF.L.U32 UR4, UR4, 0x3, URZ ;  /* 0x0000000304047899 */ /* 0x000fc8000800063f */
[----:B------:R-:W-:-:S04]  /*1f10*/  ULOP3.LUT UR4, UR4, 0x18, URZ, 0xc0, !UPT ;  /* 0x0000001804047892 */ /* 0x000fc8000f8ec03f */
[----:B------:R-:W-:-:S04]  /*1f20*/  UIADD3 UR4, UR45, 0x20, UR4 ;  /* 0x000000202d047890 */ /* 0x000fc8000fffe004 */
[----:B------:R-:W-:-:S09]  /*1f30*/  UPRMT UR4, URZ, 0x654, UR4 ;  /* 0x000006543f047896 */ /* 0x000fd20008000004 */
[----:B------:R-:W-:Y:S01]  /*1f40*/  SYNCS.ARRIVE.TRANS64.RED.A1T0 RZ, [UR4], RZ ;  /* 0x000000ffffff79a7 */ /* 0x000fe20008100404 */
[----:B------:R-:W-:Y:S05]  /*1f50*/  @P0 BRA `(.L_x_32) ;  /* 0x0000000000040947 */ /* 0x000fea0003800000 */
[----:B------:R-:W-:Y:S01]  /*1f60*/  BPT.TRAP 0x1 ;  /* 0x000000040000795c */ /* 0x000fe20000300000 */
.L_x_32:
[----:B------:R-:W-:Y:S01]  /*1f70*/  UIADD3 UR4, UR45, 0x200, URZ ;  /* 0x000002002d047890 */ /* 0x000fe2000fffe03f */
[----:B------:R-:W-:Y:S02]  /*1f80*/  R2UR UR54, R23 ;  /* 0x00000000173672ca */ /* 0x000fe400000e0000 */
[----:B------:R-:W-:Y:S01]  /*1f90*/  R2UR UR53, R157 ;  /* 0x000000009d3572ca */ /* 0x000fe200000e0000 */
[----:B------:R-:W-:-:S06]  /*1fa0*/  ULOP3.LUT UP0, URZ, UR4, 0x1bf, URZ, 0xc0, !UPT ;  /* 0x000001bf043f7892 */ /* 0x000fcc000f80c03f */
[----:B------:R-:W-:-:S04]  /*1fb0*/  PLOP3.LUT P0, PT, PT, PT, UP0, 0x80, 0x0 ;  /* 0x000000000000781c */ /* 0x000fc80003f0f008 */
[----:B------:R-:W-:Y:S02]  /*1fc0*/  USHF.L.U32 UR54, UR54, 0x7, URZ ;  /* 0x0000000736367899 */ /* 0x000fe4000800063f */
[----:B------:R-:W-:-:S07]  /*1fd0*/  USHF.L.U32 UR53, UR53, 0x8, URZ ;  /* 0x0000000835357899 */ /* 0x000fce000800063f */
[----:B------:R-:W-:Y:S05]  /*1fe0*/  @!P0 BRA `(.L_x_34) ;  /* 0x00000000007c8947 */ /* 0x000fea0003800000 */
[----:B------:R-:W-:Y:S01]  /*1ff0*/  MOV R23, 0x0 ;  /* 0x0000000000177802 */ /* 0x000fe20000000f00 */
[----:B------:R-:W-:Y:S01]  /*2000*/  ULDC.64 UR4, c[0x4][0x80] ;  /* 0x0100200000047ab9 */ /* 0x000fe20000000a00 */
[----:B------:R-:W-:Y:S01]  /*2010*/  ULDC.64 UR6, c[0x4][0x10] ;  /* 0x0100040000067ab9 */ /* 0x000fe20000000a00 */
[----:B-12---:R-:W-:Y:S01]  /*2020*/  MOV R4, UR4 ;  /* 0x0000000400047c02 */ /* 0x006fe20008000f00 */
[----:B------:R1:W2:Y:S01]  /*2030*/  LDC.64 R14, c[0x4][R23] ;  /* 0x01000000170e7b82 */ /* 0x0002a20000000a00 */
[----:B------:R-:W-:Y:S01]  /*2040*/  MOV R5, UR5 ;  /* 0x0000000500057c02 */ /* 0x000fe20008000f00 */
[----:B------:R-:W-:Y:S01]  /*2050*/  ULDC.64 UR4, c[0x4][0x88] ;  /* 0x0100220000047ab9 */ /* 0x000fe20000000a00 */
[----:B------:R-:W-:Y:S01]  /*2060*/  MOV R10, UR6 ;  /* 0x00000006000a7c02 */ /* 0x000fe20008000f00 */
[----:B------:R-:W-:Y:S01]  /*2070*/  IMAD.U32 R7, RZ, RZ, UR5 ;  /* 0x00000005ff077e24 */ /* 0x000fe2000f8e00ff */
[----:B------:R-:W-:Y:S01]  /*2080*/  MOV R6, UR4 ;  /* 0x0000000400067c02 */ /* 0x000fe20008000f00 */
[----:B------:R-:W-:Y:S01]  /*2090*/  IMAD.MOV.U32 R13, RZ, RZ, RZ ;  /* 0x000000ffff0d7224 */ /* 0x000fe200078e00ff */
[----:B------:R-:W-:-:S02]  /*20a0*/  MOV R11, UR7 ;  /* 0x00000007000b7c02 */ /* 0x000fc40008000f00 */
[----:B------:R-:W-:Y:S02]  /*20b0*/  MOV R8, 0x70 ;  /* 0x0000007000087802 */ /* 0x000fe40000000f00 */
[----:B-1----:R-:W-:-:S07]  /*20c0*/  MOV R12, 0x1 ;  /* 0x00000001000c7802 */ /* 0x002fce0000000f00 */
[----:B------:R-:W-:-:S07]  /*20d0*/  LEPC R20, `(.L_x_35) ;  /* 0x000000001014794e */ /* 0x000fce0000000000 */
[----:B--2--5:R-:W-:Y:S05]  /*20e0*/  CALL.ABS.NOINC R14 ;  /* 0x000000000e007343 */ /* 0x024fea0003c00000 */
.L_x_35:
[----:B------:R1:W2:Y:S01]  /*20f0*/  LDC.64 R14, c[0x4][R23] ;  /* 0x01000000170e7b82 */ /* 0x0002a20000000a00 */
[----:B------:R-:W-:Y:S01]  /*2100*/  ULDC.64 UR4, c[0x4][0x80] ;  /* 0x0100200000047ab9 */ /* 0x000fe20000000a00 */
[----:B------:R-:W-:Y:S01]  /*2110*/  ULDC.64 UR6, c[0x4][0x10] ;  /* 0x0100040000067ab9 */ /* 0x000fe20000000a00 */
[----:B------:R-:W-:Y:S01]  /*2120*/  MOV R4, UR4 ;  /* 0x0000000400047c02 */ /* 0x000fe20008000f00 */
[----:B------:R-:W-:Y:S01]  /*2130*/  IMAD.U32 R10, RZ, RZ, UR6 ;  /* 0x00000006ff0a7e24 */ /* 0x000fe2000f8e00ff */
[----:B------:R-:W-:Y:S01]  /*2140*/  MOV R5, UR5 ;  /* 0x0000000500057c02 */ /* 0x000fe20008000f00 */
[----:B------:R-:W-:Y:S01]  /*2150*/  ULDC.64 UR4, c[0x4][0x88] ;  /* 0x0100220000047ab9 */ /* 0x000fe20000000a00 */
[----:B------:R-:W-:Y:S02]  /*2160*/  MOV R11, UR7 ;  /* 0x00000007000b7c02 */ /* 0x000fe40008000f00 */
[----:B------:R-:W-:Y:S02]  /*2170*/  MOV R6, UR4 ;  /* 0x0000000400067c02 */ /* 0x000fe40008000f00 */
[----:B------:R-:W-:-:S02]  /*2180*/  MOV R7, UR5 ;  /* 0x0000000500077c02 */ /* 0x000fc40008000f00 */
[----:B------:R-:W-:Y:S02]  /*2190*/  MOV R8, 0x70 ;  /* 0x0000007000087802 */ /* 0x000fe40000000f00 */
[----:B------:R-:W-:Y:S02]  /*21a0*/  MOV R12, 0x1 ;  /* 0x00000001000c7802 */ /* 0x000fe40000000f00 */
[----:B-1----:R-:W-:-:S07]  /*21b0*/  MOV R13, RZ ;  /* 0x000000ff000d7202 */ /* 0x002fce0000000f00 */
[----:B------:R-:W-:-:S07]  /*21c0*/  LEPC R20, `(.L_x_34) ;  /* 0x000000001014794e */ /* 0x000fce0000000000 */
[----:B--2---:R-:W-:Y:S05]  /*21d0*/  CALL.ABS.NOINC R14 ;  /* 0x000000000e007343 */ /* 0x004fea0003c00000 */
.L_x_34:
[----:B------:R-:W3:Y:S02]  /*21e0*/  LDC.64 R8, c[0x0][0x590] ;  /* 0x00016400ff087b82 */ /* 0x000ee40000000a00 */
[----:B---3--:R-:W-:-:S04]  /*21f0*/  ISETP.NE.U32.AND P2, PT, R8, RZ, PT ;  /* 0x000000ff0800720c */ /* 0x008fc80003f45070 */
[----:B------:R-:W-:-:S13]  /*2200*/  ISETP.NE.AND.EX P2, PT, R9, RZ, PT, P2 ;  /* 0x000000ff0900720c */ /* 0x000fda0003f45320 */
[----:B------:R-:W-:Y:S05]  /*2210*/  @!P2 BRA `(.L_x_36) ;  /* 0x000000000034a947 */ /* 0x000fea0003800000 */
[----:B------:R-:W-:Y:S02]  /*2220*/  ULDC.64 UR4, c[0x0][0x588] ;  /* 0x0001620000047ab9 */ /* 0x000fe40000000a00 */
[----:B------:R-:W-:-:S04]  /*2230*/  ISETP.NE.U32.AND P0, PT, RZ, UR4, PT ;  /* 0x00000004ff007c0c */ /* 0x000fc8000bf05070 */
[----:B------:R-:W-:-:S13]  /*2240*/  ISETP.NE.AND.EX P0, PT, RZ, UR5, PT, P0 ;  /* 0x00000005ff007c0c */ /* 0x000fda000bf05300 */
[----:B------:R-:W-:Y:S05]  /*2250*/  @!P0 BRA `(.L_x_37) ;  /* 0x0000000000188947 */ /* 0x000fea0003800000 */
[----:B-12---:R-:W1:Y:S01]  /*2260*/  LDC.64 R4, c[0x0][0x588] ;  /* 0x00016200ff047b82 */ /* 0x006e620000000a00 */
[----:B------:R-:W-:-:S04]  /*2270*/  IMAD R3, R8, UR55, RZ ;  /* 0x0000003708037c24 */ /* 0x000fc8000f8e02ff */
[----:B-1----:R-:W-:-:S05]  /*2280*/  IMAD.WIDE R4, R3, 0x4, R4 ;  /* 0x0000000403047825 */ /* 0x002fca00078e0204 */
[----:B-----5:R3:W5:Y:S01]  /*2290*/  LDG.E R153, desc[UR48][R4.64] ;  /* 0x0000003004997981 */ /* 0x020762000c1e1900 */
[----:B------:R-:W-:Y:S01]  /*22a0*/  IMAD.MOV.U32 R152, RZ, RZ, 0x1 ;  /* 0x00000001ff987424 */ /* 0x000fe200078e00ff */
[----:B------:R-:W-:Y:S06]  /*22b0*/  BRA `(.L_x_36) ;  /* 0x00000000000c7947 */ /* 0x000fec0003800000 */
.L_x_37:
[----:B------:R-:W-:Y:S01]  /*22c0*/  ULDC UR4, c[0x0][0x580] ;  /* 0x0001600000047ab9 */ /* 0x000fe20000000800 */
[----:B------:R-:W-:Y:S02]  /*22d0*/  MOV R152, 0x1 ;  /* 0x0000000100987802 */ /* 0x000fe40000000f00 */
[----:B-----5:R-:W-:-:S07]  /*22e0*/  MOV R153, UR4 ;  /* 0x0000000400997c02 */ /* 0x020fce0008000f00 */
.L_x_36:
[----:B------:R-:W4:Y:S02]  /*22f0*/  LDC.64 R6, c[0x0][0x5b0] ;  /* 0x00016c00ff067b82 */ /* 0x000f240000000a00 */
[----:B----4-:R-:W-:-:S04]  /*2300*/  ISETP.NE.U32.AND P0, PT, R6, RZ, PT ;  /* 0x000000ff0600720c */ /* 0x010fc80003f05070 */
[----:B------:R-:W-:-:S13]  /*2310*/  ISETP.NE.AND.EX P0, PT, R7, RZ, PT, P0 ;  /* 0x000000ff0700720c */ /* 0x000fda0003f05300 */
[----:B------:R-:W-:Y:S05]  /*2320*/  @!P0 BRA `(.L_x_38) ;  /* 0x00000000002c8947 */ /* 0x000fea0003800000 */
[----:B------:R-:W-:Y:S02]  /*2330*/  ULDC.64 UR4, c[0x0][0x5a8] ;  /* 0x00016a0000047ab9 */ /* 0x000fe40000000a00 */
[----:B------:R-:W-:-:S04]  /*2340*/  ISETP.NE.U32.AND P0, PT, RZ, UR4, PT ;  /* 0x00000004ff007c0c */ /* 0x000fc8000bf05070 */
[----:B------:R-:W-:-:S13]  /*2350*/  ISETP.NE.AND.EX P0, PT, RZ, UR5, PT, P0 ;  /* 0x00000005ff007c0c */ /* 0x000fda000bf05300 */
[----:B------:R-:W-:Y:S05]  /*2360*/  @!P0 BRA `(.L_x_39) ;  /* 0x0000000000148947 */ /* 0x000fea0003800000 */
[----:B-123--:R-:W1:Y:S01]  /*2370*/  LDC.64 R4, c[0x0][0x5a8] ;  /* 0x00016a00ff047b82 */ /* 0x00ee620000000a00 */
[----:B------:R-:W-:-:S04]  /*2380*/  IMAD R3, R6, UR55, RZ ;  /* 0x0000003706037c24 */ /* 0x000fc8000f8e02ff */
[----:B-1----:R-:W-:-:S05]  /*2390*/  IMAD.WIDE R4, R3, 0x4, R4 ;  /* 0x0000000403047825 */ /* 0x002fca00078e0204 */
[----:B-----5:R4:W5:Y:S01]  /*23a0*/  LDG.E R154, desc[UR48][R4.64] ;  /* 0x00000030049a7981 */ /* 0x020962000c1e1900 */
[----:B------:R-:W-:Y:S05]  /*23b0*/  BRA `(.L_x_38) ;  /* 0x0000000000087947 */ /* 0x000fea0003800000 */
.L_x_39:
[----:B------:R-:W-:Y:S02]  /*23c0*/  ULDC UR4, c[0x0][0x5a0] ;  /* 0x0001680000047ab9 */ /* 0x000fe40000000800 */
[----:B-----5:R-:W-:-:S07]  /*23d0*/  MOV R154, UR4 ;  /* 0x00000004009a7c02 */ /* 0x020fce0008000f00 */
.L_x_38:
[----:B------:R-:W-:Y:S01]  /*23e0*/  ULDC.64 UR4, c[0x0][0x588] ;  /* 0x0001620000047ab9 */ /* 0x000fe20000000a00 */
[----:B------:R-:W-:Y:S01]  /*23f0*/  ISETP.NE.U32.AND P3, PT, R8, RZ, PT ;  /* 0x000000ff0800720c */ /* 0x000fe20003f65070 */
[----:B------:R-:W-:Y:S02]  /*2400*/  UISETP.NE.U32.AND UP0, UPT, UR4, URZ, UPT ;  /* 0x0000003f0400728c */ /* 0x000fe4000bf05070 */
[----:B------:R-:W-:Y:S02]  /*2410*/  ISETP.NE.U32.AND P4, PT, RZ, UR4, PT ;  /* 0x00000004ff007c0c */ /* 0x000fe4000bf85070 */
[----:B------:R-:W-:Y:S01]  /*2420*/  ISETP.NE.AND.EX P3, PT, R9, RZ, PT, P3 ;  /* 0x000000ff0900720c */ /* 0x000fe20003f65330 */
[----:B------:R-:W-:Y:S02]  /*2430*/  UISETP.NE.AND.EX UP0, UPT, UR5, URZ, UPT, UP0 ;  /* 0x0000003f0500728c */ /* 0x000fe4000bf05300 */
[----:B------:R-:W-:Y:S02]  /*2440*/  ISETP.NE.AND.EX P4, PT, RZ, UR5, PT, P4 ;  /* 0x00000005ff007c0c */ /* 0x000fe4000bf85340 */
[----:B------:R-:W-:-:S02]  /*2450*/  PLOP3.LUT P0, PT, PT, PT, PT, 0x8, 0x0 ;  /* 0x000000000000781c */ /* 0x000fc40003f0e170 */
[----:B------:R-:W-:-:S04]  /*2460*/  PLOP3.LUT P1, PT, PT, PT, UP0, 0x80, 0x0 ;  /* 0x000000000000781c */ /* 0x000fc80003f2f008 */
[----:B------:R-:W-:-:S05]  /*2470*/  PLOP3.LUT P1, PT, P1, PT, PT, 0x8, 0x0 ;  /* 0x000000000000781c */ /* 0x000fca0000f2e170 */
[----:B------:R-:W-:Y:S08]  /*2480*/  @P4 BRA P3, `(.L_x_40) ;  /* 0x0000000000244947 */ /* 0x000ff00001800000 */
[----:B------:R-:W-:Y:S04]  /*2490*/  BSSY B0, `(.L_x_40) ;  /* 0x0000008000007945 */ /* 0x000fe80003800000 */
[----:B------:R-:W-:Y:S05]  /*24a0*/  @!P2 BRA `(.L_x_41) ;  /* 0x000000000014a947 */ /* 0x000fea0003800000 */
[----:B------:R-:W-:Y:S02]  /*24b0*/  LOP3.LUT P3, RZ, R152, 0xff, RZ, 0xc0, !PT ;  /* 0x000000ff98ff7812 */ /* 0x000fe4000786c0ff */
[----:B------:R-:W-:-:S11]  /*24c0*/  PLOP3.LUT P0, PT, P1, PT, PT, 0x80, 0x0 ;  /* 0x000000000000781c */ /* 0x000fd60000f0f070 */
[----:B------:R-:W-:Y:S05]  /*24d0*/  @!P3 BRA `(.L_x_42) ;  /* 0x00000000000cb947 */ /* 0x000fea0003800000 */
[----:B-----5:R-:W-:Y:S01]  /*24e0*/  FSETP.EQ.AND P0, PT, R153, RZ, PT ;  /* 0x000000ff9900720b */ /* 0x020fe20003f02000 */
[----:B------:R-:W-:-:S12]  /*24f0*/  BRA `(.L_x_42) ;  /* 0x0000000000047947 */ /* 0x000fd80003800000 */
.L_x_41:
[----:B-----5:R-:W-:-:S13]  /*2500*/  FSETP.EQ.AND P0, PT, R153, RZ, PT ;  /* 0x000000ff9900720b */ /* 0x020fda0003f02000 */
.L_x_42:
[----:B------:R-:W-:Y:S05]  /*2510*/  BSYNC B0 ;  /* 0x0000000000007941 */ /* 0x000fea0003800000 */
.L_x_40:
[----:B------:R-:W-:Y:S04]  /*2520*/  BSSY B0, `(.L_x_43) ;  /* 0x0000007000007945 */ /* 0x000fe80003800000 */
[----:B------:R-:W-:Y:S05]  /*2530*/  @!P2 BRA `(.L_x_44) ;  /* 0x000000000010a947 */ /* 0x000fea0003800000 */
[----:B------:R-:W-:-:S13]  /*2540*/  LOP3.LUT P2, RZ, R152, 0xff, RZ, 0xc0, !PT ;  /* 0x000000ff98ff7812 */ /* 0x000fda000784c0ff */
[----:B------:R-:W-:Y:S05]  /*2550*/  @!P2 BRA `(.L_x_45) ;  /* 0x00000000000ca947 */ /* 0x000fea0003800000 */
[----:B-----5:R-:W-:Y:S01]  /*2560*/  FSETP.EQ.AND P1, PT, R153, RZ, PT ;  /* 0x000000ff9900720b */ /* 0x020fe20003f22000 */
[----:B------:R-:W-:-:S12]  /*2570*/  BRA `(.L_x_45) ;  /* 0x0000000000047947 */ /* 0x000fd80003800000 */
.L_x_44:
[----:B-----5:R-:W-:-:S13]  /*2580*/  FSETP.EQ.AND P1, PT, R153, RZ, PT ;  /* 0x000000ff9900720b */ /* 0x020fda0003f22000 */
.L_x_45:
[----:B------:R-:W-:Y:S05]  /*2590*/  BSYNC B0 ;  /* 0x0000000000007941 */ /* 0x000fea0003800000 */
.L_x_43:
[----:B------:R-:W-:Y:S01]  /*25a0*/  BSSY B0, `(.L_x_46) ;  /* 0x0000024000007945 */ /* 0x000fe20003800000 */
[----:B------:R-:W-:Y:S02]  /*25b0*/  MOV R12, RZ ;  /* 0x000000ff000c7202 */ /* 0x000fe40000000f00 */
[----:B------:R-:W-:Y:S02]  /*25c0*/  CS2R R6, SRZ ;  /* 0x0000000000067805 */ /* 0x000fe4000001ff00 */
[----:B-1234-:R-:W-:Y:S02]  /*25d0*/  CS2R R4, SRZ ;  /* 0x0000000000047805 */ /* 0x01efe4000001ff00 */
[----:B------:R-:W-:Y:S02]  /*25e0*/  CS2R R10, SRZ ;  /* 0x00000000000a7805 */ /* 0x000fe4000001ff00 */
[----:B------:R-:W-:Y:S01]  /*25f0*/  CS2R R8, SRZ ;  /* 0x0000000000087805 */ /* 0x000fe2000001ff00 */
[----:B------:R-:W-:Y:S06]  /*2600*/  @P0 BRA `(.L_x_47) ;  /* 0x0000000000740947 */ /* 0x000fec0003800000 */
[----:B------:R-:W-:-:S13]  /*2610*/  ISETP.NE.AND P2, PT, R158, 0x3, PT ;  /* 0x000000039e00780c */ /* 0x000fda0003f45270 */
[----:B------:R-:W-:Y:S05]  /*2620*/  @!P2 BRA `(.L_x_48) ;  /* 0x000000000004a947 */ /* 0x000fea0003800000 */
[----:B------:R-:W-:Y:S01]  /*2630*/  BPT.TRAP 0x1 ;  /* 0x000000040000795c */ /* 0x000fe20000300000 */
.L_x_48:
[----:B------:R-:W-:Y:S01]  /*2640*/  SHF.L.U32 R0, RZ, 0x1f, RZ ;  /* 0x0000001fff007819 */ /* 0x000fe200000006ff */
[----:B------:R-:W-:Y:S01]  /*2650*/  IMAD.MOV.U32 R12, RZ, RZ, 0x1 ;  /* 0x00000001ff0c7424 */ /* 0x000fe200078e00ff */
[----:B------:R-:W-:Y:S02]  /*2660*/  MOV R7, RZ ;  /* 0x000000ff00077202 */ /* 0x000fe40000000f00 */
[----:B------:R-:W1:Y:S02]  /*2670*/  SYNCS.PHASECHK.TRANS64.TRYWAIT P2, [UR45+0x40], R0 ;  /* 0x00004000ff0075a7 */ /* 0x000e64000804016d */
[----:B-1----:R-:W-:Y:S05]  /*2680*/  @!P2 BRA `(.L_x_49) ;  /* 0x0000012800c8a947 */ /* 0x002fea0003800000 */
.L_x_610:
[----:B------:R-:W-:Y:S02]  /*2690*/  MOV R6, RZ ;  /* 0x000000ff00067202 */ /* 0x000fe40000000f00 */
[----:B------:R-:W-:Y:S02]  /*26a0*/  CS2R R4, SRZ ;  /* 0x0000000000047805 */ /* 0x000fe4000001ff00 */
[----:B------:R-:W-:Y:S02]  /*26b0*/  CS2R R10, SRZ ;  /* 0x00000000000a7805 */ /* 0x000fe4000001ff00 */
[----:B------:R-:W-:Y:S01]  /*26c0*/  CS2R R8, SRZ ;  /* 0x0000000000087805 */ /* 0x000fe2000001ff00 */
[----:B------:R-:W-:Y:S06]  /*26d0*/  @P1 BRA `(.L_x_47) ;  /* 0x0000000000401947 */ /* 0x000fec0003800000 */
[C---:B-1----:R-:W-:Y:S01]  /*26e0*/  SHF.L.U32 R0, R18.reuse, 0x4, RZ ;  /* 0x0000000412007819 */ /* 0x042fe200000006ff */
[C---:B------:R-:W-:Y:S01]  /*26f0*/  IMAD.SHL.U32 R7, R18.reuse, 0x4, RZ ;  /* 0x0000000412077824 */ /* 0x040fe200078e00ff */
[----:B------:R-:W-:Y:S01]  /*2700*/  SHF.L.U32 R3, R18, 0x5, RZ ;  /* 0x0000000512037819 */ /* 0x000fe200000006ff */
[----:B------:R-:W-:Y:S05]  /*2710*/  WARPSYNC.ALL ;  /* 0x0000000000007948 */ /* 0x000fea0003800000 */
[----:B------:R-:W-:Y:S02]  /*2720*/  SHF.R.U32.HI R5, RZ, 0x1, R18 ;  /* 0x00000001ff057819 */ /* 0x000fe40000011612 */
[----:B------:R-:W-:-:S02]  /*2730*/  LOP3.LUT R0, R0, 0xe00, RZ, 0xc0, !PT ;  /* 0x00000e0000007812 */ /* 0x000fc400078ec0ff */
[----:B------:R-:W-:Y:S02]  /*2740*/  LOP3.LUT R4, R3, 0xc0, RZ, 0xc0, !PT ;  /* 0x000000c003047812 */ /* 0x000fe400078ec0ff */
[----:B------:R-:W-:Y:S02]  /*2750*/  LOP3.LUT R0, R0, 0x20, R3, 0xf8, !PT ;  /* 0x0000002000007812 */ /* 0x000fe400078ef803 */
[----:B------:R-:W-:Y:S02]  /*2760*/  LOP3.LUT R4, R4, 0x8, R5, 0xf8, !PT ;  /* 0x0000000804047812 */ /* 0x000fe400078ef805 */
[----:B------:R-:W-:Y:S02]  /*2770*/  LOP3.LUT R0, R0, 0x100, R3, 0xf8, !PT ;  /* 0x0000010000007812 */ /* 0x000fe400078ef803 */
[----:B------:R-:W-:-:S04]  /*2780*/  LOP3.LUT R7, R4, 0x18, R7, 0x78, !PT ;  /* 0x0000001804077812 */ /* 0x000fc800078e7807 */
[----:B------:R-:W-:-:S04]  /*2790*/  LOP3.LUT R0, R0, R7, RZ, 0xfc, !PT ;  /* 0x0000000700007212 */ /* 0x000fc800078efcff */
[----:B------:R-:W-:-:S04]  /*27a0*/  LEA R0, R0, UR45, 0x1 ;  /* 0x0000002d00007c11 */ /* 0x000fc8000f8e08ff */
[----:B------:R-:W-:Y:S01]  /*27b0*/  LEA R4, R155, R0, 0x1 ;  /* 0x000000009b047211 */ /* 0x000fe200078e08ff */
[----:B------:R2:W3:Y:S05]  /*27c0*/  LDSM.16.M88.4 R8, [R0+0x200] ;  /* 0x000200000008783b */ /* 0x0004ea0000000200 */
[----:B------:R-:W4:Y:S02]  /*27d0*/  LDSM.16.M88.4 R4, [R4+0x200] ;  /* 0x000200000404783b */ /* 0x000f240000000200 */
.L_x_47:
[----:B------:R-:W-:Y:S05]  /*27e0*/  BSYNC B0 ;  /* 0x0000000000007941 */ /* 0x000fea0003800000 */
.L_x_46:
[----:B---3--:R-:W-:Y:S01]  /*27f0*/  SHF.L.U32 R160, R9, 0x10, RZ ;  /* 0x0000001009a07819 */ /* 0x008fe200000006ff */
[----:B------:R-:W-:Y:S01]  /*2800*/  IMAD.U32 R168, R11, 0x10000, RZ ;  /* 0x000100000ba87824 */ /* 0x000fe200078e00ff */
[C---:B------:R-:W-:Y:S01]  /*2810*/  SHF.L.U32 R14, R8.reuse, 0x10, RZ ;  /* 0x00000010080e7819 */ /* 0x040fe200000006ff */
[----:B------:R-:W-:Y:S01]  /*2820*/  BSSY B1, `(.L_x_50) ;  /* 0x00000c0000017945 */ /* 0x000fe20003800000 */
[----:B------:R-:W-:Y:S01]  /*2830*/  LOP3.LUT R20, R8, 0xffff0000, RZ, 0xc0, !PT ;  /* 0xffff000008147812 */ /* 0x000fe200078ec0ff */
[C---:B-----5:R-:W-:Y:S01]  /*2840*/  FMUL R21, R153.reuse, R160 ;  /* 0x000000a099157220 */ /* 0x060fe20000400000 */
[----:B-12---:R-:W-:Y:S01]  /*2850*/  LOP3.LUT R0, R18, 0xff, RZ, 0xc0, !PT ;  /* 0x000000ff12007812 */ /* 0x006fe200078ec0ff */
[----:B------:R-:W-:Y:S01]  /*2860*/  FMUL R13, R153, R14 ;  /* 0x0000000e990d7220 */ /* 0x000fe20000400000 */
[----:B------:R-:W-:Y:S01]  /*2870*/  LOP3.LUT R162, R9, 0xffff0000, RZ, 0xc0, !PT ;  /* 0xffff000009a27812 */ /* 0x000fe200078ec0ff */
[C---:B------:R-:W-:Y:S01]  /*2880*/  FMUL R14, R153.reuse, R20 ;  /* 0x00000014990e7220 */ /* 0x040fe20000400000 */
[----:B------:R-:W-:Y:S01]  /*2890*/  IADD3 R0, R0, 0x1f, RZ ;  /* 0x0000001f00007810 */ /* 0x000fe20007ffe0ff */
[----:B------:R-:W-:Y:S01]  /*28a0*/  FFMA R26, R154, R26, R21 ;  /* 0x0000001a9a1a7223 */ /* 0x000fe20000000015 */
[----:B------:R-:W-:Y:S01]  /*28b0*/  MOV R3, 0x3bbb989d ;  /* 0x3bbb989d00037802 */ /* 0x000fe20000000f00 */
[----:B------:R-:W-:Y:S01]  /*28c0*/  FMUL R15, R153, R162 ;  /* 0x000000a2990f7220 */ /* 0x000fe20000400000 */
[----:B------:R-:W-:Y:S01]  /*28d0*/  ISETP.GT.U32.AND P5, PT, R0, 0x3e, PT ;  /* 0x0000003e0000780c */ /* 0x000fe20003fa4070 */
[C---:B------:R-:W-:Y:S01]  /*28e0*/  FFMA R20, R154.reuse, R25, R14 ;  /* 0x000000199a147223 */ /* 0x040fe2000000000e */
[----:B------:R-:W-:Y:S01]  /*28f0*/  MOV R0, 0x437c0000 ;  /* 0x437c000000007802 */ /* 0x000fe20000000f00 */
[----:B------:R-:W-:Y:S01]  /*2900*/  FFMA R162, R154, R27, R15 ;  /* 0x0000001b9aa27223 */ /* 0x000fe2000000000f */
[----:B------:R-:W-:Y:S01]  /*2910*/  SHF.L.U32 R164, R10, 0x10, RZ ;  /* 0x000000100aa47819 */ /* 0x000fe200000006ff */
[----:B------:R-:W-:Y:S01]  /*2920*/  FFMA.SAT R9, -R26, R3, 0.5 ;  /* 0x3f0000001a097423 */ /* 0x000fe20000002103 */
[----:B------:R-:W-:Y:S01]  /*2930*/  LOP3.LUT R166, R10, 0xffff0000, RZ, 0xc0, !PT ;  /* 0xffff00000aa67812 */ /* 0x000fe200078ec0ff */
[----:B------:R-:W-:Y:S01]  /*2940*/  FFMA R24, R154, R24, R13 ;  /* 0x000000189a187223 */ /* 0x000fe2000000000d */
[C---:B----4-:R-:W-:Y:S01]  /*2950*/  SHF.L.U32 R172, R4.reuse, 0x10, RZ ;  /* 0x0000001004ac7819 */ /* 0x050fe200000006ff */
[----:B------:R-:W-:Y:S01]  /*2960*/  FFMA.RM R9, R9, R0, 12582913 ;  /* 0x4b40000109097423 */ /* 0x000fe20000004000 */
[----:B------:R-:W-:-:S02]  /*2970*/  LOP3.LUT R174, R4, 0xffff0000, RZ, 0xc0, !PT ;  /* 0xffff000004ae7812 */ /* 0x000fc400078ec0ff */
[C---:B------:R-:W-:Y:S01]  /*2980*/  SHF.L.U32 R10, R6.reuse, 0x10, RZ ;  /* 0x00000010060a7819 */ /* 0x040fe200000006ff */
[----:B------:R-:W-:Y:S01]  /*2990*/  FADD R27, R9, -12583039 ;  /* 0xcb40007f091b7421 */ /* 0x000fe20000000000 */
[----:B------:R-:W-:Y:S01]  /*29a0*/  LOP3.LUT R8, R6, 0xffff0000, RZ, 0xc0, !PT ;  /* 0xffff000006087812 */ /* 0x000fe200078ec0ff */
[C---:B------:R-:W-:Y:S01]  /*29b0*/  IMAD.U32 R6, R7.reuse, 0x10000, RZ ;  /* 0x0001000007067824 */ /* 0x040fe200078e00ff */
[----:B------:R-:W-:Y:S01]  /*29c0*/  LOP3.LUT R4, R7, 0xffff0000, RZ, 0xc0, !PT ;  /* 0xffff000007047812 */ /* 0x000fe200078ec0ff */
[-C--:B------:R-:W-:Y:S01]  /*29d0*/  FFMA.SAT R7, -R20, R3.reuse, 0.5 ;  /* 0x3f00000014077423 */ /* 0x080fe20000002103 */
[C---:B------:R-:W-:Y:S01]  /*29e0*/  SHF.L.U32 R176, R5.reuse, 0x10, RZ ;  /* 0x0000001005b07819 */ /* 0x040fe200000006ff */
[----:B------:R-:W-:Y:S01]  /*29f0*/  FFMA R27, -R26, 1.4426950216293334961, -R27 ;  /* 0x3fb8aa3b1a1b7823 */ /* 0x000fe2000000091b */
[----:B------:R-:W-:Y:S01]  /*2a00*/  LOP3.LUT R178, R5, 0xffff0000, RZ, 0xc0, !PT ;  /* 0xffff000005b27812 */ /* 0x000fe200078ec0ff */
[-C--:B------:R-:W-:Y:S01]  /*2a10*/  FFMA.SAT R5, -R162, R3.reuse, 0.5 ;  /* 0x3f000000a2057423 */ /* 0x080fe20000002103 */
[----:B------:R-:W-:Y:S01]  /*2a20*/  LOP3.LUT R170, R11, 0xffff0000, RZ, 0xc0, !PT ;  /* 0xffff00000baa7812 */ /* 0x000fe200078ec0ff */
[----:B------:R-:W-:Y:S01]  /*2a30*/  FFMA.SAT R11, -R24, R3, 0.5 ;  /* 0x3f000000180b7423 */ /* 0x000fe20000002103 */
[-C--:B------:R-:W-:Y:S01]  /*2a40*/  FFMA.RM R7, R7, R0.reuse, 12582913 ;  /* 0x4b40000107077423 */ /* 0x080fe20000004000 */
[-C--:B------:R-:W-:Y:S01]  /*2a50*/  FFMA.RM R5, R5, R0.reuse, 12582913 ;  /* 0x4b40000105057423 */ /* 0x080fe20000004000 */
[----:B------:R-:W-:Y:S01]  /*2a60*/  FFMA R159, -R26, 1.925963033500011079e-08, R27 ;  /* 0x32a570601a9f7823 */ /* 0x000fe2000000011b */
[----:B------:R-:W-:Y:S01]  /*2a70*/  FFMA.RM R11, R11, R0, 12582913 ;  /* 0x4b4000010b0b7423 */ /* 0x000fe20000004000 */
[----:B------:R-:W-:Y:S01]  /*2a80*/  FADD R25, R7, -12583039 ;  /* 0xcb40007f07197421 */ /* 0x000fe20000000000 */
[----:B------:R-:W-:Y:S01]  /*2a90*/  FADD R157, R5, -12583039 ;  /* 0xcb40007f059d7421 */ /* 0x000fe20000000000 */
[----:B------:R-:W-:Y:S01]  /*2aa0*/  FMUL R27, R153, R164 ;  /* 0x000000a4991b7220 */ /* 0x000fe20000400000 */
[----:B------:R-:W-:Y:S01]  /*2ab0*/  FADD R23, R11, -12583039 ;  /* 0xcb40007f0b177421 */ /* 0x000fe20000000000 */
[----:B------:R-:W-:Y:S01]  /*2ac0*/  FFMA R25, -R20, 1.4426950216293334961, -R25 ;  /* 0x3fb8aa3b14197823 */ /* 0x000fe20000000919 */
[----:B------:R-:W-:Y:S01]  /*2ad0*/  FFMA R157, -R162, 1.4426950216293334961, -R157 ;  /* 0x3fb8aa3ba29d7823 */ /* 0x000fe2000000099d */
[----:B------:R1:W-:Y:S01]  /*2ae0*/  MUFU.EX2 R164, R159 ;  /* 0x0000009f00a47308 */ /* 0x0003e20000000800 */
[----:B------:R-:W-:Y:S01]  /*2af0*/  FFMA R23, -R24, 1.4426950216293334961, -R23 ;  /* 0x3fb8aa3b18177823 */ /* 0x000fe20000000917 */
[----:B------:R-:W-:Y:S01]  /*2b00*/  FFMA R161, -R20, 1.925963033500011079e-08, R25 ;  /* 0x32a5706014a17823 */ /* 0x000fe20000000119 */
[----:B------:R-:W-:Y:S01]  /*2b10*/  FFMA R165, -R162, 1.925963033500011079e-08, R157 ;  /* 0x32a57060a2a57823 */ /* 0x000fe2000000019d */
[C---:B------:R-:W-:Y:S01]  /*2b20*/  FMUL R25, R153.reuse, R166 ;  /* 0x000000a699197220 */ /* 0x040fe20000400000 */
[----:B------:R-:W-:Y:S01]  /*2b30*/  FFMA R160, -R24, 1.925963033500011079e-08, R23 ;  /* 0x32a5706018a07823 */ /* 0x000fe20000000117 */
[C---:B------:R-:W-:Y:S01]  /*2b40*/  FFMA R20, R154.reuse, R28, R27 ;  /* 0x0000001c9a147223 */ /* 0x040fe2000000001b */
[C---:B------:R-:W-:Y:S01]  /*2b50*/  FMUL R157, R153.reuse, R170 ;  /* 0x000000aa999d7220 */ /* 0x040fe20000400000 */
[----:B------:R-:W-:Y:S01]  /*2b60*/  FMUL R23, R153, R168 ;  /* 0x000000a899177220 */ /* 0x000fe20000400000 */
[----:B------:R-:W-:Y:S01]  /*2b70*/  FFMA R24, R154, R29, R25 ;  /* 0x0000001d9a187223 */ /* 0x000fe20000000019 */
[----:B------:R-:W-:Y:S01]  /*2b80*/  FFMA.SAT R29, -R20, R3, 0.5 ;  /* 0x3f000000141d7423 */ /* 0x000fe20000002103 */
[C---:B------:R-:W-:Y:S01]  /*2b90*/  FFMA R168, R154.reuse, R31, R157 ;  /* 0x0000001f9aa87223 */ /* 0x040fe2000000009d */
[----:B------:R-:W-:Y:S01]  /*2ba0*/  FFMA R26, R154, R30, R23 ;  /* 0x0000001e9a1a7223 */ /* 0x000fe20000000017 */
[-C--:B------:R-:W-:Y:S01]  /*2bb0*/  FFMA.SAT R163, -R24, R3.reuse, 0.5 ;  /* 0x3f00000018a37423 */ /* 0x080fe20000002103 */
[-C--:B------:R-:W-:Y:S01]  /*2bc0*/  FFMA.RM R30, R29, R0.reuse, 12582913 ;  /* 0x4b4000011d1e7423 */ /* 0x080fe20000004000 */
[-C--:B------:R-:W-:Y:S01]  /*2bd0*/  FFMA.SAT R167, -R168, R3.reuse, 0.5 ;  /* 0x3f000000a8a77423 */ /* 0x080fe20000002103 */
[----:B------:R-:W-:Y:S01]  /*2be0*/  FFMA.SAT R31, -R26, R3, 0.5 ;  /* 0x3f0000001a1f7423 */ /* 0x000fe20000002103 */
[-C--:B------:R-:W-:Y:S01]  /*2bf0*/  FFMA.RM R163, R163, R0.reuse, 12582913 ;  /* 0x4b400001a3a37423 */ /* 0x080fe20000004000 */
[----:B------:R-:W-:Y:S01]  /*2c00*/  FADD R29, R30, -12583039 ;  /* 0xcb40007f1e1d7421 */ /* 0x000fe20000000000 */
[-C--:B------:R-:W-:Y:S01]  /*2c10*/  FFMA.RM R28, R167, R0.reuse, 12582913 ;  /* 0x4b400001a71c7423 */ /* 0x080fe20000004000 */
[----:B------:R-:W-:Y:S01]  /*2c20*/  FFMA.RM R162, R31, R0, 12582913 ;  /* 0x4b4000011fa27423 */ /* 0x000fe20000004000 */
[----:B------:R-:W-:Y:S01]  /*2c30*/  FADD R31, R163, -12583039 ;  /* 0xcb40007fa31f7421 */ /* 0x000fe20000000000 */
[----:B------:R-:W-:Y:S01]  /*2c40*/  FFMA R29, -R20, 1.4426950216293334961, -R29 ;  /* 0x3fb8aa3b141d7823 */ /* 0x000fe2000000091d */
[----:B-1----:R-:W-:Y:S01]  /*2c50*/  FADD R159, R28, -12583039 ;  /* 0xcb40007f1c9f7421 */ /* 0x002fe20000000000 */
[----:B------:R-:W-:Y:S01]  /*2c60*/  FADD R167, R162, -12583039 ;  /* 0xcb40007fa2a77421 */ /* 0x000fe20000000000 */
[----:B------:R-:W-:Y:S01]  /*2c70*/  FFMA R31, -R24, 1.4426950216293334961, -R31 ;  /* 0x3fb8aa3b181f7823 */ /* 0x000fe2000000091f */
[----:B------:R-:W-:Y:S01]  /*2c80*/  FFMA R166, -R20, 1.925963033500011079e-08, R29 ;  /* 0x32a5706014a67823 */ /* 0x000fe2000000011d */
[----:B------:R-:W-:Y:S01]  /*2c90*/  FFMA R169, -R168, 1.4426950216293334961, -R159 ;  /* 0x3fb8aa3ba8a97823 */ /* 0x000fe2000000099f */
[----:B------:R-:W-:Y:S01]  /*2ca0*/  FFMA R29, -R26, 1.4426950216293334961, -R167 ;  /* 0x3fb8aa3b1a1d7823 */ /* 0x000fe200000009a7 */
[C---:B------:R-:W-:Y:S01]  /*2cb0*/  FMUL R159, R153.reuse, R172 ;  /* 0x000000ac999f7220 */ /* 0x040fe20000400000 */
[----:B------:R-:W-:Y:S01]  /*2cc0*/  FFMA R167, -R24, 1.925963033500011079e-08, R31 ;  /* 0x32a5706018a77823 */ /* 0x000fe2000000011f */
[C---:B------:R-:W-:Y:S01]  /*2cd0*/  FMUL R31, R153.reuse, R174 ;  /* 0x000000ae991f7220 */ /* 0x040fe20000400000 */
[----:B------:R-:W-:Y:S01]  /*2ce0*/  FFMA R170, -R26, 1.925963033500011079e-08, R29 ;  /* 0x32a570601aaa7823 */ /* 0x000fe2000000011d */
[C---:B------:R-:W-:Y:S01]  /*2cf0*/  FFMA R24, R154.reuse, R32, R159 ;  /* 0x000000209a187223 */ /* 0x040fe2000000009f */
[C---:B------:R-:W-:Y:S01]  /*2d00*/  FMUL R29, R153.reuse, R176 ;  /* 0x000000b0991d7220 */ /* 0x040fe20000400000 */
[----:B------:R-:W-:Y:S01]  /*2d10*/  FFMA R26, R154, R33, R31 ;  /* 0x000000219a1a7223 */ /* 0x000fe2000000001f */
[----:B------:R-:W-:Y:S01]  /*2d20*/  FMUL R20, R153, R178 ;  /* 0x000000b299147220 */ /* 0x000fe20000400000 */
[----:B------:R-:W-:Y:S01]  /*2d30*/  FFMA.SAT R33, -R24, R3, 0.5 ;  /* 0x3f00000018217423 */ /* 0x000fe20000002103 */
[----:B------:R-:W-:Y:S01]  /*2d40*/  FFMA R174, R154, R34, R29 ;  /* 0x000000229aae7223 */ /* 0x000fe2000000001d */
[----:B------:R-:W-:Y:S01]  /*2d50*/  FFMA R171, -R168, 1.925963033500011079e-08, R169 ;  /* 0x32a57060a8ab7823 */ /* 0x000fe200000001a9 */
[----:B------:R-:W-:Y:S01]  /*2d60*/  FFMA R176, R154, R35, R20 ;  /* 0x000000239ab07223 */ /* 0x000fe20000000014 */
[-C--:B------:R-:W-:Y:S01]  /*2d70*/  FFMA.RM R34, R33, R0.reuse, 12582913 ;  /* 0x4b40000121227423 */ /* 0x080fe20000004000 */
[-C--:B------:R-:W-:Y:S01]  /*2d80*/  FFMA.SAT R169, -R26, R3.reuse, 0.5 ;  /* 0x3f0000001aa97423 */ /* 0x080fe20000002103 */
[-C--:B------:R-:W-:Y:S01]  /*2d90*/  FFMA.SAT R35, -R174, R3.reuse, 0.5 ;  /* 0x3f000000ae237423 */ /* 0x080fe20000002103 */
[----:B------:R-:W-:Y:S01]  /*2da0*/  FFMA.SAT R173, -R176, R3, 0.5 ;  /* 0x3f000000b0ad7423 */ /* 0x000fe20000002103 */
[----:B------:R-:W-:Y:S01]  /*2db0*/  FADD R33, R34, -12583039 ;  /* 0xcb40007f22217421 */ /* 0x000fe20000000000 */
[-C--:B------:R-:W-:Y:S01]  /*2dc0*/  FFMA.RM R169, R169, R0.reuse, 12582913 ;  /* 0x4b400001a9a97423 */ /* 0x080fe20000004000 */
[-C--:B------:R-:W-:Y:S01]  /*2dd0*/  FFMA.RM R168, R35, R0.reuse, 12582913 ;  /* 0x4b40000123a87423 */ /* 0x080fe20000004000 */
[----:B------:R-:W-:Y:S01]  /*2de0*/  FFMA.RM R32, R173, R0, 12582913 ;  /* 0x4b400001ad207423 */ /* 0x000fe20000004000 */
[----:B------:R-:W-:Y:S01]  /*2df0*/  FFMA R33, -R24, 1.4426950216293334961, -R33 ;  /* 0x3fb8aa3b18217823 */ /* 0x000fe20000000921 */
[----:B------:R-:W-:Y:S01]  /*2e00*/  FADD R35, R169, -12583039 ;  /* 0xcb40007fa9237421 */ /* 0x000fe20000000000 */
[----:B------:R-:W-:Y:S01]  /*2e10*/  FADD R173, R168, -12583039 ;  /* 0xcb40007fa8ad7421 */ /* 0x000fe20000000000 */
[----:B------:R-:W1:Y:S01]  /*2e20*/  MUFU.EX2 R161, R161 ;  /* 0x000000a100a17308 */ /* 0x000e620000000800 */
[----:B------:R-:W-:Y:S01]  /*2e30*/  FFMA R172, -R24, 1.925963033500011079e-08, R33 ;  /* 0x32a5706018ac7823 */ /* 0x000fe20000000121 */
[----:B------:R-:W-:Y:S01]  /*2e40*/  FFMA R35, -R26, 1.4426950216293334961, -R35 ;  /* 0x3fb8aa3b1a237823 */ /* 0x000fe20000000923 */
[----:B------:R-:W-:Y:S01]  /*2e50*/  FFMA R33, -R174, 1.4426950216293334961, -R173 ;  /* 0x3fb8aa3bae217823 */ /* 0x000fe200000009ad */
[C---:B------:R-:W-:Y:S01]  /*2e60*/  FMUL R24, R153.reuse, R8 ;  /* 0x0000000899187220 */ /* 0x040fe20000400000 */
[----:B------:R-:W-:Y:S01]  /*2e70*/  FADD R175, R32, -12583039 ;  /* 0xcb40007f20af7421 */ /* 0x000fe20000000000 */
[----:B------:R-:W-:Y:S01]  /*2e80*/  FFMA R173, -R26, 1.925963033500011079e-08, R35 ;  /* 0x32a570601aad7823 */ /* 0x000fe20000000123 */
[----:B------:R-:W-:Y:S01]  /*2e90*/  FFMA R174, -R174, 1.925963033500011079e-08, R33 ;  /* 0x32a57060aeae7823 */ /* 0x000fe20000000121 */
[C---:B------:R-:W-:Y:S01]  /*2ea0*/  FMUL R33, R153.reuse, R10 ;  /* 0x0000000a99217220 */ /* 0x040fe20000400000 */
[C---:B------:R-:W-:Y:S01]  /*2eb0*/  FMUL R35, R153.reuse, R6 ;  /* 0x0000000699237220 */ /* 0x040fe20000400000 */
[----:B------:R-:W-:Y:S01]  /*2ec0*/  FMUL R26, R153, R4 ;  /* 0x00000004991a7220 */ /* 0x000fe20000400000 */
[----:B------:R-:W-:Y:S01]  /*2ed0*/  MUFU.EX2 R160, R160 ;  /* 0x000000a000a07308 */ /* 0x000fe20000000800 */
[C---:B------:R-:W-:Y:S01]  /*2ee0*/  FFMA R36, R154.reuse, R36, R33 ;  /* 0x000000249a247223 */ /* 0x040fe20000000021 */
[C---:B------:R-:W-:Y:S01]  /*2ef0*/  FFMA R4, R154.reuse, R37, R24 ;  /* 0x000000259a047223 */ /* 0x040fe20000000018 */
[C---:B------:R-:W-:Y:S01]  /*2f00*/  FFMA R38, R154.reuse, R38, R35 ;  /* 0x000000269a267223 */ /* 0x040fe20000000023 */
[----:B------:R-:W-:Y:S01]  /*2f10*/  FFMA R6, R154, R39, R26 ;  /* 0x000000279a067223 */ /* 0x000fe2000000001a */
[-C--:B------:R-:W-:Y:S01]  /*2f20*/  FFMA.SAT R37, -R36, R3.reuse, 0.5 ;  /* 0x3f00000024257423 */ /* 0x080fe20000002103 */
[-C--:B------:R-:W-:Y:S01]  /*2f30*/  FFMA.SAT R177, -R4, R3.reuse, 0.5 ;  /* 0x3f00000004b17423 */ /* 0x080fe20000002103 */
[-C--:B------:R-:W-:Y:S01]  /*2f40*/  FFMA.SAT R179, -R38, R3.reuse, 0.5 ;  /* 0x3f00000026b37423 */ /* 0x080fe20000002103 */
[----:B------:R-:W2:Y:S01]  /*2f50*/  MUFU.EX2 R165, R165 ;  /* 0x000000a500a57308 */ /* 0x000ea20000000800 */
[----:B------:R-:W-:Y:S01]  /*2f60*/  FFMA.SAT R181, -R6, R3, 0.5 ;  /* 0x3f00000006b57423 */ /* 0x000fe20000002103 */
[C---:B------:R-:W-:Y:S01]  /*2f70*/  FFMA R175, -R176.reuse, 1.4426950216293334961, -R175 ;  /* 0x3fb8aa3bb0af7823 */ /* 0x040fe200000009af */
[-C--:B------:R-:W-:Y:S01]  /*2f80*/  FFMA.RM R39, R37, R0.reuse, 12582913 ;  /* 0x4b40000125277423 */ /* 0x080fe20000004000 */
[-C--:B------:R-:W-:Y:S01]  /*2f90*/  FFMA.RM R177, R177, R0.reuse, 12582913 ;  /* 0x4b400001b1b17423 */ /* 0x080fe20000004000 */
[-C--:B------:R-:W-:Y:S01]  /*2fa0*/  FFMA.RM R179, R179, R0.reuse, 12582913 ;  /* 0x4b400001b3b37423 */ /* 0x080fe20000004000 */
[----:B------:R-:W-:Y:S01]  /*2fb0*/  FFMA.RM R178, R181, R0, 12582913 ;  /* 0x4b400001b5b27423 */ /* 0x000fe20000004000 */
[----:B------:R-:W-:Y:S01]  /*2fc0*/  SHF.L.U32 R0, R7, 0x17, RZ ;  /* 0x0000001707007819 */ /* 0x000fe200000006ff */
[----:B------:R-:W-:Y:S01]  /*2fd0*/  FFMA R175, -R176, 1.925963033500011079e-08, R175 ;  /* 0x32a57060b0af7823 */ /* 0x000fe200000001af */
[----:B------:R-:W-:Y:S01]  /*2fe0*/  SHF.L.U32 R11, R11, 0x17, RZ ;  /* 0x000000170b0b7819 */ /* 0x000fe200000006ff */
[----:B------:R3:W-:Y:S01]  /*2ff0*/  MUFU.EX2 R8, R173 ;  /* 0x000000ad00087308 */ /* 0x0007e20000000800 */
[----:B------:R-:W-:Y:S01]  /*3000*/  FADD R181, R179, -12583039 ;  /* 0xcb40007fb3b57421 */ /* 0x000fe20000000000 */
[----:B------:R-:W-:Y:S01]  /*3010*/  FADD R183, R178, -12583039 ;  /* 0xcb40007fb2b77421 */ /* 0x000fe20000000000 */
[----:B-1----:R-:W-:Y:S01]  /*3020*/  FFMA R161, R0, R161, 1 ;  /* 0x3f80000000a17423 */ /* 0x002fe200000000a1 */
[----:B------:R-:W-:Y:S01]  /*3030*/  FADD R3, R177, -12583039 ;  /* 0xcb40007fb1037421 */ /* 0x000fe20000000000 */
[----:B------:R-:W-:Y:S01]  /*3040*/  SHF.L.U32 R0, R5, 0x17, RZ ;  /* 0x0000001705007819 */ /* 0x000fe200000006ff */
[----:B------:R-:W-:Y:S01]  /*3050*/  FFMA R181, -R38, 1.4426950216293334961, -R181 ;  /* 0x3fb8aa3b26b57823 */ /* 0x000fe200000009b5 */
[----:B------:R-:W-:Y:S01]  /*3060*/  FFMA R183, -R6, 1.4426950216293334961, -R183 ;  /* 0x3fb8aa3b06b77823 */ /* 0x000fe200000009b7 */
[----:B------:R1:W4:Y:S01]  /*3070*/  MUFU.EX2 R176, R175 ;  /* 0x000000af00b07308 */ /* 0x0003220000000800 */
[----:B---3--:R-:W-:Y:S01]  /*3080*/  FADD R173, R39, -12583039 ;  /* 0xcb40007f27ad7421 */ /* 0x008fe20000000000 */
[----:B------:R-:W-:Y:S01]  /*3090*/  FFMA R3, -R4, 1.4426950216293334961, -R3 ;  /* 0x3fb8aa3b04037823 */ /* 0x000fe20000000903 */
[----:B--2---:R-:W-:Y:S01]  /*30a0*/  FFMA R165, R0, R165, 1 ;  /* 0x3f80000000a57423 */ /* 0x004fe200000000a5 */
[----:B------:R-:W-:Y:S01]  /*30b0*/  FFMA R181, -R38, 1.925963033500011079e-08, R181 ;  /* 0x32a5706026b57823 */ /* 0x000fe200000001b5 */
[----:B------:R-:W-:Y:S01]  /*30c0*/  FFMA R173, -R36, 1.4426950216293334961, -R173 ;  /* 0x3fb8aa3b24ad7823 */ /* 0x000fe200000009ad */
[----:B------:R-:W-:Y:S01]  /*30d0*/  FFMA R183, -R6, 1.925963033500011079e-08, R183 ;  /* 0x32a5706006b77823 */ /* 0x000fe200000001b7 */
[----:B------:R-:W-:Y:S01]  /*30e0*/  FFMA R10, -R4, 1.925963033500011079e-08, R3 ;  /* 0x32a57060040a7823 */ /* 0x000fe20000000103 */
[----:B------:R-:W2:Y:S01]  /*30f0*/  MUFU.EX2 R166, R166 ;  /* 0x000000a600a67308 */ /* 0x000ea20000000800 */
[----:B-1----:R-:W-:Y:S01]  /*3100*/  FFMA R175, R11, R160, 1 ;  /* 0x3f8000000baf7423 */ /* 0x002fe200000000a0 */
[----:B------:R-:W-:Y:S01]  /*3110*/  FFMA R173, -R36, 1.925963033500011079e-08, R173 ;  /* 0x32a5706024ad7823 */ /* 0x000fe200000001ad */
[----:B------:R-:W-:Y:S01]  /*3120*/  SHF.L.U32 R3, R30, 0x17, RZ ;  /* 0x000000171e037819 */ /* 0x000fe200000006ff */
[----:B------:R-:W-:Y:S01]  /*3130*/  IMAD.SHL.U32 R9, R9, 0x800000, RZ ;  /* 0x0080000009097824 */ /* 0x000fe200078e00ff */
[----:B------:R-:W-:Y:S01]  /*3140*/  SHF.L.U32 R4, R163, 0x17, RZ ;  /* 0x00000017a3047819 */ /* 0x000fe200000006ff */
[----:B------:R-:W-:Y:S01]  /*3150*/  IMAD.SHL.U32 R28, R28, 0x800000, RZ ;  /* 0x008000001c1c7824 */ /* 0x000fe200078e00ff */
[----:B------:R-:W-:Y:S01]  /*3160*/  IADD3 R0, R175, 0x1800000, RZ ;  /* 0x01800000af007810 */ /* 0x000fe20007ffe0ff */
[----:B------:R-:W1:Y:S01]  /*3170*/  MUFU.EX2 R171, R171 ;  /* 0x000000ab00ab7308 */ /* 0x000e620000000800 */
[----:B------:R-:W-:Y:S01]  /*3180*/  FFMA R164, R9, R164, 1 ;  /* 0x3f80000009a47423 */ /* 0x000fe200000000a4 */
[----:B------:R-:W-:Y:S01]  /*3190*/  IMAD.SHL.U32 R11, R32, 0x800000, RZ ;  /* 0x00800000200b7824 */ /* 0x000fe200078e00ff */
[----:B------:R-:W-:-:S02]  /*31a0*/  LOP3.LUT R0, R0, 0x7f800000, RZ, 0xc0, !PT ;  /* 0x7f80000000007812 */ /* 0x000fc400078ec0ff */
[----:B------:R-:W-:Y:S01]  /*31b0*/  SHF.L.U32 R5, R162, 0x17, RZ ;  /* 0x00000017a2057819 */ /* 0x000fe200000006ff */
[----:B----4-:R-:W-:Y:S01]  /*31c0*/  FFMA R11, R11, R176, 1 ;  /* 0x3f8000000b0b7423 */ /* 0x010fe200000000b0 */
[----:B------:R-:W-:Y:S01]  /*31d0*/  ISETP.GT.U32.AND P2, PT, R0, 0x1ffffff, PT ;  /* 0x01ffffff0000780c */ /* 0x000fe20003f44070 */
[----:B------:R-:W3:Y:S01]  /*31e0*/  MUFU.EX2 R167, R167 ;  /* 0x000000a700a77308 */ /* 0x000ee20000000800 */
[----:B--2---:R-:W-:Y:S01]  /*31f0*/  FFMA R166, R3, R166, 1 ;  /* 0x3f80000003a67423 */ /* 0x004fe200000000a6 */
[----:B------:R-:W-:Y:S02]  /*3200*/  SHF.L.U32 R3, R34, 0x17, RZ ;  /* 0x0000001722037819 */ /* 0x000fe400000006ff */
[----:B------:R-:W-:Y:S02]  /*3210*/  SHF.L.U32 R9, R169, 0x17, RZ ;  /* 0x00000017a9097819 */ /* 0x000fe400000006ff */
[----:B------:R-:W-:Y:S02]  /*3220*/  SHF.L.U32 R30, R177, 0x17, RZ ;  /* 0x00000017b11e7819 */ /* 0x000fe400000006ff */
[----:B------:R-:W2:Y:S01]  /*3230*/  MUFU.EX2 R170, R170 ;  /* 0x000000aa00aa7308 */ /* 0x000ea20000000800 */
[----:B-1----:R-:W-:Y:S01]  /*3240*/  FFMA R171, R28, R171, 1 ;  /* 0x3f8000001cab7423 */ /* 0x002fe200000000ab */
[----:B------:R-:W-:Y:S01]  /*3250*/  SHF.L.U32 R28, R39, 0x17, RZ ;  /* 0x00000017271c7819 */ /* 0x000fe200000006ff */
[----:B------:R-:W-:Y:S01]  /*3260*/  FFMA R9, R9, R8, 1 ;  /* 0x3f80000009097423 */ /* 0x000fe20000000008 */
[----:B------:R-:W-:-:S02]  /*3270*/  SHF.L.U32 R32, R179, 0x17, RZ ;  /* 0x00000017b3207819 */ /* 0x000fc400000006ff */
[----:B------:R-:W-:Y:S02]  /*3280*/  SHF.L.U32 R34, R178, 0x17, RZ ;  /* 0x00000017b2227819 */ /* 0x000fe400000006ff */
[----:B------:R-:W1:Y:S01]  /*3290*/  MUFU.EX2 R172, R172 ;  /* 0x000000ac00ac7308 */ /* 0x000e620000000800 */
[----:B---3--:R-:W-:-:S07]  /*32a0*/  FFMA R167, R4, R167, 1 ;  /* 0x3f80000004a77423 */ /* 0x008fce00000000a7 */
[----:B------:R-:W-:Y:S01]  /*32b0*/  MUFU.EX2 R37, R174 ;  /* 0x000000ae00257308 */ /* 0x000fe20000000800 */
[----:B--2---:R-:W-:-:S07]  /*32c0*/  FFMA R170, R5, R170, 1 ;  /* 0x3f80000005aa7423 */ /* 0x004fce00000000aa */
[----:B------:R-:W2:Y:S01]  /*32d0*/  MUFU.EX2 R173, R173 ;  /* 0x000000ad00ad7308 */ /* 0x000ea20000000800 */
[----:B-1----:R-:W-:-:S07]  /*32e0*/  FFMA R172, R3, R172, 1 ;  /* 0x3f80000003ac7423 */ /* 0x002fce00000000ac */
[----:B------:R1:W3:Y:S08]  /*32f0*/  MUFU.EX2 R7, R10 ;  /* 0x0000000a00077308 */ /* 0x0002f00000000800 */
[----:B------:R-:W4:Y:S01]  /*3300*/  MUFU.EX2 R181, R181 ;  /* 0x000000b500b57308 */ /* 0x000f220000000800 */
[----:B-1----:R-:W-:Y:S01]  /*3310*/  SHF.L.U32 R10, R168, 0x17, RZ ;  /* 0x00000017a80a7819 */ /* 0x002fe200000006ff */
[----:B--2---:R-:W-:-:S04]  /*3320*/  FFMA R28, R28, R173, 1 ;  /* 0x3f8000001c1c7423 */ /* 0x004fc800000000ad */
[----:B------:R-:W-:Y:S02]  /*3330*/  FFMA R10, R10, R37, 1 ;  /* 0x3f8000000a0a7423 */ /* 0x000fe40000000025 */
[----:B------:R-:W1:Y:S01]  /*3340*/  MUFU.EX2 R183, R183 ;  /* 0x000000b700b77308 */ /* 0x000e620000000800 */
[----:B---3--:R-:W-:Y:S01]  /*3350*/  FFMA R30, R30, R7, 1 ;  /* 0x3f8000001e1e7423 */ /* 0x008fe20000000007 */
[----:B----4-:R-:W-:Y:S01]  /*3360*/  FFMA R32, R32, R181, 1 ;  /* 0x3f80000020207423 */ /* 0x010fe200000000b5 */
[----:B-1----:R-:W-:Y:S01]  /*3370*/  FFMA R34, R34, R183, 1 ;  /* 0x3f80000022227423 */ /* 0x002fe200000000b7 */
[----:B------:R-:W-:Y:S06]  /*3380*/  @P2 BRA `(.L_x_51) ;  /* 0x0000000000142947 */ /* 0x000fec0003800000 */
[----:B------:R-:W-:Y:S01]  /*3390*/  IMAD.MOV.U32 R0, RZ, RZ, R175 ;  /* 0x000000ffff007224 */ /* 0x000fe200078e00af */
[----:B------:R-:W-:-:S07]  /*33a0*/  MOV R4, 0x33c0 ;  /* 0x000033c000047802 */ /* 0x000fce0000000f00 */
[----:B------:R-:W-:Y:S05]  /*33b0*/  CALL.REL.NOINC `($__internal_0_$__cuda_sm20_rcp_rn_f32_slowpath) ;  /* 0x0000012400c47944 */ /* 0x000fea0003c00000 */
[----:B------:R-:W-:Y:S01]  /*33c0*/  MOV R36, R0 ;  /* 0x0000000000247202 */ /* 0x000fe20000000f00 */
[----:B------:R-:W-:Y:S06]  /*33d0*/  BRA `(.L_x_52) ;  /* 0x0000000000107947 */ /* 0x000fec0003800000 */
.L_x_51:
[----:B------:R-:W1:Y:S02]  /*33e0*/  MUFU.RCP R36, R175 ;  /* 0x000000af00247308 */ /* 0x000e640000001000 */
[----:B-1----:R-:W-:-:S04]  /*33f0*/  FFMA R0, R175, R36, -1 ;  /* 0xbf800000af007423 */ /* 0x002fc80000000024 */
[----:B------:R-:W-:-:S04]  /*3400*/  FADD.FTZ R3, -R0, -RZ ;  /* 0x800000ff00037221 */ /* 0x000fc80000010100 */
[----:B------:R-:W-:-:S07]  /*3410*/  FFMA R36, R36, R3, R36 ;  /* 0x0000000324247223 */ /* 0x000fce0000000024 */
.L_x_52:
[----:B------:R-:W-:Y:S05]  /*3420*/  BSYNC B1 ;  /* 0x0000000000017941 */ /* 0x000fea0003800000 */
.L_x_50:
[----:B------:R-:W-:Y:S01]  /*3430*/  IADD3 R0, R161, 0x1800000, RZ ;  /* 0x01800000a1007810 */ /* 0x000fe20007ffe0ff */
[----:B------:R-:W-:Y:S03]  /*3440*/  BSSY B1, `(.L_x_53) ;  /* 0x000000d000017945 */ /* 0x000fe60003800000 */
[----:B------:R-:W-:-:S04]  /*3450*/  LOP3.LUT R0, R0, 0x7f800000, RZ, 0xc0, !PT ;  /* 0x7f80000000007812 */ /* 0x000fc800078ec0ff */
[----:B------:R-:W-:-:S13]  /*3460*/  ISETP.GT.U32.AND P2, PT, R0, 0x1ffffff, PT ;  /* 0x01ffffff0000780c */ /* 0x000fda0003f44070 */
[----:B------:R-:W-:Y:S05]  /*3470*/  @P2 BRA `(.L_x_54) ;  /* 0x0000000000142947 */ /* 0x000fea0003800000 */
[----:B------:R-:W-:Y:S02]  /*3480*/  MOV R0, R161 ;  /* 0x000000a100007202 */ /* 0x000fe40000000f00 */
[----:B------:R-:W-:-:S07]  /*3490*/  MOV R4, 0x34b0 ;  /* 0x000034b000047802 */ /* 0x000fce0000000f00 */
[----:B------:R-:W-:Y:S05]  /*34a0*/  CALL.REL.NOINC `($__internal_0_$__cuda_sm20_rcp_rn_f32_slowpath) ;  /* 0x0000012400887944 */ /* 0x000fea0003c00000 */
[----:B------:R-:W-:Y:S01]  /*34b0*/  MOV R37, R0 ;  /* 0x0000000000257202 */ /* 0x000fe20000000f00 */
[----:B------:R-:W-:Y:S06]  /*34c0*/  BRA `(.L_x_55) ;  /* 0x0000000000107947 */ /* 0x000fec0003800000 */
.L_x_54:
[----:B------:R-:W1:Y:S02]  /*34d0*/  MUFU.RCP R0, R161 ;  /* 0x000000a100007308 */ /* 0x000e640000001000 */
[----:B-1----:R-:W-:-:S04]  /*34e0*/  FFMA R3, R161, R0, -1 ;  /* 0xbf800000a1037423 */ /* 0x002fc80000000000 */
[----:B------:R-:W-:-:S04]  /*34f0*/  FADD.FTZ R3, -R3, -RZ ;  /* 0x800000ff03037221 */ /* 0x000fc80000010100 */
[----:B------:R-:W-:-:S07]  /*3500*/  FFMA R37, R0, R3, R0 ;  /* 0x0000000300257223 */ /* 0x000fce0000000000 */
.L_x_55:
[----:B------:R-:W-:Y:S05]  /*3510*/  BSYNC B1 ;  /* 0x0000000000017941 */ /* 0x000fea0003800000 */
.L_x_53:
[----:B------:R-:W-:Y:S01]  /*3520*/  VIADD R0, R164, 0x1800000 ;  /* 0x01800000a4007836 */ /* 0x000fe20000000000 */
[----:B------:R-:W-:Y:S04]  /*3530*/  BSSY B1, `(.L_x_56) ;  /* 0x000000d000017945 */ /* 0x000fe80003800000 */
        /* <DEDUP_REMOVED lines=8> */
.L_x_57:
[----:B------:R-:W1:Y:S02]  /*35c0*/  MUFU.RCP R3, R164 ;  /* 0x000000a400037308 */ /* 0x000e640000001000 */
[----:B-1----:R-:W-:-:S04]  /*35d0*/  FFMA R0, R164, R3, -1 ;  /* 0xbf800000a4007423 */ /* 0x002fc80000000003 */
[----:B------:R-:W-:-:S04]  /*35e0*/  FADD.FTZ R0, -R0, -RZ ;  /* 0x800000ff00007221 */ /* 0x000fc80000010100 */
[----:B------:R-:W-:-:S07]  /*35f0*/  FFMA R38, R3, R0, R3 ;  /* 0x0000000003267223 */ /* 0x000fce0000000003 */
.L_x_58:
[----:B------:R-:W-:Y:S05]  /*3600*/  BSYNC B1 ;  /* 0x0000000000017941 */ /* 0x000fea0003800000 */
.L_x_56:
        /* <DEDUP_REMOVED lines=8> */
[----:B------:R-:W-:Y:S01]  /*3690*/  IMAD.MOV.U32 R39, RZ, RZ, R0 ;  /* 0x000000ffff277224 */ /* 0x000fe200078e0000 */
[----:B------:R-:W-:Y:S06]  /*36a0*/  BRA `(.L_x_61) ;  /* 0x0000000000107947 */ /* 0x000fec0003800000 */
.L_x_60:
[----:B------:R-:W1:Y:S02]  /*36b0*/  MUFU.RCP R0, R165 ;  /* 0x000000a500007308 */ /* 0x000e640000001000 */
[----:B-1----:R-:W-:-:S04]  /*36c0*/  FFMA R3, R165, R0, -1 ;  /* 0xbf800000a5037423 */ /* 0x002fc80000000000 */
[----:B------:R-:W-:-:S04]  /*36d0*/  FADD.FTZ R3, -R3, -RZ ;  /* 0x800000ff03037221 */ /* 0x000fc80000010100 */
[----:B------:R-:W-:-:S07]  /*36e0*/  FFMA R39, R0, R3, R0 ;  /* 0x0000000300277223 */ /* 0x000fce0000000000 */
.L_x_61:
[----:B------:R-:W-:Y:S05]  /*36f0*/  BSYNC B1 ;  /* 0x0000000000017941 */ /* 0x000fea0003800000 */
.L_x_59:
        /* <DEDUP_REMOVED lines=10> */
.L_x_63:
[----:B------:R-:W1:Y:S02]  /*37a0*/  MUFU.RCP R3, R166 ;  /* 0x000000a600037308 */ /* 0x000e640000001000 */
[----:B-1----:R-:W-:-:S04]  /*37b0*/  FFMA R0, R166, R3, -1 ;  /* 0xbf800000a6007423 */ /* 0x002fc80000000003 */
[----:B------:R-:W-:-:S04]  /*37c0*/  FADD.FTZ R0, -R0, -RZ ;  /* 0x800000ff00007221 */ /* 0x000fc80000010100 */
[----:B------:R-:W-:-:S07]  /*37d0*/  FFMA R160, R3, R0, R3 ;  /* 0x0000000003a07223 */ /* 0x000fce0000000003 */
.L_x_64:
[----:B------:R-:W-:Y:S05]  /*37e0*/  BSYNC B1 ;  /* 0x0000000000017941 */ /* 0x000fea0003800000 */
.L_x_62:
[----:B------:R-:W-:Y:S01]  /*37f0*/  IADD3 R0, R167, 0x1800000, RZ ;  /* 0x01800000a7007810 */ /* 0x000fe20007ffe0ff */
[----:B------:R-:W-:Y:S03]  /*3800*/  BSSY B1, `(.L_x_65) ;  /* 0x000000d000017945 */ /* 0x000fe60003800000 */
[----:B------:R-:W-:-:S04]  /*3810*/  LOP3.LUT R0, R0, 0x7f800000, RZ, 0xc0, !PT ;  /* 0x7f80000000007812 */ /* 0x000fc800078ec0ff */
[----:B------:R-:W-:-:S13]  /*3820*/  ISETP.GT.U32.AND P2, PT, R0, 0x1ffffff, PT ;  /* 0x01ffffff0000780c */ /* 0x000fda0003f44070 */
[----:B------:R-:W-:Y:S05]  /*3830*/  @P2 BRA `(.L_x_66) ;  /* 0x0000000000142947 */ /* 0x000fea0003800000 */
[----:B------:R-:W-:Y:S01]  /*3840*/  IMAD.MOV.U32 R0, RZ, RZ, R167 ;  /* 0x000000ffff007224 */ /* 0x000fe200078e00a7 */
[----:B------:R-:W-:-:S07]  /*3850*/  MOV R4, 0x3870 ;  /* 0x0000387000047802 */ /* 0x000fce0000000f00 */
[----:B------:R-:W-:Y:S05]  /*3860*/  CALL.REL.NOINC `($__internal_0_$__cuda_sm20_rcp_rn_f32_slowpath) ;  /* 0x0000012000987944 */ /* 0x000fea0003c00000 */
[----:B------:R-:W-:Y:S01]  /*3870*/  MOV R161, R0 ;  /* 0x0000000000a17202 */ /* 0x000fe20000000f00 */
[----:B------:R-:W-:Y:S06]  /*3880*/  BRA `(.L_x_67) ;  /* 0x0000000000107947 */ /* 0x000fec0003800000 */
.L_x_66:
[----:B------:R-:W1:Y:S02]  /*3890*/  MUFU.RCP R0, R167 ;  /* 0x000000a700007308 */ /* 0x000e640000001000 */
[----:B-1----:R-:W-:-:S04]  /*38a0*/  FFMA R3, R167, R0, -1 ;  /* 0xbf800000a7037423 */ /* 0x002fc80000000000 */
[----:B------:R-:W-:-:S04]  /*38b0*/  FADD.FTZ R3, -R3, -RZ ;  /* 0x800000ff03037221 */ /* 0x000fc80000010100 */
[----:B------:R-:W-:-:S07]  /*38c0*/  FFMA R161, R0, R3, R0 ;  /* 0x0000000300a17223 */ /* 0x000fce0000000000 */
.L_x_67:
[----:B------:R-:W-:Y:S05]  /*38d0*/  BSYNC B1 ;  /* 0x0000000000017941 */ /* 0x000fea0003800000 */
.L_x_65:
        /* <DEDUP_REMOVED lines=10> */
.L_x_69:
[----:B------:R-:W1:Y:S02]  /*3980*/  MUFU.RCP R3, R170 ;  /* 0x000000aa00037308 */ /* 0x000e640000001000 */
[----:B-1----:R-:W-:-:S04]  /*3990*/  FFMA R0, R170, R3, -1 ;  /* 0xbf800000aa007423 */ /* 0x002fc80000000003 */
[----:B------:R-:W-:-:S04]  /*39a0*/  FADD.FTZ R0, -R0, -RZ ;  /* 0x800000ff00007221 */ /* 0x000fc80000010100 */
[----:B------:R-:W-:-:S07]  /*39b0*/  FFMA R164, R3, R0, R3 ;  /* 0x0000000003a47223 */ /* 0x000fce0000000003 */
.L_x_70:
[----:B------:R-:W-:Y:S05]  /*39c0*/  BSYNC B1 ;  /* 0x0000000000017941 */ /* 0x000fea0003800000 */
.L_x_68:
        /* <DEDUP_REMOVED lines=10> */
.L_x_72:
[----:B------:R-:W1:Y:S02]  /*3a70*/  MUFU.RCP R0, R171 ;  /* 0x000000ab00007308 */ /* 0x000e640000001000 */
[----:B-1----:R-:W-:-:S04]  /*3a80*/  FFMA R3, R171, R0, -1 ;  /* 0xbf800000ab037423 */ /* 0x002fc80000000000 */
[----:B------:R-:W-:-:S04]  /*3a90*/  FADD.FTZ R3, -R3, -RZ ;  /* 0x800000ff03037221 */ /* 0x000fc80000010100 */
[----:B------:R-:W-:-:S07]  /*3aa0*/  FFMA R165, R0, R3, R0 ;  /* 0x0000000300a57223 */ /* 0x000fce0000000000 */
.L_x_73:
[----:B------:R-:W-:Y:S05]  /*3ab0*/  BSYNC B1 ;  /* 0x0000000000017941 */ /* 0x000fea0003800000 */
.L_x_71:
        /* <DEDUP_REMOVED lines=10> */
.L_x_75:
[----:B------:R-:W1:Y:S02]  /*3b60*/  MUFU.RCP R3, R172 ;  /* 0x000000ac00037308 */ /* 0x000e640000001000 */
[----:B-1----:R-:W-:-:S04]  /*3b70*/  FFMA R0, R172, R3, -1 ;  /* 0xbf800000ac007423 */ /* 0x002fc80000000003 */
[----:B------:R-:W-:-:S04]  /*3b80*/  FADD.FTZ R0, -R0, -RZ ;  /* 0x800000ff00007221 */ /* 0x000fc80000010100 */
[----:B------:R-:W-:-:S07]  /*3b90*/  FFMA R166, R3, R0, R3 ;  /* 0x0000000003a67223 */ /* 0x000fce0000000003 */
.L_x_76:
[----:B------:R-:W-:Y:S05]  /*3ba0*/  BSYNC B1 ;  /* 0x0000000000017941 */ /* 0x000fea0003800000 */
.L_x_74:
        /* <DEDUP_REMOVED lines=10> */
.L_x_78:
[----:B------:R-:W1:Y:S02]  /*3c50*/  MUFU.RCP R0, R9 ;  /* 0x0000000900007308 */ /* 0x000e640000001000 */
[----:B-1----:R-:W-:-:S04]  /*3c60*/  FFMA R3, R9, R0, -1 ;  /* 0xbf80000009037423 */ /* 0x002fc80000000000 */
[----:B------:R-:W-:-:S04]  /*3c70*/  FADD.FTZ R3, -R3, -RZ ;  /* 0x800000ff03037221 */ /* 0x000fc80000010100 */
[----:B------:R-:W-:-:S07]  /*3c80*/  FFMA R167, R0, R3, R0 ;  /* 0x0000000300a77223 */ /* 0x000fce0000000000 */
.L_x_79:
[----:B------:R-:W-:Y:S05]  /*3c90*/  BSYNC B1 ;  /* 0x0000000000017941 */ /* 0x000fea0003800000 */
.L_x_77:
        /* <DEDUP_REMOVED lines=10> */
.L_x_81:
[----:B------:R-:W1:Y:S02]  /*3d40*/  MUFU.RCP R9, R10 ;  /* 0x0000000a00097308 */ /* 0x000e640000001000 */
[----:B-1----:R-:W-:-:S04]  /*3d50*/  FFMA R0, R10, R9, -1 ;  /* 0xbf8000000a007423 */ /* 0x002fc80000000009 */
[----:B------:R-:W-:-:S04]  /*3d60*/  FADD.FTZ R0, -R0, -RZ ;  /* 0x800000ff00007221 */ /* 0x000fc80000010100 */
[----:B------:R-:W-:-:S07]  /*3d70*/  FFMA R9, R9, R0, R9 ;  /* 0x0000000009097223 */ /* 0x000fce0000000009 */
.L_x_82:
[----:B------:R-:W-:Y:S05]  /*3d80*/  BSYNC B1 ;  /* 0x0000000000017941 */ /* 0x000fea0003800000 */
.L_x_80:
        /* <DEDUP_REMOVED lines=10> */
.L_x_84:
[----:B------:R-:W1:Y:S02]  /*3e30*/  MUFU.RCP R10, R11 ;  /* 0x0000000b000a7308 */ /* 0x000e640000001000 */
[----:B-1----:R-:W-:-:S04]  /*3e40*/  FFMA R0, R11, R10, -1 ;  /* 0xbf8000000b007423 */ /* 0x002fc8000000000a */
[----:B------:R-:W-:-:S04]  /*3e50*/  FADD.FTZ R3, -R0, -RZ ;  /* 0x800000ff00037221 */ /* 0x000fc80000010100 */
[----:B------:R-:W-:-:S07]  /*3e60*/  FFMA R10, R10, R3, R10 ;  /* 0x000000030a0a7223 */ /* 0x000fce000000000a */
.L_x_85:
[----:B------:R-:W-:Y:S05]  /*3e70*/  BSYNC B1 ;  /* 0x0000000000017941 */ /* 0x000fea0003800000 */
.L_x_83:
        /* <DEDUP_REMOVED lines=10> */
.L_x_87:
[----:B------:R-:W1:Y:S02]  /*3f20*/  MUFU.RCP R11, R28 ;  /* 0x0000001c000b7308 */ /* 0x000e640000001000 */
[----:B-1----:R-:W-:-:S04]  /*3f30*/  FFMA R0, R28, R11, -1 ;  /* 0xbf8000001c007423 */ /* 0x002fc8000000000b */
[----:B------:R-:W-:-:S04]  /*3f40*/  FADD.FTZ R0, -R0, -RZ ;  /* 0x800000ff00007221 */ /* 0x000fc80000010100 */
[----:B------:R-:W-:-:S07]  /*3f50*/  FFMA R11, R11, R0, R11 ;  /* 0x000000000b0b7223 */ /* 0x000fce000000000b */
.L_x_88:
[----:B------:R-:W-:Y:S05]  /*3f60*/  BSYNC B1 ;  /* 0x0000000000017941 */ /* 0x000fea0003800000 */
.L_x_86:
        /* <DEDUP_REMOVED lines=10> */
.L_x_90:
[----:B------:R-:W1:Y:S02]  /*4010*/  MUFU.RCP R3, R30 ;  /* 0x0000001e00037308 */ /* 0x000e640000001000 */
[----:B-1----:R-:W-:-:S04]  /*4020*/  FFMA R0, R30, R3, -1 ;  /* 0xbf8000001e007423 */ /* 0x002fc80000000003 */
[----:B------:R-:W-:-:S04]  /*4030*/  FADD.FTZ R0, -R0, -RZ ;  /* 0x800000ff00007221 */ /* 0x000fc80000010100 */
[----:B------:R-:W-:-:S07]  /*4040*/  FFMA R170, R3, R0, R3 ;  /* 0x0000000003aa7223 */ /* 0x000fce0000000003 */
.L_x_91:
[----:B------:R-:W-:Y:S05]  /*4050*/  BSYNC B1 ;  /* 0x0000000000017941 */ /* 0x000fea0003800000 */
.L_x_89:
        /* <DEDUP_REMOVED lines=10> */
.L_x_93:
[----:B------:R-:W1:Y:S02]  /*4100*/  MUFU.RCP R3, R32 ;  /* 0x0000002000037308 */ /* 0x000e640000001000 */
[----:B-1----:R-:W-:-:S04]  /*4110*/  FFMA R0, R32, R3, -1 ;  /* 0xbf80000020007423 */ /* 0x002fc80000000003 */
[----:B------:R-:W-:-:S04]  /*4120*/  FADD.FTZ R0, -R0, -RZ ;  /* 0x800000ff00007221 */ /* 0x000fc80000010100 */
[----:B------:R-:W-:-:S07]  /*4130*/  FFMA R30, R3, R0, R3 ;  /* 0x00000000031e7223 */ /* 0x000fce0000000003 */
.L_x_94:
[----:B------:R-:W-:Y:S05]  /*4140*/  BSYNC B1 ;  /* 0x0000000000017941 */ /* 0x000fea0003800000 */
.L_x_92:
        /* <DEDUP_REMOVED lines=8> */
[----:B------:R-:W-:Y:S05]  /*41d0*/  BRA `(.L_x_97) ;  /* 0x0000000000107947 */ /* 0x000fea0003800000 */
.L_x_96:
[----:B------:R-:W1:Y:S02]  /*41e0*/  MUFU.RCP R3, R34 ;  /* 0x0000002200037308 */ /* 0x000e640000001000 */
[----:B-1----:R-:W-:-:S04]  /*41f0*/  FFMA R0, R34, R3, -1 ;  /* 0xbf80000022007423 */ /* 0x002fc80000000003 */
[----:B------:R-:W-:-:S04]  /*4200*/  FADD.FTZ R0, -R0, -RZ ;  /* 0x800000ff00007221 */ /* 0x000fc80000010100 */
[----:B------:R-:W-:-:S07]  /*4210*/  FFMA R0, R3, R0, R3 ;  /* 0x0000000003007223 */ /* 0x000fce0000000003 */
.L_x_97:
[----:B------:R-:W-:Y:S05]  /*4220*/  BSYNC B1 ;  /* 0x0000000000017941 */ /* 0x000fea0003800000 */
.L_x_95:
[C---:B------:R-:W-:Y:S01]  /*4230*/  SHF.L.U32 R3, R18.reuse, 0x4, RZ ;  /* 0x0000000412037819 */ /* 0x040fe200000006ff */
[----:B------:R-:W-:Y:S05]  /*4240*/  WARPSYNC.ALL ;  /* 0x0000000000007948 */ /* 0x000fea0003800000 */
[----:B------:R-:W-:Y:S01]  /*4250*/  SHF.L.U32 R4, R18, 0x5, RZ ;  /* 0x0000000512047819 */ /* 0x000fe200000006ff */
[----:B------:R-:W-:Y:S01]  /*4260*/  BSSY B0, `(.L_x_98) ;  /* 0x0000024000007945 */ /* 0x000fe20003800000 */
[----:B------:R-:W-:Y:S02]  /*4270*/  SHF.R.U32.HI R6, RZ, 0x1, R18 ;  /* 0x00000001ff067819 */ /* 0x000fe40000011612 */
[----:B------:R-:W-:-:S02]  /*4280*/  LOP3.LUT R3, R3, 0xe00, RZ, 0xc0, !PT ;  /* 0x00000e0003037812 */ /* 0x000fc400078ec0ff */
[----:B------:R-:W-:Y:S02]  /*4290*/  LOP3.LUT R5, R4, 0xc0, RZ, 0xc0, !PT ;  /* 0x000000c004057812 */ /* 0x000fe400078ec0ff */
[----:B------:R-:W-:Y:S02]  /*42a0*/  SHF.L.U32 R8, R18, 0x2, RZ ;  /* 0x0000000212087819 */ /* 0x000fe400000006ff */
[----:B------:R-:W-:Y:S02]  /*42b0*/  LOP3.LUT R3, R3, 0x20, R4, 0xf8, !PT ;  /* 0x0000002003037812 */ /* 0x000fe400078ef804 */
[----:B------:R-:W-:Y:S02]  /*42c0*/  LOP3.LUT R5, R5, 0x8, R6, 0xf8, !PT ;  /* 0x0000000805057812 */ /* 0x000fe400078ef806 */
[----:B------:R-:W-:Y:S02]  /*42d0*/  LOP3.LUT R3, R3, 0x100, R4, 0xf8, !PT ;  /* 0x0000010003037812 */ /* 0x000fe400078ef804 */
[----:B------:R-:W-:-:S02]  /*42e0*/  LOP3.LUT R8, R5, 0x18, R8, 0x78, !PT ;  /* 0x0000001805087812 */ /* 0x000fc400078e7808 */
[----:B------:R-:W-:Y:S02]  /*42f0*/  F2FP.BF16.F32.PACK_AB R9, R10, R9 ;  /* 0x000000090a09723e */ /* 0x000fe400000010ff */
[----:B------:R-:W-:Y:S02]  /*4300*/  LOP3.LUT R3, R3, R8, RZ, 0xfc, !PT ;  /* 0x0000000803037212 */ /* 0x000fe400078efcff */
[----:B------:R-:W-:Y:S02]  /*4310*/  F2FP.BF16.F32.PACK_AB R10, R170, R11 ;  /* 0x0000000baa0a723e */ /* 0x000fe400000010ff */
[----:B------:R-:W-:Y:S02]  /*4320*/  LEA R28, R3, UR45, 0x1 ;  /* 0x0000002d031c7c11 */ /* 0x000fe4000f8e08ff */
[----:B------:R-:W-:Y:S02]  /*4330*/  F2FP.BF16.F32.PACK_AB R4, R37, R36 ;  /* 0x000000242504723e */ /* 0x000fe400000010ff */
[----:B------:R-:W-:-:S02]  /*4340*/  F2FP.BF16.F32.PACK_AB R5, R39, R38 ;  /* 0x000000262705723e */ /* 0x000fc400000010ff */
[----:B------:R-:W-:Y:S02]  /*4350*/  F2FP.BF16.F32.PACK_AB R6, R161, R160 ;  /* 0x000000a0a106723e */ /* 0x000fe400000010ff */
[----:B------:R-:W-:Y:S02]  /*4360*/  F2FP.BF16.F32.PACK_AB R7, R165, R164 ;  /* 0x000000a4a507723e */ /* 0x000fe400000010ff */
[----:B------:R-:W-:Y:S02]  /*4370*/  F2FP.BF16.F32.PACK_AB R11, R0, R30 ;  /* 0x0000001e000b723e */ /* 0x000fe400000010ff */
[----:B------:R-:W-:Y:S01]  /*4380*/  F2FP.BF16.F32.PACK_AB R8, R167, R166 ;  /* 0x000000a6a708723e */ /* 0x000fe200000010ff */
[----:B------:R1:W-:Y:S01]  /*4390*/  STSM.16.M88.4 [R28+0x200], R4 ;  /* 0x000200041c007844 */ /* 0x0003e20000000200 */
[----:B------:R-:W-:-:S05]  /*43a0*/  LEA R0, R155, R28, 0x1 ;  /* 0x0000001c9b007211 */ /* 0x000fca00078e08ff */
[----:B------:R1:W-:Y:S01]  /*43b0*/  STSM.16.M88.4 [R0+0x200], R8 ;  /* 0x0002000800007844 */ /* 0x0003e20000000200 */
[----:B------:R-:W-:Y:S01]  /*43c0*/  @!PT LDS RZ, [RZ] ;  /* 0x00000000fffff984 */ /* 0x000fe20000000800 */
[----:B------:R-:W-:Y:S01]  /*43d0*/  @!PT LDS RZ, [RZ] ;  /* 0x00000000fffff984 */ /* 0x000fe20000000800 */
[----:B------:R-:W-:Y:S01]  /*43e0*/  @!PT LDS RZ, [RZ] ;  /* 0x00000000fffff984 */ /* 0x000fe20000000800 */
[----:B------:R-:W-:Y:S01]  /*43f0*/  @!PT LDS RZ, [RZ] ;  /* 0x00000000fffff984 */ /* 0x000fe20000000800 */
[----:B------:R2:W-:Y:S06]  /*4400*/  MEMBAR.ALL.CTA ;  /* 0x0000000000007992 */ /* 0x0005ec0000008000 */
[----:B--2---:R-:W2:Y:S02]  /*4410*/  FENCE.VIEW.ASYNC.S ;  /* 0x00000000000073c6 */ /* 0x004ea40000000000 */
[----:B--2---:R-:W-:Y:S06]  /*4420*/  BAR.SYNC.DEFER_BLOCKING 0x1, 0x100 ;  /* 0x0044000000007b1d */ /* 0x004fec0000010000 */
[----:B------:R-:W-:Y:S05]  /*4430*/  @P5 BRA `(.L_x_99) ;  /* 0x0000000000185947 */ /* 0x000fea0003800000 */
[----:B------:R-:W-:Y:S02]  /*4440*/  UIADD3 UR4, UP0, UR40, 0x4f0, URZ ;  /* 0x000004f028047890 */ /* 0x000fe4000ff1e03f */
[----:B------:R-:W-:Y:S02]  /*4450*/  UIADD3 UR52, UR45, 0x200, URZ ;  /* 0x000002002d347890 */ /* 0x000fe4000fffe03f */
[----:B------:R-:W-:-:S09]  /*4460*/  UIADD3.X UR5, URZ, UR41, URZ, UP0, !UPT ;  /* 0x000000293f057290 */ /* 0x000fd200087fe43f */
[----:B------:R2:W-:Y:S01]  /*4470*/  UTMASTG.3D [UR52], [UR4] ;  /* 0x00000034040073b5 */ /* 0x0005e20008010000 */
[----:B------:R0:W-:Y:S01]  /*4480*/  UTMACMDFLUSH ;  /* 0x00000000000079b7 */ /* 0x0001e20000000000 */
[----:B--2---:R-:W-:-:S04]  /*4490*/  DEPBAR.LE SB0, 0x1 ;  /* 0x000080400000791a */ /* 0x004fc80000000000 */
.L_x_99:
[----:B------:R-:W-:Y:S05]  /*44a0*/  BSYNC B0 ;  /* 0x0000000000007941 */ /* 0x000fea0003800000 */
.L_x_98:
[----:B------:R-:W-:Y:S01]  /*44b0*/  BAR.SYNC.DEFER_BLOCKING 0x1, 0x100 ;  /* 0x0044000000007b1d */ /* 0x000fe20000010000 */
[----:B------:R-:W-:Y:S01]  /*44c0*/  ISETP.NE.AND P2, PT, RZ, UR39, PT ;  /* 0x00000027ff007c0c */ /* 0x000fe2000bf45270 */
[----:B------:R-:W-:-:S05]  /*44d0*/  VIADD R37, R28, 0x200 ;  /* 0x000002001c257836 */ /* 0x000fca0000000000 */
[----:B------:R-:W-:-:S07]  /*44e0*/  LEA R30, R155, R37, 0x1 ;  /* 0x000000259b1e7211 */ /* 0x000fce00078e08ff */
[----:B------:R-:W-:Y:S05]  /*44f0*/  @!P2 BRA `(.L_x_100) ;  /* 0x000000000034a947 */ /* 0x000fea0003800000 */
[----:B------:R-:W-:Y:S04]  /*4500*/  BSSY B0, `(.L_x_101) ;  /* 0x0000009000007945 */ /* 0x000fe80003800000 */
[----:B------:R-:W-:Y:S05]  /*4510*/  @P0 BRA `(.L_x_102) ;  /* 0x00000000001c0947 */ /* 0x000fea0003800000 */
[----:B------:R-:W-:-:S13]  /*4520*/  ISETP.NE.AND P2, PT, R158, 0x3, PT ;  /* 0x000000039e00780c */ /* 0x000fda0003f45270 */
[----:B------:R-:W-:Y:S05]  /*4530*/  @!P2 BRA `(.L_x_103) ;  /* 0x000000000004a947 */ /* 0x000fea0003800000 */
[----:B------:R-:W-:Y:S01]  /*4540*/  BPT.TRAP 0x1 ;  /* 0x000000040000795c */ /* 0x000fe20000300000 */
.L_x_103:
[----:B------:R-:W-:-:S04]  /*4550*/  ULEA UR4, UR36, UR45, 0x3 ;  /* 0x0000002d24047291 */ /* 0x000fc8000f8e183f */
[----:B------:R-:W-:-:S04]  /*4560*/  UIADD3 UR4, UR4, 0x60, URZ ;  /* 0x0000006004047890 */ /* 0x000fc8000fffe03f */
[----:B------:R-:W-:-:S09]  /*4570*/  UPRMT UR4, UR50, 0x654, UR4 ;  /* 0x0000065432047896 */ /* 0x000fd20008000004 */
[----:B------:R-:W-:Y:S03]  /*4580*/  SYNCS.ARRIVE.TRANS64.RED.A1T0 RZ, [UR4], RZ ;  /* 0x000000ffffff79a7 */ /* 0x000fe60008100404 */
.L_x_102:
[----:B------:R-:W-:Y:S05]  /*4590*/  BSYNC B0 ;  /* 0x0000000000007941 */ /* 0x000fea0003800000 */
.L_x_101:
[----:B------:R-:W-:-:S04]  /*45a0*/  UIADD3 UR36, UR36, 0x1, URZ ;  /* 0x0000000124247890 */ /* 0x000fc8000fffe03f */
[----:B------:R-:W-:-:S04]  /*45b0*/  UISETP.NE.AND UP0, UPT, UR36, 0x4, UPT ;  /* 0x000000042400788c */ /* 0x000fc8000bf05270 */
[----:B------:R-:W-:-:S12]  /*45c0*/  USEL UR36, UR36, URZ, UP0 ;  /* 0x0000003f24247287 */ /* 0x000fd80008000000 */
.L_x_100:
[----:B------:R-:W-:Y:S04]  /*45d0*/  BSSY B0, `(.L_x_104) ;  /* 0x0000032000007945 */ /* 0x000fe80003800000 */
[----:B------:R-:W-:Y:S05]  /*45e0*/  @P0 BRA `(.L_x_105) ;  /* 0x0000000000c00947 */ /* 0x000fea0003800000 */
[----:B------:R-:W-:-:S13]  /*45f0*/  ISETP.NE.AND P2, PT, R158, 0x3, PT ;  /* 0x000000039e00780c */ /* 0x000fda0003f45270 */
[----:B------:R-:W-:Y:S05]  /*4600*/  @!P2 BRA `(.L_x_106) ;  /* 0x000000000004a947 */ /* 0x000fea0003800000 */
[----:B------:R-:W-:Y:S01]  /*4610*/  BPT.TRAP 0x1 ;  /* 0x000000040000795c */ /* 0x000fe20000300000 */
.L_x_106:
[----:B-1----:R-:W-:Y:S01]  /*4620*/  LEA R0, R12, UR45, 0x3 ;  /* 0x0000002d0c007c11 */ /* 0x002fe2000f8e18ff */
[----:B------:R-:W-:Y:S01]  /*4630*/  BSSY B1, `(.L_x_107) ;  /* 0x0000004000017945 */ /* 0x000fe20003800000 */
[----:B------:R-:W-:-:S04]  /*4640*/  SHF.L.U32 R3, RZ, 0x1f, RZ ;  /* 0x0000001fff037819 */ /* 0x000fc800000006ff */
[----:B------:R-:W1:Y:S02]  /*4650*/  SYNCS.PHASECHK.TRANS64.TRYWAIT P2, [R0+URZ+0x40], R3 ;  /* 0x00004003000075a7 */ /* 0x000e64000804017f */
[----:B-1----:R-:W-:Y:S05]  /*4660*/  @!P2 BRA `(.L_x_108) ;  /* 0x0000010800e8a947 */ /* 0x002fea0003800000 */
.L_x_611:
[----:B------:R-:W-:Y:S05]  /*4670*/  BSYNC B1 ;  /* 0x0000000000017941 */ /* 0x000fea0003800000 */
.L_x_107:
[----:B------:R-:W-:Y:S05]  /*4680*/  @P1 BRA `(.L_x_109) ;  /* 0x0000000000941947 */ /* 0x000fea0003800000 */
[----:B-1----:R-:W-:Y:S01]  /*4690*/  LEA R0, R12, R37, 0xd ;  /* 0x000000250c007211 */ /* 0x002fe200078e68ff */
[----:B------:R-:W-:Y:S05]  /*46a0*/  WARPSYNC.ALL ;  /* 0x0000000000007948 */ /* 0x000fea0003800000 */
[----:B------:R-:W-:Y:S01]  /*46b0*/  LEA R4, R155, R0, 0x1 ;  /* 0x000000009b047211 */ /* 0x000fe200078e08ff */
[----:B------:R-:W1:Y:S05]  /*46c0*/  LDSM.16.M88.4 R8, [R0] ;  /* 0x000000000008783b */ /* 0x000e6a0000000200 */
[----:B------:R-:W2:Y:S01]  /*46d0*/  LDSM.16.M88.4 R4, [R4] ;  /* 0x000000000404783b */ /* 0x000ea20000000200 */
[----:B-1----:R-:W-:Y:S01]  /*46e0*/  SHF.L.U32 R14, R8, 0x10, RZ ;  /* 0x00000010080e7819 */ /* 0x002fe200000006ff */
[C---:B------:R-:W-:Y:S01]  /*46f0*/  IMAD.U32 R20, R9.reuse, 0x10000, RZ ;  /* 0x0001000009147824 */ /* 0x040fe200078e00ff */
[----:B------:R-:W-:-:S02]  /*4700*/  LOP3.LUT R24, R9, 0xffff0000, RZ, 0xc0, !PT ;  /* 0xffff000009187812 */ /* 0x000fc400078ec0ff */
[----:B------:R-:W-:Y:S01]  /*4710*/  SHF.L.U32 R26, R10, 0x10, RZ ;  /* 0x000000100a1a7819 */ /* 0x000fe200000006ff */
[----:B--2---:R-:W-:Y:S01]  /*4720*/  IMAD.U32 R160, R6, 0x10000, RZ ;  /* 0x0001000006a07824 */ /* 0x004fe200078e00ff */
[C---:B------:R-:W-:Y:S01]  /*4730*/  SHF.L.U32 R0, R4.reuse, 0x10, RZ ;  /* 0x0000001004007819 */ /* 0x040fe200000006ff */
[C---:B------:R-:W-:Y:S01]  /*4740*/  FMUL R13, R153.reuse, R14 ;  /* 0x0000000e990d7220 */ /* 0x040fe20000400000 */
[----:B------:R-:W-:Y:S01]  /*4750*/  LOP3.LUT R36, R4, 0xffff0000, RZ, 0xc0, !PT ;  /* 0xffff000004247812 */ /* 0x000fe200078ec0ff */
[C---:B------:R-:W-:Y:S01]  /*4760*/  FMUL R21, R153.reuse, R20 ;  /* 0x0000001499157220 */ /* 0x040fe20000400000 */
[----:B------:R-:W-:Y:S01]  /*4770*/  LOP3.LUT R8, R8, 0xffff0000, RZ, 0xc0, !PT ;  /* 0xffff000008087812 */ /* 0x000fe200078ec0ff */
[C---:B------:R-:W-:Y:S01]  /*4780*/  FMUL R15, R153.reuse, R24 ;  /* 0x00000018990f7220 */ /* 0x040fe20000400000 */
[----:B------:R-:W-:Y:S01]  /*4790*/  LOP3.LUT R10, R10, 0xffff0000, RZ, 0xc0, !PT ;  /* 0xffff00000a0a7812 */ /* 0x000fe200078ec0ff */
[----:B------:R-:W-:Y:S01]  /*47a0*/  FMUL R27, R153, R26 ;  /* 0x0000001a991b7220 */ /* 0x000fe20000400000 */
[----:B------:R-:W-:Y:S01]  /*47b0*/  SHF.L.U32 R32, R11, 0x10, RZ ;  /* 0x000000100b207819 */ /* 0x000fe200000006ff */
[----:B------:R-:W-:Y:S01]  /*47c0*/  FMUL R14, R153, R8 ;  /* 0x00000008990e7220 */ /* 0x000fe20000400000 */
[----:B------:R-:W-:Y:S01]  /*47d0*/  LOP3.LUT R34, R11, 0xffff0000, RZ, 0xc0, !PT ;  /* 0xffff00000b227812 */ /* 0x000fe200078ec0ff */
[----:B------:R-:W-:Y:S01]  /*47e0*/  FMUL R25, R153, R10 ;  /* 0x0000000a99197220 */ /* 0x000fe20000400000 */
[----:B------:R-:W-:Y:S01]  /*47f0*/  SHF.L.U32 R4, R5, 0x10, RZ ;  /* 0x0000001005047819 */ /* 0x000fe200000006ff */
[----:B------:R-:W-:Y:S01]  /*4800*/  FMUL R23, R153, R32 ;  /* 0x0000002099177220 */ /* 0x000fe20000400000 */
[----:B------:R-:W-:Y:S01]  /*4810*/  LOP3.LUT R38, R5, 0xffff0000, RZ, 0xc0, !PT ;  /* 0xffff000005267812 */ /* 0x000fe200078ec0ff */
[C---:B------:R-:W-:Y:S01]  /*4820*/  FMUL R157, R153.reuse, R34 ;  /* 0x00000022999d7220 */ /* 0x040fe20000400000 */
[----:B------:R-:W-:Y:S01]  /*4830*/  LOP3.LUT R6, R6, 0xffff0000, RZ, 0xc0, !PT ;  /* 0xffff000006067812 */ /* 0x000fe200078ec0ff */
[----:B------:R-:W-:Y:S01]  /*4840*/  FMUL R159, R153, R0 ;  /* 0x00000000999f7220 */ /* 0x000fe20000400000 */
[----:B------:R-:W-:Y:S01]  /*4850*/  SHF.L.U32 R162, R7, 0x10, RZ ;  /* 0x0000001007a27819 */ /* 0x000fe200000006ff */
[----:B------:R-:W-:Y:S01]  /*4860*/  FMUL R31, R153, R36 ;  /* 0x00000024991f7220 */ /* 0x000fe20000400000 */
[----:B------:R-:W-:Y:S01]  /*4870*/  LOP3.LUT R164, R7, 0xffff0000, RZ, 0xc0, !PT ;  /* 0xffff000007a47812 */ /* 0x000fe200078ec0ff */
[C---:B------:R-:W-:Y:S01]  /*4880*/  FMUL R29, R153.reuse, R4 ;  /* 0x00000004991d7220 */ /* 0x040fe20000400000 */
[C---:B------:R-:W-:Y:S01]  /*4890*/  FMUL R20, R153.reuse, R38 ;  /* 0x0000002699147220 */ /* 0x040fe20000400000 */
[C---:B------:R-:W-:Y:S01]  /*48a0*/  FMUL R33, R153.reuse, R160 ;  /* 0x000000a099217220 */ /* 0x040fe20000400000 */
[C---:B------:R-:W-:Y:S01]  /*48b0*/  FMUL R24, R153.reuse, R6 ;  /* 0x0000000699187220 */ /* 0x040fe20000400000 */
[C---:B------:R-:W-:Y:S01]  /*48c0*/  FMUL R35, R153.reuse, R162 ;  /* 0x000000a299237220 */ /* 0x040fe20000400000 */
[----:B------:R-:W-:-:S07]  /*48d0*/  FMUL R26, R153, R164 ;  /* 0x000000a4991a7220 */ /* 0x000fce0000400000 */
.L_x_109:
[----:B------:R-:W-:-:S07]  /*48e0*/  IADD3 R12, R12, 0x1, RZ ;  /* 0x000000010c0c7810 */ /* 0x000fce0007ffe0ff */
.L_x_105:
[----:B------:R-:W-:Y:S05]  /*48f0*/  BSYNC B0 ;  /* 0x0000000000007941 */ /* 0x000fea0003800000 */
.L_x_104:
[----:B-1----:R-:W-:Y:S01]  /*4900*/  MOV R0, 0x3bbb989d ;  /* 0x3bbb989d00007802 */ /* 0x002fe20000000f00 */
[C---:B------:R-:W-:Y:S01]  /*4910*/  FFMA R7, R154.reuse, R40, R13 ;  /* 0x000000289a077223 */ /* 0x040fe2000000000d */
[----:B------:R-:W-:Y:S01]  /*4920*/  MOV R3, 0x437c0000 ;  /* 0x437c000000037802 */ /* 0x000fe20000000f00 */
[C---:B------:R-:W-:Y:S01]  /*4930*/  FFMA R11, R154.reuse, R42, R21 ;  /* 0x0000002a9a0b7223 */ /* 0x040fe20000000015 */
[C---:B------:R-:W-:Y:S01]  /*4940*/  FFMA R41, R154.reuse, R41, R14 ;  /* 0x000000299a297223 */ /* 0x040fe2000000000e */
[----:B------:R-:W-:Y:S01]  /*4950*/  FFMA.SAT R4, -R7, R0, 0.5 ;  /* 0x3f00000007047423 */ /* 0x000fe20000002100 */
[----:B------:R-:W-:Y:S01]  /*4960*/  FFMA R39, R154, R44, R27 ;  /* 0x0000002c9a277223 */ /* 0x000fe2000000001b */
[-C--:B------:R-:W-:Y:S01]  /*4970*/  FFMA.SAT R10, -R11, R0.reuse, 0.5 ;  /* 0x3f0000000b0a7423 */ /* 0x080fe20000002100 */
[-C--:B------:R-:W-:Y:S01]  /*4980*/  FFMA.SAT R8, -R41, R0.reuse, 0.5 ;  /* 0x3f00000029087423 */ /* 0x080fe20000002100 */
[----:B------:R-:W-:Y:S01]  /*4990*/  FFMA.RM R4, R4, R3, 12582913 ;  /* 0x4b40000104047423 */ /* 0x000fe20000004003 */
[-C--:B------:R-:W-:Y:S01]  /*49a0*/  FFMA.SAT R34, -R39, R0.reuse, 0.5 ;  /* 0x3f00000027227423 */ /* 0x080fe20000002100 */
[----:B------:R-:W-:Y:S01]  /*49b0*/  FFMA R45, R154, R45, R25 ;  /* 0x0000002d9a2d7223 */ /* 0x000fe20000000019 */
[----:B------:R-:W-:Y:S01]  /*49c0*/  FFMA.RM R5, R8, R3, 12582913 ;  /* 0x4b40000108057423 */ /* 0x000fe20000004003 */
[----:B------:R-:W-:Y:S01]  /*49d0*/  FADD R6, R4, -12583039 ;  /* 0xcb40007f04067421 */ /* 0x000fe20000000000 */
[C---:B------:R-:W-:Y:S01]  /*49e0*/  FFMA R43, R154.reuse, R43, R15 ;  /* 0x0000002b9a2b7223 */ /* 0x040fe2000000000f */
[C---:B------:R-:W-:Y:S01]  /*49f0*/  FFMA R47, R154.reuse, R47, R157 ;  /* 0x0000002f9a2f7223 */ /* 0x040fe2000000009d */
[----:B------:R-:W-:Y:S01]  /*4a00*/  FADD R8, R5, -12583039 ;  /* 0xcb40007f05087421 */ /* 0x000fe20000000000 */
[----:B------:R-:W-:Y:S01]  /*4a10*/  FFMA R6, -R7, 1.4426950216293334961, -R6 ;  /* 0x3fb8aa3b07067823 */ /* 0x000fe20000000906 */
[----:B------:R-:W-:Y:S01]  /*4a20*/  FFMA.SAT R32, -R43, R0, 0.5 ;  /* 0x3f0000002b207423 */ /* 0x000fe20000002100 */
[----:B------:R-:W-:Y:S01]  /*4a30*/  FFMA R49, R154, R49, R31 ;  /* 0x000000319a317223 */ /* 0x000fe2000000001f */
[----:B------:R-:W-:Y:S01]  /*4a40*/  FFMA R8, -R41, 1.4426950216293334961, -R8 ;  /* 0x3fb8aa3b29087823 */ /* 0x000fe20000000908 */
[----:B------:R-:W-:Y:S01]  /*4a50*/  FFMA R7, -R7, 1.925963033500011079e-08, R6 ;  /* 0x32a5706007077823 */ /* 0x000fe20000000106 */
[----:B------:R-:W-:Y:S01]  /*4a60*/  FFMA.RM R6, R10, R3, 12582913 ;  /* 0x4b4000010a067423 */ /* 0x000fe20000004003 */
[C---:B------:R-:W-:Y:S01]  /*4a70*/  FFMA R51, R154.reuse, R51, R20 ;  /* 0x000000339a337223 */ /* 0x040fe20000000014 */
[----:B------:R-:W-:Y:S01]  /*4a80*/  FFMA R9, -R41, 1.925963033500011079e-08, R8 ;  /* 0x32a5706029097823 */ /* 0x000fe20000000108 */
[----:B------:R-:W-:Y:S01]  /*4a90*/  FFMA R41, R154, R46, R23 ;  /* 0x0000002e9a297223 */ /* 0x000fe20000000017 */
[----:B------:R-:W-:Y:S01]  /*4aa0*/  FADD R10, R6, -12583039 ;  /* 0xcb40007f060a7421 */ /* 0x000fe20000000000 */
[----:B------:R-:W-:Y:S01]  /*4ab0*/  FFMA.RM R8, R32, R3, 12582913 ;  /* 0x4b40000120087423 */ /* 0x000fe20000004003 */
[-C--:B------:R-:W-:Y:S01]  /*4ac0*/  FFMA.SAT R162, -R51, R0.reuse, 0.5 ;  /* 0x3f00000033a27423 */ /* 0x080fe20000002100 */
[-C--:B------:R-:W-:Y:S01]  /*4ad0*/  FFMA.SAT R42, -R41, R0.reuse, 0.5 ;  /* 0x3f000000292a7423 */ /* 0x080fe20000002100 */
[C---:B------:R-:W-:Y:S01]  /*4ae0*/  FFMA R10, -R11.reuse, 1.4426950216293334961, -R10 ;  /* 0x3fb8aa3b0b0a7823 */ /* 0x040fe2000000090a */
[----:B------:R-:W-:Y:S01]  /*4af0*/  FADD R32, R8, -12583039 ;  /* 0xcb40007f08207421 */ /* 0x000fe20000000000 */
[----:B------:R-:W-:Y:S01]  /*4b00*/  FFMA R53, R154, R53, R24 ;  /* 0x000000359a357223 */ /* 0x000fe20000000018 */
[----:B------:R-:W-:Y:S01]  /*4b10*/  MUFU.EX2 R7, R7 ;  /* 0x0000000700077308 */ /* 0x000fe20000000800 */
[----:B------:R-:W-:Y:S01]  /*4b20*/  FFMA R11, -R11, 1.925963033500011079e-08, R10 ;  /* 0x32a570600b0b7823 */ /* 0x000fe2000000010a */
[-C--:B------:R-:W-:Y:S01]  /*4b30*/  FFMA.RM R10, R34, R3.reuse, 12582913 ;  /* 0x4b400001220a7423 */ /* 0x080fe20000004003 */
[----:B------:R-:W-:Y:S01]  /*4b40*/  FFMA.SAT R34, -R45, R0, 0.5 ;  /* 0x3f0000002d227423 */ /* 0x000fe20000002100 */
[C---:B------:R-:W-:Y:S01]  /*4b50*/  FFMA R32, -R43.reuse, 1.4426950216293334961, -R32 ;  /* 0x3fb8aa3b2b207823 */ /* 0x040fe20000000920 */
[-C--:B------:R-:W-:Y:S01]  /*4b60*/  FFMA.RM R162, R162, R3.reuse, 12582913 ;  /* 0x4b400001a2a27423 */ /* 0x080fe20000004003 */
[----:B------:R-:W-:Y:S01]  /*4b70*/  FADD R36, R10, -12583039 ;  /* 0xcb40007f0a247421 */ /* 0x000fe20000000000 */
[----:B------:R-:W-:Y:S01]  /*4b80*/  FFMA.RM R34, R34, R3, 12582913 ;  /* 0x4b40000122227423 */ /* 0x000fe20000004003 */
[----:B------:R-:W-:Y:S01]  /*4b90*/  FFMA R32, -R43, 1.925963033500011079e-08, R32 ;  /* 0x32a570602b207823 */ /* 0x000fe20000000120 */
[----:B------:R-:W-:Y:S01]  /*4ba0*/  FFMA R43, R154, R48, R159 ;  /* 0x000000309a2b7223 */ /* 0x000fe2000000009f */
[----:B------:R-:W-:Y:S01]  /*4bb0*/  FFMA R36, -R39, 1.4426950216293334961, -R36 ;  /* 0x3fb8aa3b27247823 */ /* 0x000fe20000000924 */
[----:B------:R-:W-:Y:S01]  /*4bc0*/  FADD R40, R34, -12583039 ;  /* 0xcb40007f22287421 */ /* 0x000fe20000000000 */
[----:B------:R-:W-:Y:S01]  /*4bd0*/  FFMA R55, R154, R55, R26 ;  /* 0x000000379a377223 */ /* 0x000fe2000000001a */
[-C--:B------:R-:W-:Y:S01]  /*4be0*/  FFMA.SAT R46, -R43, R0.reuse, 0.5 ;  /* 0x3f0000002b2e7423 */ /* 0x080fe20000002100 */
[----:B------:R-:W-:Y:S01]  /*4bf0*/  FFMA R38, -R39, 1.925963033500011079e-08, R36 ;  /* 0x32a5706027267823 */ /* 0x000fe20000000124 */
[-C--:B------:R-:W-:Y:S01]  /*4c00*/  FFMA.RM R39, R42, R3.reuse, 12582913 ;  /* 0x4b4000012a277423 */ /* 0x080fe20000004003 */
[----:B------:R-:W-:Y:S01]  /*4c10*/  FFMA.SAT R36, -R47, R0, 0.5 ;  /* 0x3f0000002f247423 */ /* 0x000fe20000002100 */
[----:B------:R-:W-:Y:S01]  /*4c20*/  FFMA R40, -R45, 1.4426950216293334961, -R40 ;  /* 0x3fb8aa3b2d287823 */ /* 0x000fe20000000928 */
[-C--:B------:R-:W-:Y:S01]  /*4c30*/  FFMA.RM R46, R46, R3.reuse, 12582913 ;  /* 0x4b4000012e2e7423 */ /* 0x080fe20000004003 */
[----:B------:R-:W-:Y:S01]  /*4c40*/  FADD R42, R39, -12583039 ;  /* 0xcb40007f272a7421 */ /* 0x000fe20000000000 */
[-C--:B------:R-:W-:Y:S01]  /*4c50*/  FFMA.RM R36, R36, R3.reuse, 12582913 ;  /* 0x4b40000124247423 */ /* 0x080fe20000004003 */
[----:B------:R-:W-:Y:S01]  /*4c60*/  FFMA R40, -R45, 1.925963033500011079e-08, R40 ;  /* 0x32a570602d287823 */ /* 0x000fe20000000128 */
[----:B------:R-:W-:Y:S01]  /*4c70*/  FADD R48, R46, -12583039 ;  /* 0xcb40007f2e307421 */ /* 0x000fe20000000000 */
[----:B------:R-:W-:Y:S01]  /*4c80*/  FFMA R42, -R41, 1.4426950216293334961, -R42 ;  /* 0x3fb8aa3b292a7823 */ /* 0x000fe2000000092a */
[----:B------:R-:W-:Y:S01]  /*4c90*/  FADD R44, R36, -12583039 ;  /* 0xcb40007f242c7421 */ /* 0x000fe20000000000 */
[----:B------:R1:W-:Y:S01]  /*4ca0*/  MUFU.EX2 R45, R40 ;  /* 0x00000028002d7308 */ /* 0x0003e20000000800 */
[----:B------:R-:W-:Y:S01]  /*4cb0*/  FFMA R48, -R43, 1.4426950216293334961, -R48 ;  /* 0x3fb8aa3b2b307823 */ /* 0x000fe20000000930 */
[----:B------:R-:W-:Y:S01]  /*4cc0*/  FFMA R42, -R41, 1.925963033500011079e-08, R42 ;  /* 0x32a57060292a7823 */ /* 0x000fe2000000012a */
[C---:B------:R-:W-:Y:S01]  /*4cd0*/  FFMA R41, R154.reuse, R50, R29 ;  /* 0x000000329a297223 */ /* 0x040fe2000000001d */
[----:B------:R-:W-:Y:S01]  /*4ce0*/  FFMA R44, -R47, 1.4426950216293334961, -R44 ;  /* 0x3fb8aa3b2f2c7823 */ /* 0x000fe2000000092c */
[----:B------:R-:W-:Y:S01]  /*4cf0*/  FFMA.SAT R50, -R49, R0, 0.5 ;  /* 0x3f00000031327423 */ /* 0x000fe20000002100 */
[----:B------:R-:W-:Y:S01]  /*4d00*/  FFMA R48, -R43, 1.925963033500011079e-08, R48 ;  /* 0x32a570602b307823 */ /* 0x000fe20000000130 */
[----:B------:R-:W-:Y:S01]  /*4d10*/  FFMA R43, R154, R54, R35 ;  /* 0x000000369a2b7223 */ /* 0x000fe20000000023 */
[----:B------:R-:W-:Y:S01]  /*4d20*/  FFMA R44, -R47, 1.925963033500011079e-08, R44 ;  /* 0x32a570602f2c7823 */ /* 0x000fe2000000012c */
[-C--:B-1----:R-:W-:Y:S01]  /*4d30*/  FFMA.SAT R40, -R41, R0.reuse, 0.5 ;  /* 0x3f00000029287423 */ /* 0x082fe20000002100 */
[----:B------:R1:W-:Y:S01]  /*4d40*/  MUFU.EX2 R47, R42 ;  /* 0x0000002a002f7308 */ /* 0x0003e20000000800 */
[-C--:B------:R-:W-:Y:S01]  /*4d50*/  FFMA.RM R50, R50, R3.reuse, 12582913 ;  /* 0x4b40000132327423 */ /* 0x080fe20000004003 */
[----:B------:R-:W-:Y:S01]  /*4d60*/  FADD R164, R162, -12583039 ;  /* 0xcb40007fa2a47421 */ /* 0x000fe20000000000 */
[-C--:B------:R-:W-:Y:S01]  /*4d70*/  FFMA.RM R160, R40, R3.reuse, 12582913 ;  /* 0x4b40000128a07423 */ /* 0x080fe20000004003 */
[----:B------:R-:W-:Y:S01]  /*4d80*/  FFMA.SAT R166, -R43, R0, 0.5 ;  /* 0x3f0000002ba67423 */ /* 0x000fe20000002100 */
[----:B------:R-:W-:Y:S01]  /*4d90*/  FADD R40, R50, -12583039 ;  /* 0xcb40007f32287421 */ /* 0x000fe20000000000 */
[----:B------:R-:W-:Y:S01]  /*4da0*/  FFMA R164, -R51, 1.4426950216293334961, -R164 ;  /* 0x3fb8aa3b33a47823 */ /* 0x000fe200000009a4 */
[----:B------:R-:W-:Y:S01]  /*4db0*/  IMAD.SHL.U32 R4, R4, 0x800000, RZ ;  /* 0x0080000004047824 */ /* 0x000fe200078e00ff */
[----:B------:R2:W3:Y:S01]  /*4dc0*/  MUFU.EX2 R161, R44 ;  /* 0x0000002c00a17308 */ /* 0x0004e20000000800 */
[----:B-1----:R-:W-:Y:S01]  /*4dd0*/  FADD R42, R160, -12583039 ;  /* 0xcb40007fa02a7421 */ /* 0x002fe20000000000 */
[----:B------:R-:W-:Y:S01]  /*4de0*/  FFMA R40, -R49, 1.4426950216293334961, -R40 ;  /* 0x3fb8aa3b31287823 */ /* 0x000fe20000000928 */
[-C--:B------:R-:W-:Y:S01]  /*4df0*/  FFMA.RM R166, R166, R3.reuse, 12582913 ;  /* 0x4b400001a6a67423 */ /* 0x080fe20000004003 */
[----:B------:R-:W-:Y:S01]  /*4e00*/  FFMA R164, -R51, 1.925963033500011079e-08, R164 ;  /* 0x32a5706033a47823 */ /* 0x000fe200000001a4 */
[----:B------:R-:W-:Y:S01]  /*4e10*/  FFMA R42, -R41, 1.4426950216293334961, -R42 ;  /* 0x3fb8aa3b292a7823 */ /* 0x000fe2000000092a */
[----:B------:R-:W-:Y:S01]  /*4e20*/  FFMA R40, -R49, 1.925963033500011079e-08, R40 ;  /* 0x32a5706031287823 */ /* 0x000fe20000000128 */
[----:B------:R-:W-:Y:S01]  /*4e30*/  SHF.L.U32 R6, R6, 0x17, RZ ;  /* 0x0000001706067819 */ /* 0x000fe200000006ff */
[----:B------:R-:W-:Y:S01]  /*4e40*/  MUFU.EX2 R9, R9 ;  /* 0x0000000900097308 */ /* 0x000fe20000000800 */
[----:B------:R-:W-:Y:S01]  /*4e50*/  FFMA R42, -R41, 1.925963033500011079e-08, R42 ;  /* 0x32a57060292a7823 */ /* 0x000fe2000000012a */
[----:B------:R-:W-:Y:S01]  /*4e60*/  FFMA R41, R154, R52, R33 ;  /* 0x000000349a297223 */ /* 0x000fe20000000021 */
[-C--:B------:R-:W-:Y:S01]  /*4e70*/  FFMA.SAT R52, -R53, R0.reuse, 0.5 ;  /* 0x3f00000035347423 */ /* 0x080fe20000002100 */
[----:B------:R-:W-:Y:S01]  /*4e80*/  SHF.L.U32 R36, R36, 0x17, RZ ;  /* 0x0000001724247819 */ /* 0x000fe200000006ff */
[----:B------:R-:W-:Y:S01]  /*4e90*/  BSSY B1, `(.L_x_110) ;  /* 0x0000047000017945 */ /* 0x000fe20003800000 */
[-C--:B--2---:R-:W-:Y:S01]  /*4ea0*/  FFMA.SAT R44, -R41, R0.reuse, 0.5 ;  /* 0x3f000000292c7423 */ /* 0x084fe20000002100 */
[-C--:B------:R-:W-:Y:S01]  /*4eb0*/  FFMA.RM R54, R52, R3.reuse, 12582913 ;  /* 0x4b40000134367423 */ /* 0x080fe20000004003 */
[----:B------:R-:W-:Y:S01]  /*4ec0*/  FFMA.SAT R52, -R55, R0, 0.5 ;  /* 0x3f00000037347423 */ /* 0x000fe20000002100 */
[----:B------:R-:W1:Y:S01]  /*4ed0*/  MUFU.EX2 R32, R32 ;  /* 0x0000002000207308 */ /* 0x000e620000000800 */
[-C--:B------:R-:W-:Y:S01]  /*4ee0*/  FFMA.RM R44, R44, R3.reuse, 12582913 ;  /* 0x4b4000012c2c7423 */ /* 0x080fe20000004003 */
[----:B------:R-:W-:Y:S01]  /*4ef0*/  FADD R0, R54, -12583039 ;  /* 0xcb40007f36007421 */ /* 0x000fe20000000000 */
[----:B------:R-:W-:Y:S01]  /*4f00*/  FFMA.RM R163, R52, R3, 12582913 ;  /* 0x4b40000134a37423 */ /* 0x000fe20000004003 */
[----:B------:R-:W-:Y:S01]  /*4f10*/  FADD R52, R166, -12583039 ;  /* 0xcb40007fa6347421 */ /* 0x000fe20000000000 */
[----:B------:R-:W-:Y:S01]  /*4f20*/  SHF.L.U32 R3, R8, 0x17, RZ ;  /* 0x0000001708037819 */ /* 0x000fe200000006ff */
[----:B------:R-:W-:Y:S01]  /*4f30*/  FFMA R0, -R53, 1.4426950216293334961, -R0 ;  /* 0x3fb8aa3b35007823 */ /* 0x000fe20000000900 */
[----:B------:R-:W-:Y:S01]  /*4f40*/  FADD R168, R163, -12583039 ;  /* 0xcb40007fa3a87421 */ /* 0x000fe20000000000 */
[----:B------:R2:W-:Y:S01]  /*4f50*/  MUFU.EX2 R49, R40 ;  /* 0x0000002800317308 */ /* 0x0005e20000000800 */
[----:B---3--:R-:W-:Y:S01]  /*4f60*/  FFMA R36, R36, R161, 1 ;  /* 0x3f80000024247423 */ /* 0x008fe200000000a1 */
[----:B------:R-:W-:Y:S01]  /*4f70*/  FFMA R53, -R53, 1.925963033500011079e-08, R0 ;  /* 0x32a5706035357823 */ /* 0x000fe20000000100 */
[----:B------:R-:W-:Y:S01]  /*4f80*/  FFMA R0, -R43, 1.4426950216293334961, -R52 ;  /* 0x3fb8aa3b2b007823 */ /* 0x000fe20000000934 */
[----:B------:R-:W-:-:S03]  /*4f90*/  FFMA R168, -R55, 1.4426950216293334961, -R168 ;  /* 0x3fb8aa3b37a87823 */ /* 0x000fc600000009a8 */
[----:B------:R-:W-:Y:S01]  /*4fa0*/  FFMA R43, -R43, 1.925963033500011079e-08, R0 ;  /* 0x32a570602b2b7823 */ /* 0x000fe20000000100 */
[----:B------:R3:W-:Y:S01]  /*4fb0*/  MUFU.EX2 R51, R164 ;  /* 0x000000a400337308 */ /* 0x0007e20000000800 */
[----:B--2---:R-:W-:Y:S01]  /*4fc0*/  FADD R40, R44, -12583039 ;  /* 0xcb40007f2c287421 */ /* 0x004fe20000000000 */
[----:B------:R-:W-:Y:S01]  /*4fd0*/  SHF.L.U32 R0, R5, 0x17, RZ ;  /* 0x0000001705007819 */ /* 0x000fe200000006ff */
[----:B------:R-:W-:Y:S01]  /*4fe0*/  FFMA R168, -R55, 1.925963033500011079e-08, R168 ;  /* 0x32a5706037a87823 */ /* 0x000fe200000001a8 */
[----:B-1----:R-:W-:Y:S01]  /*4ff0*/  FFMA R32, R3, R32, 1 ;  /* 0x3f80000003207423 */ /* 0x002fe20000000020 */
[C---:B------:R-:W-:Y:S01]  /*5000*/  FFMA R40, -R41.reuse, 1.4426950216293334961, -R40 ;  /* 0x3fb8aa3b29287823 */ /* 0x040fe20000000928 */
[----:B------:R-:W-:Y:S01]  /*5010*/  SHF.L.U32 R5, R10, 0x17, RZ ;  /* 0x000000170a057819 */ /* 0x000fe200000006ff */
[----:B------:R-:W-:Y:S01]  /*5020*/  FFMA R9, R0, R9, 1 ;  /* 0x3f80000000097423 */ /* 0x000fe20000000009 */
[----:B------:R-:W1:Y:S01]  /*5030*/  MUFU.EX2 R42, R42 ;  /* 0x0000002a002a7308 */ /* 0x000e620000000800 */
[----:B---3--:R-:W-:Y:S01]  /*5040*/  FFMA R164, R4, R7, 1 ;  /* 0x3f80000004a47423 */ /* 0x008fe20000000007 */
[----:B------:R-:W-:Y:S01]  /*5050*/  FFMA R40, -R41, 1.925963033500011079e-08, R40 ;  /* 0x32a5706029287823 */ /* 0x000fe20000000128 */
[----:B------:R-:W-:Y:S01]  /*5060*/  SHF.L.U32 R41, R160, 0x17, RZ ;  /* 0x00000017a0297819 */ /* 0x000fe200000006ff */
[----:B------:R-:W-:Y:S01]  /*5070*/  IMAD.SHL.U32 R10, R34, 0x800000, RZ ;  /* 0x00800000220a7824 */ /* 0x000fe200078e00ff */
[----:B------:R-:W-:Y:S01]  /*5080*/  SHF.L.U32 R34, R39, 0x17, RZ ;  /* 0x0000001727227819 */ /* 0x000fe200000006ff */
[----:B------:R-:W-:Y:S01]  /*5090*/  VIADD R4, R164, 0x1800000 ;  /* 0x01800000a4047836 */ /* 0x000fe20000000000 */
[----:B------:R-:W-:Y:S01]  /*50a0*/  SHF.L.U32 R39, R46, 0x17, RZ ;  /* 0x000000172e277819 */ /* 0x000fe200000006ff */
[----:B------:R-:W2:Y:S01]  /*50b0*/  MUFU.EX2 R11, R11 ;  /* 0x0000000b000b7308 */ /* 0x000ea20000000800 */
[----:B------:R-:W-:Y:S01]  /*50c0*/  FFMA R10, R10, R45, 1 ;  /* 0x3f8000000a0a7423 */ /* 0x000fe2000000002d */
[----:B------:R-:W-:Y:S01]  /*50d0*/  SHF.L.U32 R46, R163, 0x17, RZ ;  /* 0x00000017a32e7819 */ /* 0x000fe200000006ff */
[----:B------:R-:W-:Y:S01]  /*50e0*/  IMAD.SHL.U32 R45, R166, 0x800000, RZ ;  /* 0x00800000a62d7824 */ /* 0x000fe200078e00ff */
[----:B------:R-:W-:Y:S01]  /*50f0*/  LOP3.LUT R4, R4, 0x7f800000, RZ, 0xc0, !PT ;  /* 0x7f80000004047812 */ /* 0x000fe200078ec0ff */
[----:B------:R-:W-:-:S03]  /*5100*/  FFMA R34, R34, R47, 1 ;  /* 0x3f80000022227423 */ /* 0x000fc6000000002f */
[----:B------:R-:W3:Y:S01]  /*5110*/  MUFU.EX2 R38, R38 ;  /* 0x0000002600267308 */ /* 0x000ee20000000800 */
[----:B------:R-:W-:Y:S01]  /*5120*/  ISETP.GT.U32.AND P2, PT, R4, 0x1ffffff, PT ;  /* 0x01ffffff0400780c */ /* 0x000fe20003f44070 */
[----:B-1----:R-:W-:Y:S01]  /*5130*/  FFMA R41, R41, R42, 1 ;  /* 0x3f80000029297423 */ /* 0x002fe2000000002a */
[----:B------:R-:W-:-:S05]  /*5140*/  SHF.L.U32 R42, R162, 0x17, RZ ;  /* 0x00000017a22a7819 */ /* 0x000fca00000006ff */
[----:B------:R-:W1:Y:S01]  /*5150*/  MUFU.EX2 R48, R48 ;  /* 0x0000003000307308 */ /* 0x000e620000000800 */
[----:B--2---:R-:W-:Y:S01]  /*5160*/  FFMA R11, R6, R11, 1 ;  /* 0x3f800000060b7423 */ /* 0x004fe2000000000b */
[----:B------:R-:W-:-:S06]  /*5170*/  FFMA R42, R42, R51, 1 ;  /* 0x3f8000002a2a7423 */ /* 0x000fcc0000000033 */
[----:B------:R2:W4:Y:S01]  /*5180*/  MUFU.EX2 R52, R40 ;  /* 0x0000002800347308 */ /* 0x0005220000000800 */
[----:B---3--:R-:W-:-:S07]  /*5190*/  FFMA R38, R5, R38, 1 ;  /* 0x3f80000005267423 */ /* 0x008fce0000000026 */
[----:B------:R-:W3:Y:S01]  /*51a0*/  MUFU.EX2 R53, R53 ;  /* 0x0000003500357308 */ /* 0x000ee20000000800 */
[----:B--2---:R-:W-:Y:S01]  /*51b0*/  SHF.L.U32 R40, R50, 0x17, RZ ;  /* 0x0000001732287819 */ /* 0x004fe200000006ff */
[----:B-1----:R-:W-:-:S04]  /*51c0*/  FFMA R39, R39, R48, 1 ;  /* 0x3f80000027277423 */ /* 0x002fc80000000030 */
[----:B------:R-:W-:Y:S02]  /*51d0*/  FFMA R40, R40, R49, 1 ;  /* 0x3f80000028287423 */ /* 0x000fe40000000031 */
[----:B------:R1:W2:Y:S08]  /*51e0*/  MUFU.EX2 R0, R43 ;  /* 0x0000002b00007308 */ /* 0x0002b00000000800 */
[----:B------:R-:W5:Y:S01]  /*51f0*/  MUFU.EX2 R3, R168 ;  /* 0x000000a800037308 */ /* 0x000f620000000800 */
[----:B-1----:R-:W-:-:S02]  /*5200*/  SHF.L.U32 R43, R44, 0x17, RZ ;  /* 0x000000172c2b7819 */ /* 0x002fc400000006ff */
[----:B------:R-:W-:-:S03]  /*5210*/  SHF.L.U32 R44, R54, 0x17, RZ ;  /* 0x00000017362c7819 */ /* 0x000fc600000006ff */
[----:B----4-:R-:W-:Y:S02]  /*5220*/  FFMA R43, R43, R52, 1 ;  /* 0x3f8000002b2b7423 */ /* 0x010fe40000000034 */
[----:B---3--:R-:W-:Y:S01]  /*5230*/  FFMA R44, R44, R53, 1 ;  /* 0x3f8000002c2c7423 */ /* 0x008fe20000000035 */
[----:B--2---:R-:W-:Y:S01]  /*5240*/  FFMA R45, R45, R0, 1 ;  /* 0x3f8000002d2d7423 */ /* 0x004fe20000000000 */
[----:B-----5:R-:W-:Y:S01]  /*5250*/  FFMA R46, R46, R3, 1 ;  /* 0x3f8000002e2e7423 */ /* 0x020fe20000000003 */
[----:B------:R-:W-:Y:S06]  /*5260*/  @P2 BRA `(.L_x_111) ;  /* 0x0000000000142947 */ /* 0x000fec0003800000 */
[----:B------:R-:W-:Y:S02]  /*5270*/  MOV R0, R164 ;  /* 0x000000a400007202 */ /* 0x000fe40000000f00 */
[----:B------:R-:W-:-:S07]  /*5280*/  MOV R4, 0x52a0 ;  /* 0x000052a000047802 */ /* 0x000fce0000000f00 */
[----:B------:R-:W-:Y:S05]  /*5290*/  CALL.REL.NOINC `($__internal_0_$__cuda_sm20_rcp_rn_f32_slowpath) ;  /* 0x00000108000c7944 */ /* 0x000fea0003c00000 */
[----:B------:R-:W-:Y:S01]  /*52a0*/  MOV R47, R0 ;  /* 0x00000000002f7202 */ /* 0x000fe20000000f00 */
[----:B------:R-:W-:Y:S06]  /*52b0*/  BRA `(.L_x_112) ;  /* 0x0000000000107947 */ /* 0x000fec0003800000 */
.L_x_111:
[----:B------:R-:W1:Y:S02]  /*52c0*/  MUFU.RCP R47, R164 ;  /* 0x000000a4002f7308 */ /* 0x000e640000001000 */
[----:B-1----:R-:W-:-:S04]  /*52d0*/  FFMA R0, R164, R47, -1 ;  /* 0xbf800000a4007423 */ /* 0x002fc8000000002f */
[----:B------:R-:W-:-:S04]  /*52e0*/  FADD.FTZ R0, -R0, -RZ ;  /* 0x800000ff00007221 */ /* 0x000fc80000010100 */
[----:B------:R-:W-:-:S07]  /*52f0*/  FFMA R47, R47, R0, R47 ;  /* 0x000000002f2f7223 */ /* 0x000fce000000002f */
.L_x_112:
[----:B------:R-:W-:Y:S05]  /*5300*/  BSYNC B1 ;  /* 0x0000000000017941 */ /* 0x000fea0003800000 */
.L_x_110:
        /* <DEDUP_REMOVED lines=10> */
.L_x_114:
[----:B------:R-:W1:Y:S02]  /*53b0*/  MUFU.RCP R48, R9 ;  /* 0x0000000900307308 */ /* 0x000e640000001000 */
[----:B-1----:R-:W-:-:S04]  /*53c0*/  FFMA R0, R9, R48, -1 ;  /* 0xbf80000009007423 */ /* 0x002fc80000000030 */
[----:B------:R-:W-:-:S04]  /*53d0*/  FADD.FTZ R3, -R0, -RZ ;  /* 0x800000ff00037221 */ /* 0x000fc80000010100 */
[----:B------:R-:W-:-:S07]  /*53e0*/  FFMA R48, R48, R3, R48 ;  /* 0x0000000330307223 */ /* 0x000fce0000000030 */
.L_x_115:
[----:B------:R-:W-:Y:S05]  /*53f0*/  BSYNC B1 ;  /* 0x0000000000017941 */ /* 0x000fea0003800000 */
.L_x_113:
        /* <DEDUP_REMOVED lines=10> */
.L_x_117:
[----:B------:R-:W1:Y:S02]  /*54a0*/  MUFU.RCP R0, R11 ;  /* 0x0000000b00007308 */ /* 0x000e640000001000 */
[----:B-1----:R-:W-:-:S04]  /*54b0*/  FFMA R3, R11, R0, -1 ;  /* 0xbf8000000b037423 */ /* 0x002fc80000000000 */
[----:B------:R-:W-:-:S04]  /*54c0*/  FADD.FTZ R3, -R3, -RZ ;  /* 0x800000ff03037221 */ /* 0x000fc80000010100 */
[----:B------:R-:W-:-:S07]  /*54d0*/  FFMA R9, R0, R3, R0 ;  /* 0x0000000300097223 */ /* 0x000fce0000000000 */
.L_x_118:
[----:B------:R-:W-:Y:S05]  /*54e0*/  BSYNC B1 ;  /* 0x0000000000017941 */ /* 0x000fea0003800000 */
.L_x_116:
        /* <DEDUP_REMOVED lines=10> */
.L_x_120:
[----:B------:R-:W1:Y:S02]  /*5590*/  MUFU.RCP R3, R32 ;  /* 0x0000002000037308 */ /* 0x000e640000001000 */
[----:B-1----:R-:W-:-:S04]  /*55a0*/  FFMA R0, R32, R3, -1 ;  /* 0xbf80000020007423 */ /* 0x002fc80000000003 */
[----:B------:R-:W-:-:S04]  /*55b0*/  FADD.FTZ R0, -R0, -RZ ;  /* 0x800000ff00007221 */ /* 0x000fc80000010100 */
[----:B------:R-:W-:-:S07]  /*55c0*/  FFMA R50, R3, R0, R3 ;  /* 0x0000000003327223 */ /* 0x000fce0000000003 */
.L_x_121:
[----:B------:R-:W-:Y:S05]  /*55d0*/  BSYNC B1 ;  /* 0x0000000000017941 */ /* 0x000fea0003800000 */
.L_x_119:
        /* <DEDUP_REMOVED lines=10> */
.L_x_123:
[----:B------:R-:W1:Y:S02]  /*5680*/  MUFU.RCP R11, R38 ;  /* 0x00000026000b7308 */ /* 0x000e640000001000 */
[----:B-1----:R-:W-:-:S04]  /*5690*/  FFMA R0, R38, R11, -1 ;  /* 0xbf80000026007423 */ /* 0x002fc8000000000b */
[----:B------:R-:W-:-:S04]  /*56a0*/  FADD.FTZ R0, -R0, -RZ ;  /* 0x800000ff00007221 */ /* 0x000fc80000010100 */
[----:B------:R-:W-:-:S07]  /*56b0*/  FFMA R11, R11, R0, R11 ;  /* 0x000000000b0b7223 */ /* 0x000fce000000000b */
.L_x_124:
[----:B------:R-:W-:Y:S05]  /*56c0*/  BSYNC B1 ;  /* 0x0000000000017941 */ /* 0x000fea0003800000 */
.L_x_122:
        /* <DEDUP_REMOVED lines=10> */
.L_x_126:
[----:B------:R-:W1:Y:S02]  /*5770*/  MUFU.RCP R3, R10 ;  /* 0x0000000a00037308 */ /* 0x000e640000001000 */
[----:B-1----:R-:W-:-:S04]  /*5780*/  FFMA R0, R10, R3, -1 ;  /* 0xbf8000000a007423 */ /* 0x002fc80000000003 */
[----:B------:R-:W-:-:S04]  /*5790*/  FADD.FTZ R0, -R0, -RZ ;  /* 0x800000ff00007221 */ /* 0x000fc80000010100 */
[----:B------:R-:W-:-:S07]  /*57a0*/  FFMA R32, R3, R0, R3 ;  /* 0x0000000003207223 */ /* 0x000fce0000000003 */
.L_x_127:
[----:B------:R-:W-:Y:S05]  /*57b0*/  BSYNC B1 ;  /* 0x0000000000017941 */ /* 0x000fea0003800000 */
.L_x_125:
        /* <DEDUP_REMOVED lines=10> */
.L_x_129:
[----:B------:R-:W1:Y:S02]  /*5860*/  MUFU.RCP R3, R34 ;  /* 0x0000002200037308 */ /* 0x000e640000001000 */
[----:B-1----:R-:W-:-:S04]  /*5870*/  FFMA R0, R34, R3, -1 ;  /* 0xbf80000022007423 */ /* 0x002fc80000000003 */
[----:B------:R-:W-:-:S04]  /*5880*/  FADD.FTZ R0, -R0, -RZ ;  /* 0x800000ff00007221 */ /* 0x000fc80000010100 */
[----:B------:R-:W-:-:S07]  /*5890*/  FFMA R10, R3, R0, R3 ;  /* 0x00000000030a7223 */ /* 0x000fce0000000003 */
.L_x_130:
[----:B------:R-:W-:Y:S05]  /*58a0*/  BSYNC B1 ;  /* 0x0000000000017941 */ /* 0x000fea0003800000 */
.L_x_128:
        /* <DEDUP_REMOVED lines=10> */
.L_x_132:
[----:B------:R-:W1:Y:S02]  /*5950*/  MUFU.RCP R49, R36 ;  /* 0x0000002400317308 */ /* 0x000e640000001000 */
[----:B-1----:R-:W-:-:S04]  /*5960*/  FFMA R0, R36, R49, -1 ;  /* 0xbf80000024007423 */ /* 0x002fc80000000031 */
[----:B------:R-:W-:-:S04]  /*5970*/  FADD.FTZ R0, -R0, -RZ ;  /* 0x800000ff00007221 */ /* 0x000fc80000010100 */
[----:B------:R-:W-:-:S07]  /*5980*/  FFMA R49, R49, R0, R49 ;  /* 0x0000000031317223 */ /* 0x000fce0000000031 */
.L_x_133:
[----:B------:R-:W-:Y:S05]  /*5990*/  BSYNC B1 ;  /* 0x0000000000017941 */ /* 0x000fea0003800000 */
.L_x_131:
        /* <DEDUP_REMOVED lines=10> */
.L_x_135:
[----:B------:R-:W1:Y:S02]  /*5a40*/  MUFU.RCP R34, R39 ;  /* 0x0000002700227308 */ /* 0x000e640000001000 */
[----:B-1----:R-:W-:-:S04]  /*5a50*/  FFMA R0, R39, R34, -1 ;  /* 0xbf80000027007423 */ /* 0x002fc80000000022 */
[----:B------:R-:W-:-:S04]  /*5a60*/  FADD.FTZ R3, -R0, -RZ ;  /* 0x800000ff00037221 */ /* 0x000fc80000010100 */
[----:B------:R-:W-:-:S07]  /*5a70*/  FFMA R34, R34, R3, R34 ;  /* 0x0000000322227223 */ /* 0x000fce0000000022 */
.L_x_136:
[----:B------:R-:W-:Y:S05]  /*5a80*/  BSYNC B1 ;  /* 0x0000000000017941 */ /* 0x000fea0003800000 */
.L_x_134:
        /* <DEDUP_REMOVED lines=10> */
.L_x_138:
[----:B------:R-:W1:Y:S02]  /*5b30*/  MUFU.RCP R39, R40 ;  /* 0x0000002800277308 */ /* 0x000e640000001000 */
[----:B-1----:R-:W-:-:S04]  /*5b40*/  FFMA R0, R40, R39, -1 ;  /* 0xbf80000028007423 */ /* 0x002fc80000000027 */
[----:B------:R-:W-:-:S04]  /*5b50*/  FADD.FTZ R0, -R0, -RZ ;  /* 0x800000ff00007221 */ /* 0x000fc80000010100 */
[----:B------:R-:W-:-:S07]  /*5b60*/  FFMA R39, R39, R0, R39 ;  /* 0x0000000027277223 */ /* 0x000fce0000000027 */
.L_x_139:
[----:B------:R-:W-:Y:S05]  /*5b70*/  BSYNC B1 ;  /* 0x0000000000017941 */ /* 0x000fea0003800000 */
.L_x_137:
        /* <DEDUP_REMOVED lines=10> */
.L_x_141:
[----:B------:R-:W1:Y:S02]  /*5c20*/  MUFU.RCP R36, R41 ;  /* 0x0000002900247308 */ /* 0x000e640000001000 */
[----:B-1----:R-:W-:-:S04]  /*5c30*/  FFMA R0, R41, R36, -1 ;  /* 0xbf80000029007423 */ /* 0x002fc80000000024 */
[----:B------:R-:W-:-:S04]  /*5c40*/  FADD.FTZ R3, -R0, -RZ ;  /* 0x800000ff00037221 */ /* 0x000fc80000010100 */
[----:B------:R-:W-:-:S07]  /*5c50*/  FFMA R36, R36, R3, R36 ;  /* 0x0000000324247223 */ /* 0x000fce0000000024 */
.L_x_142:
[----:B------:R-:W-:Y:S05]  /*5c60*/  BSYNC B1 ;  /* 0x0000000000017941 */ /* 0x000fea0003800000 */
.L_x_140:
        /* <DEDUP_REMOVED lines=10> */
.L_x_144:
[----:B------:R-:W1:Y:S02]  /*5d10*/  MUFU.RCP R41, R42 ;  /* 0x0000002a00297308 */ /* 0x000e640000001000 */
[----:B-1----:R-:W-:-:S04]  /*5d20*/  FFMA R0, R42, R41, -1 ;  /* 0xbf8000002a007423 */ /* 0x002fc80000000029 */
[----:B------:R-:W-:-:S04]  /*5d30*/  FADD.FTZ R0, -R0, -RZ ;  /* 0x800000ff00007221 */ /* 0x000fc80000010100 */
[----:B------:R-:W-:-:S07]  /*5d40*/  FFMA R41, R41, R0, R41 ;  /* 0x0000000029297223 */ /* 0x000fce0000000029 */
.L_x_145:
[----:B------:R-:W-:Y:S05]  /*5d50*/  BSYNC B1 ;  /* 0x0000000000017941 */ /* 0x000fea0003800000 */
.L_x_143:
        /* <DEDUP_REMOVED lines=10> */
.L_x_147:
[----:B------:R-:W1:Y:S02]  /*5e00*/  MUFU.RCP R38, R43 ;  /* 0x0000002b00267308 */ /* 0x000e640000001000 */
[----:B-1----:R-:W-:-:S04]  /*5e10*/  FFMA R0, R43, R38, -1 ;  /* 0xbf8000002b007423 */ /* 0x002fc80000000026 */
[----:B------:R-:W-:-:S04]  /*5e20*/  FADD.FTZ R3, -R0, -RZ ;  /* 0x800000ff00037221 */ /* 0x000fc80000010100 */
[----:B------:R-:W-:-:S07]  /*5e30*/  FFMA R38, R38, R3, R38 ;  /* 0x0000000326267223 */ /* 0x000fce0000000026 */
.L_x_148:
[----:B------:R-:W-:Y:S05]  /*5e40*/  BSYNC B1 ;  /* 0x0000000000017941 */ /* 0x000fea0003800000 */
.L_x_146:
        /* <DEDUP_REMOVED lines=10> */
.L_x_150:
[----:B------:R-:W1:Y:S02]  /*5ef0*/  MUFU.RCP R43, R44 ;  /* 0x0000002c002b7308 */ /* 0x000e640000001000 */
[----:B-1----:R-:W-:-:S04]  /*5f00*/  FFMA R0, R44, R43, -1 ;  /* 0xbf8000002c007423 */ /* 0x002fc8000000002b */
[----:B------:R-:W-:-:S04]  /*5f10*/  FADD.FTZ R0, -R0, -RZ ;  /* 0x800000ff00007221 */ /* 0x000fc80000010100 */
[----:B------:R-:W-:-:S07]  /*5f20*/  FFMA R43, R43, R0, R43 ;  /* 0x000000002b2b7223 */ /* 0x000fce000000002b */
.L_x_151:
[----:B------:R-:W-:Y:S05]  /*5f30*/  BSYNC B1 ;  /* 0x0000000000017941 */ /* 0x000fea0003800000 */
.L_x_149:
        /* <DEDUP_REMOVED lines=10> */
.L_x_153:
[----:B------:R-:W1:Y:S02]  /*5fe0*/  MUFU.RCP R40, R45 ;  /* 0x0000002d00287308 */ /* 0x000e640000001000 */
[----:B-1----:R-:W-:-:S04]  /*5ff0*/  FFMA R0, R45, R40, -1 ;  /* 0xbf8000002d007423 */ /* 0x002fc80000000028 */
[----:B------:R-:W-:-:S04]  /*6000*/  FADD.FTZ R3, -R0, -RZ ;  /* 0x800000ff00037221 */ /* 0x000fc80000010100 */
[----:B------:R-:W-:-:S07]  /*6010*/  FFMA R40, R40, R3, R40 ;  /* 0x0000000328287223 */ /* 0x000fce0000000028 */
.L_x_154:
[----:B------:R-:W-:Y:S05]  /*6020*/  BSYNC B1 ;  /* 0x0000000000017941 */ /* 0x000fea0003800000 */
.L_x_152:
[----:B------:R-:W-:-:S04]  /*6030*/  IADD3 R0, R46, 0x1800000, RZ ;  /* 0x018000002e007810 */ /* 0x000fc80007ffe0ff */
[----:B------:R-:W-:-:S04]  /*6040*/  LOP3.LUT R0, R0, 0x7f800000, RZ, 0xc0, !PT ;  /* 0x7f80000000007812 */ /* 0x000fc800078ec0ff */
[----:B------:R-:W-:-:S13]  /*6050*/  ISETP.GT.U32.AND P2, PT, R0, 0x1ffffff, PT ;  /* 0x01ffffff0000780c */ /* 0x000fda0003f44070 */
[----:B------:R-:W-:Y:S05]  /*6060*/  @P2 BRA `(.L_x_155) ;  /* 0x0000000000102947 */ /* 0x000fea0003800000 */
[----:B------:R-:W-:Y:S02]  /*6070*/  MOV R0, R46 ;  /* 0x0000002e00007202 */ /* 0x000fe40000000f00 */
[----:B------:R-:W-:-:S07]  /*6080*/  MOV R4, 0x60a0 ;  /* 0x000060a000047802 */ /* 0x000fce0000000f00 */
[----:B------:R-:W-:Y:S05]  /*6090*/  CALL.REL.NOINC `($__internal_0_$__cuda_sm20_rcp_rn_f32_slowpath) ;  /* 0x000000f8008c7944 */ /* 0x000fea0003c00000 */
[----:B------:R-:W-:Y:S05]  /*60a0*/  BRA `(.L_x_156) ;  /* 0x0000000000107947 */ /* 0x000fea0003800000 */
.L_x_155:
[----:B------:R-:W1:Y:S02]  /*60b0*/  MUFU.RCP R3, R46 ;  /* 0x0000002e00037308 */ /* 0x000e640000001000 */
[----:B-1----:R-:W-:-:S04]  /*60c0*/  FFMA R0, R46, R3, -1 ;  /* 0xbf8000002e007423 */ /* 0x002fc80000000003 */
[----:B------:R-:W-:-:S04]  /*60d0*/  FADD.FTZ R0, -R0, -RZ ;  /* 0x800000ff00007221 */ /* 0x000fc80000010100 */
[----:B------:R-:W-:-:S07]  /*60e0*/  FFMA R0, R3, R0, R3 ;  /* 0x0000000003007223 */ /* 0x000fce0000000003 */
.L_x_156:
[----:B------:R-:W-:Y:S01]  /*60f0*/  F2FP.BF16.F32.PACK_AB R6, R32, R11 ;  /* 0x0000000b2006723e */ /* 0x000fe200000010ff */
[----:B------:R-:W-:Y:S05]  /*6100*/  WARPSYNC.ALL ;  /* 0x0000000000007948 */ /* 0x000fea0003800000 */
[----:B------:R-:W-:Y:S01]  /*6110*/  F2FP.BF16.F32.PACK_AB R4, R48, R47 ;  /* 0x0000002f3004723e */ /* 0x000fe200000010ff */
[----:B------:R-:W-:Y:S01]  /*6120*/  BSSY B0, `(.L_x_157) ;  /* 0x000001b000007945 */ /* 0x000fe20003800000 */
[----:B------:R-:W-:Y:S02]  /*6130*/  F2FP.BF16.F32.PACK_AB R5, R50, R9 ;  /* 0x000000093205723e */ /* 0x000fe400000010ff */
[----:B------:R-:W-:-:S02]  /*6140*/  F2FP.BF16.F32.PACK_AB R7, R49, R10 ;  /* 0x0000000a3107723e */ /* 0x000fc400000010ff */
[----:B------:R-:W-:Y:S02]  /*6150*/  F2FP.BF16.F32.PACK_AB R11, R0, R40 ;  /* 0x00000028000b723e */ /* 0x000fe400000010ff */
[----:B------:R-:W-:Y:S01]  /*6160*/  F2FP.BF16.F32.PACK_AB R8, R39, R34 ;  /* 0x000000222708723e */ /* 0x000fe200000010ff */
[----:B------:R1:W-:Y:S01]  /*6170*/  STSM.16.M88.4 [R28+0x2200], R4 ;  /* 0x002200041c007844 */ /* 0x0003e20000000200 */
[----:B------:R-:W-:Y:S02]  /*6180*/  F2FP.BF16.F32.PACK_AB R9, R41, R36 ;  /* 0x000000242909723e */ /* 0x000fe400000010ff */
[----:B------:R-:W-:Y:S02]  /*6190*/  F2FP.BF16.F32.PACK_AB R10, R43, R38 ;  /* 0x000000262b0a723e */ /* 0x000fe400000010ff */
        /* <DEDUP_REMOVED lines=12> */
[----:B------:R-:W-:Y:S02]  /*6260*/  UIADD3 UR4, UR45, 0x2200, URZ ;  /* 0x000022002d047890 */ /* 0x000fe4000fffe03f */
[----:B------:R-:W-:Y:S01]  /*6270*/  UIADD3.X UR9, URZ, UR41, URZ, UP0, !UPT ;  /* 0x000000293f097290 */ /* 0x000fe200087fe43f */
[----:B------:R-:W-:Y:S01]  /*6280*/  UMOV UR6, UR54 ;  /* 0x0000003600067c82 */ /* 0x000fe20008000000 */
[----:B------:R-:W-:-:S07]  /*6290*/  UMOV UR7, UR55 ;  /* 0x0000003700077c82 */ /* 0x000fce0008000000 */
[----:B------:R2:W-:Y:S01]  /*62a0*/  UTMASTG.3D [UR4], [UR8] ;  /* 0x00000004080073b5 */ /* 0x0005e20008010000 */
[----:B------:R0:W-:Y:S01]  /*62b0*/  UTMACMDFLUSH ;  /* 0x00000000000079b7 */ /* 0x0001e20000000000 */
[----:B--2---:R-:W-:-:S04]  /*62c0*/  DEPBAR.LE SB0, 0x1 ;  /* 0x000080400000791a */ /* 0x004fc80000000000 */
.L_x_158:
[----:B------:R-:W-:Y:S05]  /*62d0*/  BSYNC B0 ;  /* 0x0000000000007941 */ /* 0x000fea0003800000 */
.L_x_157:
[----:B-1----:R-:W-:Y:S01]  /*62e0*/  IADD3 R0, R28, 0x2200, RZ ;  /* 0x000022001c007810 */ /* 0x002fe20007ffe0ff */
[----:B------:R-:W-:Y:S04]  /*62f0*/  BAR.SYNC.DEFER_BLOCKING 0x1, 0x100 ;  /* 0x0044000000007b1d */ /* 0x000fe80000010000 */
[----:B------:R-:W-:Y:S02]  /*6300*/  IMAD R9, R155, 0x2, R0 ;  /* 0x000000029b097824 */ /* 0x000fe400078e0200 */
[----:B------:R-:W-:Y:S04]  /*6310*/  BSSY B0, `(.L_x_159) ;  /* 0x0000009000007945 */ /* 0x000fe80003800000 */
[----:B------:R-:W-:Y:S05]  /*6320*/  @P0 BRA `(.L_x_160) ;  /* 0x00000000001c0947 */ /* 0x000fea0003800000 */
[----:B------:R-:W-:-:S13]  /*6330*/  ISETP.NE.AND P2, PT, R158, 0x3, PT ;  /* 0x000000039e00780c */ /* 0x000fda0003f45270 */
[----:B------:R-:W-:Y:S05]  /*6340*/  @!P2 BRA `(.L_x_161) ;  /* 0x000000000004a947 */ /* 0x000fea0003800000 */
[----:B------:R-:W-:Y:S01]  /*6350*/  BPT.TRAP 0x1 ;  /* 0x000000040000795c */ /* 0x000fe20000300000 */
.L_x_161:
[----:B------:R-:W-:-:S04]  /*6360*/  ULEA UR4, UR36, UR45, 0x3 ;  /* 0x0000002d24047291 */ /* 0x000fc8000f8e183f */
[----:B------:R-:W-:-:S04]  /*6370*/  UIADD3 UR4, UR4, 0x60, URZ ;  /* 0x0000006004047890 */ /* 0x000fc8000fffe03f */
[----:B------:R-:W-:-:S09]  /*6380*/  UPRMT UR4, UR50, 0x654, UR4 ;  /* 0x0000065432047896 */ /* 0x000fd20008000004 */
[----:B------:R-:W-:Y:S03]  /*6390*/  SYNCS.ARRIVE.TRANS64.RED.A1T0 RZ, [UR4], RZ ;  /* 0x000000ffffff79a7 */ /* 0x000fe60008100404 */
.L_x_160:
[----:B------:R-:W-:Y:S05]  /*63a0*/  BSYNC B0 ;  /* 0x0000000000007941 */ /* 0x000fea0003800000 */
.L_x_159:
[----:B------:R-:W-:Y:S01]  /*63b0*/  UIADD3 UR36, UR36, 0x1, URZ ;  /* 0x0000000124247890 */ /* 0x000fe2000fffe03f */
[----:B------:R-:W-:Y:S01]  /*63c0*/  BSSY B0, `(.L_x_162) ;  /* 0x0000038000007945 */ /* 0x000fe20003800000 */
[----:B------:R-:W-:Y:S02]  /*63d0*/  MOV R10, RZ ;  /* 0x000000ff000a7202 */ /* 0x000fe40000000f00 */
[----:B------:R-:W-:-:S04]  /*63e0*/  UISETP.NE.AND UP0, UPT, UR36, 0x4, UPT ;  /* 0x000000042400788c */ /* 0x000fc8000bf05270 */
[----:B------:R-:W-:Y:S01]  /*63f0*/  USEL UR36, UR36, URZ, UP0 ;  /* 0x0000003f24247287 */ /* 0x000fe20008000000 */
[----:B------:R-:W-:Y:S11]  /*6400*/  @P0 BRA `(.L_x_163) ;  /* 0x0000000000cc0947 */ /* 0x000ff60003800000 */
[----:B------:R-:W-:-:S13]  /*6410*/  ISETP.NE.AND P2, PT, R158, 0x3, PT ;  /* 0x000000039e00780c */ /* 0x000fda0003f45270 */
[----:B------:R-:W-:Y:S05]  /*6420*/  @!P2 BRA `(.L_x_164) ;  /* 0x000000000004a947 */ /* 0x000fea0003800000 */
[----:B------:R-:W-:Y:S01]  /*6430*/  BPT.TRAP 0x1 ;  /* 0x000000040000795c */ /* 0x000fe20000300000 */
.L_x_164:
[C---:B------:R-:W-:Y:S01]  /*6440*/  LEA R0, R12.reuse, UR45, 0x3 ;  /* 0x0000002d0c007c11 */ /* 0x040fe2000f8e18ff */
[----:B------:R-:W-:Y:S01]  /*6450*/  BSSY B1, `(.L_x_165) ;  /* 0x0000006000017945 */ /* 0x000fe20003800000 */
[----:B------:R-:W-:Y:S02]  /*6460*/  SHF.L.U32 R3, RZ, 0x1f, RZ ;  /* 0x0000001fff037819 */ /* 0x000fe400000006ff */
[----:B------:R-:W-:Y:S02]  /*6470*/  IADD3 R11, R12, 0x1, RZ ;  /* 0x000000010c0b7810 */ /* 0x000fe40007ffe0ff */
[----:B------:R-:W1:Y:S02]  /*6480*/  SYNCS.PHASECHK.TRANS64.TRYWAIT P2, [R0+URZ+0x40], R3 ;  /* 0x00004003000075a7 */ /* 0x000e64000804017f */
[----:B------:R-:W-:Y:S01]  /*6490*/  ISETP.NE.AND P3, PT, R11, 0x4, PT ;  /* 0x000000040b00780c */ /* 0x000fe20003f65270 */
[----:B-1----:R-:W-:-:S12]  /*64a0*/  @!P2 BRA `(.L_x_166) ;  /* 0x000000ec006ca947 */ /* 0x002fd80003800000 */
.L_x_612:
[----:B------:R-:W-:Y:S05]  /*64b0*/  BSYNC B1 ;  /* 0x0000000000017941 */ /* 0x000fea0003800000 */
.L_x_165:
[----:B------:R-:W-:Y:S05]  /*64c0*/  @P1 BRA `(.L_x_167) ;  /* 0x0000000000941947 */ /* 0x000fea0003800000 */
[----:B------:R-:W-:Y:S01]  /*64d0*/  LEA R34, R12, R37, 0xd ;  /* 0x000000250c227211 */ /* 0x000fe200078e68ff */
[----:B------:R-:W-:Y:S05]  /*64e0*/  WARPSYNC.ALL ;  /* 0x0000000000007948 */ /* 0x000fea0003800000 */
[----:B------:R-:W-:Y:S01]  /*64f0*/  LEA R5, R155, R34, 0x1 ;  /* 0x000000229b057211 */ /* 0x000fe200078e08ff */
[----:B------:R-:W1:Y:S05]  /*6500*/  LDSM.16.M88.4 R12, [R34] ;  /* 0x00000000220c783b */ /* 0x000e6a0000000200 */
[----:B------:R-:W2:Y:S01]  /*6510*/  LDSM.16.M88.4 R4, [R5] ;  /* 0x000000000504783b */ /* 0x000ea20000000200 */
[----:B-1----:R-:W-:Y:S01]  /*6520*/  IMAD.U32 R0, R12, 0x10000, RZ ;  /* 0x000100000c007824 */ /* 0x002fe200078e00ff */
[----:B------:R-:W-:-:S02]  /*6530*/  SHF.L.U32 R20, R14, 0x10, RZ ;  /* 0x000000100e147819 */ /* 0x000fc400000006ff */
[----:B------:R-:W-:Y:S02]  /*6540*/  LOP3.LUT R24, R14, 0xffff0000, RZ, 0xc0, !PT ;  /* 0xffff00000e187812 */ /* 0x000fe400078ec0ff */
[----:B------:R-:W-:Y:S01]  /*6550*/  SHF.L.U32 R26, R15, 0x10, RZ ;  /* 0x000000100f1a7819 */ /* 0x000fe200000006ff */
[----:B--2---:R-:W-:Y:S01]  /*6560*/  IMAD.U32 R36, R5, 0x10000, RZ ;  /* 0x0001000005247824 */ /* 0x004fe200078e00ff */
[----:B------:R-:W-:Y:S01]  /*6570*/  SHF.L.U32 R34, R4, 0x10, RZ ;  /* 0x0000001004227819 */ /* 0x000fe200000006ff */
[C---:B------:R-:W-:Y:S01]  /*6580*/  FMUL R27, R153.reuse, R20 ;  /* 0x00000014991b7220 */ /* 0x040fe20000400000 */
[----:B------:R-:W-:Y:S01]  /*6590*/  SHF.L.U32 R40, R6, 0x10, RZ ;  /* 0x0000001006287819 */ /* 0x000fe200000006ff */
[C---:B------:R-:W-:Y:S01]  /*65a0*/  FMUL R25, R153.reuse, R24 ;  /* 0x0000001899197220 */ /* 0x040fe20000400000 */
[----:B------:R-:W-:Y:S01]  /*65b0*/  LOP3.LUT R12, R12, 0xffff0000, RZ, 0xc0, !PT ;  /* 0xffff00000c0c7812 */ /* 0x000fe200078ec0ff */
[----:B------:R-:W-:Y:S01]  /*65c0*/  FMUL R23, R153, R26 ;  /* 0x0000001a99177220 */ /* 0x000fe20000400000 */
[----:B------:R-:W-:Y:S01]  /*65d0*/  SHF.L.U32 R8, R13, 0x10, RZ ;  /* 0x000000100d087819 */ /* 0x000fe200000006ff */
[----:B------:R-:W-:Y:S01]  /*65e0*/  FMUL R159, R153, R34 ;  /* 0x00000022999f7220 */ /* 0x000fe20000400000 */
[----:B------:R-:W-:Y:S01]  /*65f0*/  LOP3.LUT R10, R13, 0xffff0000, RZ, 0xc0, !PT ;  /* 0xffff00000d0a7812 */ /* 0x000fe200078ec0ff */
[----:B------:R-:W-:Y:S01]  /*6600*/  FMUL R13, R153, R0 ;  /* 0x00000000990d7220 */ /* 0x000fe20000400000 */
[----:B------:R-:W-:Y:S01]  /*6610*/  LOP3.LUT R32, R15, 0xffff0000, RZ, 0xc0, !PT ;  /* 0xffff00000f207812 */ /* 0x000fe200078ec0ff */
[C---:B------:R-:W-:Y:S01]  /*6620*/  FMUL R14, R153.reuse, R12 ;  /* 0x0000000c990e7220 */ /* 0x040fe20000400000 */
[----:B------:R-:W-:Y:S01]  /*6630*/  LOP3.LUT R4, R4, 0xffff0000, RZ, 0xc0, !PT ;  /* 0xffff000004047812 */ /* 0x000fe200078ec0ff */
        /* <DEDUP_REMOVED lines=14> */
.L_x_167:
[----:B------:R-:W-:Y:S02]  /*6720*/  SEL R10, RZ, 0x1, P3 ;  /* 0x00000001ff0a7807 */ /* 0x000fe40001800000 */
[----:B------:R-:W-:-:S07]  /*6730*/  SEL R12, R11, RZ, P3 ;  /* 0x000000ff0b0c7207 */ /* 0x000fce0001800000 */
.L_x_163:
[----:B------:R-:W-:Y:S05]  /*6740*/  BSYNC B0 ;  /* 0x0000000000007941 */ /* 0x000fea0003800000 */
.L_x_162:
[----:B------:R-:W-:Y:S01]  /*6750*/  MOV R160, 0x3bbb989d ;  /* 0x3bbb989d00a07802 */ /* 0x000fe20000000f00 */
[C---:B------:R-:W-:Y:S01]  /*6760*/  FFMA R57, R154.reuse, R57, R14 ;  /* 0x000000399a397223 */ /* 0x040fe2000000000e */
[----:B------:R-:W-:Y:S01]  /*6770*/  MOV R161, 0x437c0000 ;  /* 0x437c000000a17802 */ /* 0x000fe20000000f00 */
[C---:B------:R-:W-:Y:S01]  /*6780*/  FFMA R56, R154.reuse, R56, R13 ;  /* 0x000000389a387223 */ /* 0x040fe2000000000d */
[C---:B------:R-:W-:Y:S01]  /*6790*/  FFMA R61, R154.reuse, R61, R25 ;  /* 0x0000003d9a3d7223 */ /* 0x040fe20000000019 */
[----:B-1----:R-:W-:Y:S01]  /*67a0*/  FFMA.SAT R3, -R57, R160, 0.5 ;  /* 0x3f00000039037423 */ /* 0x002fe200000021a0 */
[----:B------:R-:W-:Y:S01]  /*67b0*/  FFMA R58, R154, R58, R21 ;  /* 0x0000003a9a3a7223 */ /* 0x000fe20000000015 */
[-C--:B------:R-:W-:Y:S01]  /*67c0*/  FFMA.SAT R0, -R56, R160.reuse, 0.5 ;  /* 0x3f00000038007423 */ /* 0x080fe200000021a0 */
[C---:B------:R-:W-:Y:S01]  /*67d0*/  FFMA R59, R154.reuse, R59, R15 ;  /* 0x0000003b9a3b7223 */ /* 0x040fe2000000000f */
[-C--:B------:R-:W-:Y:S01]  /*67e0*/  FFMA.RM R3, R3, R161.reuse, 12582913 ;  /* 0x4b40000103037423 */ /* 0x080fe200000040a1 */
[----:B------:R-:W-:Y:S01]  /*67f0*/  FFMA.SAT R36, -R61, R160, 0.5 ;  /* 0x3f0000003d247423 */ /* 0x000fe200000021a0 */
[----:B------:R-:W-:Y:S01]  /*6800*/  FFMA R62, R154, R62, R23 ;  /* 0x0000003e9a3e7223 */ /* 0x000fe20000000017 */
[-C--:B------:R-:W-:Y:S01]  /*6810*/  FFMA.SAT R4, -R58, R160.reuse, 0.5 ;  /* 0x3f0000003a047423 */ /* 0x080fe200000021a0 */
[----:B------:R-:W-:Y:S01]  /*6820*/  FADD R6, R3, -12583039 ;  /* 0xcb40007f03067421 */ /* 0x000fe20000000000 */
[-C--:B------:R-:W-:Y:S01]  /*6830*/  FFMA.RM R0, R0, R161.reuse, 12582913 ;  /* 0x4b40000100007423 */ /* 0x080fe200000040a1 */
[----:B------:R-:W-:Y:S01]  /*6840*/  FFMA.SAT R8, -R59, R160, 0.5 ;  /* 0x3f0000003b087423 */ /* 0x000fe200000021a0 */
[----:B------:R-:W-:Y:S01]  /*6850*/  FFMA.RM R36, R36, R161, 12582913 ;  /* 0x4b40000124247423 */ /* 0x000fe200000040a1 */
[C---:B------:R-:W-:Y:S01]  /*6860*/  FFMA R6, -R57.reuse, 1.4426950216293334961, -R6 ;  /* 0x3fb8aa3b39067823 */ /* 0x040fe20000000906 */
[C---:B------:R-:W-:Y:S01]  /*6870*/  FFMA R63, R154.reuse, R63, R157 ;  /* 0x0000003f9a3f7223 */ /* 0x040fe2000000009d */
[----:B------:R-:W-:Y:S01]  /*6880*/  FFMA R60, R154, R60, R27 ;  /* 0x0000003c9a3c7223 */ /* 0x000fe2000000001b */
[-C--:B------:R-:W-:Y:S01]  /*6890*/  FFMA.SAT R40, -R62, R160.reuse, 0.5 ;  /* 0x3f0000003e287423 */ /* 0x080fe200000021a0 */
[-C--:B------:R-:W-:Y:S01]  /*68a0*/  FFMA.RM R4, R4, R161.reuse, 12582913 ;  /* 0x4b40000104047423 */ /* 0x080fe200000040a1 */
[----:B------:R-:W-:Y:S01]  /*68b0*/  FFMA R57, -R57, 1.925963033500011079e-08, R6 ;  /* 0x32a5706039397823 */ /* 0x000fe20000000106 */
[----:B------:R-:W-:Y:S01]  /*68c0*/  FADD R5, R0, -12583039 ;  /* 0xcb40007f00057421 */ /* 0x000fe20000000000 */
[-C--:B------:R-:W-:Y:S01]  /*68d0*/  FFMA.RM R6, R8, R161.reuse, 12582913 ;  /* 0x4b40000108067423 */ /* 0x080fe200000040a1 */
[----:B------:R-:W-:Y:S01]  /*68e0*/  FADD R38, R36, -12583039 ;  /* 0xcb40007f24267421 */ /* 0x000fe20000000000 */
[-C--:B------:R-:W-:Y:S01]  /*68f0*/  FFMA.SAT R41, -R63, R160.reuse, 0.5 ;  /* 0x3f0000003f297423 */ /* 0x080fe200000021a0 */
[-C--:B------:R-:W-:Y:S01]  /*6900*/  FFMA.SAT R11, -R60, R160.reuse, 0.5 ;  /* 0x3f0000003c0b7423 */ /* 0x080fe200000021a0 */
[-C--:B------:R-:W-:Y:S01]  /*6910*/  FFMA.RM R40, R40, R161.reuse, 12582913 ;  /* 0x4b40000128287423 */ /* 0x080fe200000040a1 */
[----:B------:R-:W-:Y:S01]  /*6920*/  FADD R7, R4, -12583039 ;  /* 0xcb40007f04077421 */ /* 0x000fe20000000000 */
[----:B------:R-:W-:Y:S01]  /*6930*/  FFMA R5, -R56, 1.4426950216293334961, -R5 ;  /* 0x3fb8aa3b38057823 */ /* 0x000fe20000000905 */
[----:B------:R-:W-:Y:S01]  /*6940*/  FADD R32, R6, -12583039 ;  /* 0xcb40007f06207421 */ /* 0x000fe20000000000 */
[----:B------:R-:W-:Y:S01]  /*6950*/  FFMA R38, -R61, 1.4426950216293334961, -R38 ;  /* 0x3fb8aa3b3d267823 */ /* 0x000fe20000000926 */
[----:B------:R-:W-:Y:S01]  /*6960*/  FFMA.RM R42, R41, R161, 12582913 ;  /* 0x4b400001292a7423 */ /* 0x000fe200000040a1 */
[----:B------:R-:W-:Y:S01]  /*6970*/  FFMA R65, R154, R65, R31 ;  /* 0x000000419a417223 */ /* 0x000fe2000000001f */
[----:B------:R-:W-:Y:S01]  /*6980*/  FFMA.RM R34, R11, R161, 12582913 ;  /* 0x4b4000010b227423 */ /* 0x000fe200000040a1 */
[----:B------:R-:W-:Y:S01]  /*6990*/  FADD R41, R40, -12583039 ;  /* 0xcb40007f28297421 */ /* 0x000fe20000000000 */
[----:B------:R-:W-:Y:S01]  /*69a0*/  FFMA R7, -R58, 1.4426950216293334961, -R7 ;  /* 0x3fb8aa3b3a077823 */ /* 0x000fe20000000907 */
[----:B------:R-:W-:Y:S01]  /*69b0*/  FFMA R5, -R56, 1.925963033500011079e-08, R5 ;  /* 0x32a5706038057823 */ /* 0x000fe20000000105 */
[----:B------:R-:W-:Y:S01]  /*69c0*/  FFMA R32, -R59, 1.4426950216293334961, -R32 ;  /* 0x3fb8aa3b3b207823 */ /* 0x000fe20000000920 */
[----:B------:R-:W-:Y:S01]  /*69d0*/  FFMA R38, -R61, 1.925963033500011079e-08, R38 ;  /* 0x32a570603d267823 */ /* 0x000fe20000000126 */
[----:B------:R-:W-:Y:S01]  /*69e0*/  FFMA.SAT R46, -R65, R160, 0.5 ;  /* 0x3f000000412e7423 */ /* 0x000fe200000021a0 */
[----:B------:R-:W-:Y:S01]  /*69f0*/  FADD R11, R34, -12583039 ;  /* 0xcb40007f220b7421 */ /* 0x000fe20000000000 */
[----:B------:R-:W-:Y:S01]  /*6a00*/  FFMA R7, -R58, 1.925963033500011079e-08, R7 ;  /* 0x32a570603a077823 */ /* 0x000fe20000000107 */
[----:B------:R-:W-:Y:S01]  /*6a10*/  FFMA R43, -R62, 1.4426950216293334961, -R41 ;  /* 0x3fb8aa3b3e2b7823 */ /* 0x000fe20000000929 */
[----:B------:R-:W-:Y:S01]  /*6a20*/  FFMA R32, -R59, 1.925963033500011079e-08, R32 ;  /* 0x32a570603b207823 */ /* 0x000fe20000000120 */
[----:B------:R1:W-:Y:S01]  /*6a30*/  MUFU.EX2 R41, R38 ;  /* 0x0000002600297308 */ /* 0x0003e20000000800 */
[C---:B------:R-:W-:Y:S01]  /*6a40*/  FFMA R64, R154.reuse, R64, R159 ;  /* 0x000000409a407223 */ /* 0x040fe2000000009f */
[----:B------:R-:W-:Y:S01]  /*6a50*/  FFMA R66, R154, R66, R29 ;  /* 0x000000429a427223 */ /* 0x000fe2000000001d */
[----:B------:R-:W-:Y:S01]  /*6a60*/  FFMA R39, -R60, 1.4426950216293334961, -R11 ;  /* 0x3fb8aa3b3c277823 */ /* 0x000fe2000000090b */
[----:B------:R-:W-:Y:S01]  /*6a70*/  FFMA R67, R154, R67, R20 ;  /* 0x000000439a437223 */ /* 0x000fe20000000014 */
[-C--:B------:R-:W-:Y:S01]  /*6a80*/  FFMA.SAT R44, -R64, R160.reuse, 0.5 ;  /* 0x3f000000402c7423 */ /* 0x080fe200000021a0 */
[----:B------:R-:W-:Y:S01]  /*6a90*/  FFMA.SAT R47, -R66, R160, 0.5 ;  /* 0x3f000000422f7423 */ /* 0x000fe200000021a0 */
[----:B------:R-:W-:Y:S01]  /*6aa0*/  FFMA R68, R154, R68, R33 ;  /* 0x000000449a447223 */ /* 0x000fe20000000021 */
[----:B------:R-:W2:Y:S01]  /*6ab0*/  MUFU.EX2 R5, R5 ;  /* 0x0000000500057308 */ /* 0x000ea20000000800 */
[----:B-1----:R-:W-:Y:S01]  /*6ac0*/  FFMA.RM R38, R46, R161, 12582913 ;  /* 0x4b4000012e267423 */ /* 0x002fe200000040a1 */
[C---:B------:R-:W-:Y:S01]  /*6ad0*/  FFMA R69, R154.reuse, R69, R24 ;  /* 0x000000459a457223 */ /* 0x040fe20000000018 */
[C---:B------:R-:W-:Y:S01]  /*6ae0*/  FFMA R70, R154.reuse, R70, R35 ;  /* 0x000000469a467223 */ /* 0x040fe20000000023 */
[----:B------:R-:W-:Y:S01]  /*6af0*/  FFMA R71, R154, R71, R26 ;  /* 0x000000479a477223 */ /* 0x000fe2000000001a */
[----:B------:R-:W-:Y:S01]  /*6b00*/  FADD R46, R38, -12583039 ;  /* 0xcb40007f262e7421 */ /* 0x000fe20000000000 */
[-C--:B------:R-:W-:Y:S01]  /*6b10*/  FFMA.RM R44, R44, R161.reuse, 12582913 ;  /* 0x4b4000012c2c7423 */ /* 0x080fe200000040a1 */
[-C--:B------:R-:W-:Y:S01]  /*6b20*/  FFMA.RM R49, R47, R161.reuse, 12582913 ;  /* 0x4b4000012f317423 */ /* 0x080fe200000040a1 */
[----:B------:R1:W-:Y:S01]  /*6b30*/  MUFU.EX2 R11, R32 ;  /* 0x00000020000b7308 */ /* 0x0003e20000000800 */
[----:B------:R-:W-:Y:S01]  /*6b40*/  FFMA R46, -R65, 1.4426950216293334961, -R46 ;  /* 0x3fb8aa3b412e7823 */ /* 0x000fe2000000092e */
[-C--:B------:R-:W-:Y:S01]  /*6b50*/  FFMA.SAT R48, -R67, R160.reuse, 0.5 ;  /* 0x3f00000043307423 */ /* 0x080fe200000021a0 */
[-C--:B------:R-:W-:Y:S01]  /*6b60*/  FFMA.SAT R47, -R68, R160.reuse, 0.5 ;  /* 0x3f000000442f7423 */ /* 0x080fe200000021a0 */
[-C--:B------:R-:W-:Y:S01]  /*6b70*/  FFMA.SAT R53, -R69, R160.reuse, 0.5 ;  /* 0x3f00000045357423 */ /* 0x080fe200000021a0 */
[----:B------:R-:W-:Y:S01]  /*6b80*/  FFMA.SAT R55, -R70, R160, 0.5 ;  /* 0x3f00000046377423 */ /* 0x000fe200000021a0 */
[----:B------:R-:W-:Y:S01]  /*6b90*/  FFMA R43, -R62, 1.925963033500011079e-08, R43 ;  /* 0x32a570603e2b7823 */ /* 0x000fe2000000012b */
[----:B------:R-:W-:Y:S01]  /*6ba0*/  FADD R45, R44, -12583039 ;  /* 0xcb40007f2c2d7421 */ /* 0x000fe20000000000 */
[----:B------:R-:W3:Y:S01]  /*6bb0*/  MUFU.EX2 R7, R7 ;  /* 0x0000000700077308 */ /* 0x000ee20000000800 */
[----:B-1----:R-:W-:Y:S01]  /*6bc0*/  FADD R32, R42, -12583039 ;  /* 0xcb40007f2a207421 */ /* 0x002fe20000000000 */
[----:B------:R-:W-:Y:S01]  /*6bd0*/  FFMA R46, -R65, 1.925963033500011079e-08, R46 ;  /* 0x32a57060412e7823 */ /* 0x000fe2000000012e */
[-C--:B------:R-:W-:Y:S01]  /*6be0*/  FFMA.RM R51, R48, R161.reuse, 12582913 ;  /* 0x4b40000130337423 */ /* 0x080fe200000040a1 */
[-C--:B------:R-:W-:Y:S01]  /*6bf0*/  FFMA.RM R52, R47, R161.reuse, 12582913 ;  /* 0x4b4000012f347423 */ /* 0x080fe200000040a1 */
[----:B------:R-:W-:Y:S01]  /*6c00*/  FFMA R32, -R63, 1.4426950216293334961, -R32 ;  /* 0x3fb8aa3b3f207823 */ /* 0x000fe20000000920 */
[-C--:B------:R-:W-:Y:S01]  /*6c10*/  FFMA.RM R54, R53, R161.reuse, 12582913 ;  /* 0x4b40000135367423 */ /* 0x080fe200000040a1 */
[----:B------:R-:W-:Y:S01]  /*6c20*/  FFMA.RM R56, R55, R161, 12582913 ;  /* 0x4b40000137387423 */ /* 0x000fe200000040a1 */
[----:B------:R1:W4:Y:S01]  /*6c30*/  MUFU.EX2 R8, R57 ;  /* 0x0000003900087308 */ /* 0x0003220000000800 */
[----:B------:R-:W-:Y:S01]  /*6c40*/  FFMA R63, -R63, 1.925963033500011079e-08, R32 ;  /* 0x32a570603f3f7823 */ /* 0x000fe20000000120 */
[----:B------:R-:W-:-:S02]  /*6c50*/  IMAD.SHL.U32 R0, R0, 0x800000, RZ ;  /* 0x0080000000007824 */ /* 0x000fc400078e00ff */
[----:B------:R-:W-:Y:S01]  /*6c60*/  FFMA R39, -R60, 1.925963033500011079e-08, R39 ;  /* 0x32a570603c277823 */ /* 0x000fe20000000127 */
[----:B------:R-:W-:Y:S01]  /*6c70*/  FFMA R45, -R64, 1.4426950216293334961, -R45 ;  /* 0x3fb8aa3b402d7823 */ /* 0x000fe2000000092d */
[----:B------:R-:W-:Y:S01]  /*6c80*/  SHF.L.U32 R4, R4, 0x17, RZ ;  /* 0x0000001704047819 */ /* 0x000fe200000006ff */
[----:B------:R-:W-:Y:S01]  /*6c90*/  FADD R48, R51, -12583039 ;  /* 0xcb40007f33307421 */ /* 0x000fe20000000000 */
[----:B------:R-:W-:Y:S01]  /*6ca0*/  FADD R47, R52, -12583039 ;  /* 0xcb40007f342f7421 */ /* 0x000fe20000000000 */
[----:B------:R5:W-:Y:S01]  /*6cb0*/  MUFU.EX2 R32, R43 ;  /* 0x0000002b00207308 */ /* 0x000be20000000800 */
[----:B-1----:R-:W-:Y:S01]  /*6cc0*/  FFMA.SAT R57, -R71, R160, 0.5 ;  /* 0x3f00000047397423 */ /* 0x002fe200000021a0 */
[----:B------:R-:W-:Y:S01]  /*6cd0*/  FADD R55, R56, -12583039 ;  /* 0xcb40007f38377421 */ /* 0x000fe20000000000 */
[----:B--2---:R-:W-:Y:S01]  /*6ce0*/  FFMA R62, R0, R5, 1 ;  /* 0x3f800000003e7423 */ /* 0x004fe20000000005 */
[----:B------:R-:W-:Y:S01]  /*6cf0*/  FFMA R45, -R64, 1.925963033500011079e-08, R45 ;  /* 0x32a57060402d7823 */ /* 0x000fe2000000012d */
[----:B------:R-:W-:Y:S01]  /*6d00*/  FFMA.RM R58, R57, R161, 12582913 ;  /* 0x4b400001393a7423 */ /* 0x000fe200000040a1 */
[----:B------:R-:W-:Y:S01]  /*6d10*/  FFMA R48, -R67, 1.4426950216293334961, -R48 ;  /* 0x3fb8aa3b43307823 */ /* 0x000fe20000000930 */
[----:B------:R-:W-:Y:S01]  /*6d20*/  FFMA R47, -R68, 1.4426950216293334961, -R47 ;  /* 0x3fb8aa3b442f7823 */ /* 0x000fe2000000092f */
[----:B------:R1:W-:Y:S01]  /*6d30*/  MUFU.EX2 R50, R46 ;  /* 0x0000002e00327308 */ /* 0x0003e20000000800 */
[----:B-----5:R-:W-:Y:S01]  /*6d40*/  FADD R43, R49, -12583039 ;  /* 0xcb40007f312b7421 */ /* 0x020fe20000000000 */
[----:B------:R-:W-:Y:S01]  /*6d50*/  FADD R60, R58, -12583039 ;  /* 0xcb40007f3a3c7421 */ /* 0x000fe20000000000 */
[----:B------:R-:W-:Y:S01]  /*6d60*/  FFMA R57, -R70, 1.4426950216293334961, -R55 ;  /* 0x3fb8aa3b46397823 */ /* 0x000fe20000000937 */
[----:B---3--:R-:W-:Y:S01]  /*6d70*/  FFMA R64, R4, R7, 1 ;  /* 0x3f80000004407423 */ /* 0x008fe20000000007 */
[----:B------:R-:W-:Y:S01]  /*6d80*/  FFMA R43, -R66, 1.4426950216293334961, -R43 ;  /* 0x3fb8aa3b422b7823 */ /* 0x000fe2000000092b */
[----:B------:R-:W-:Y:S01]  /*6d90*/  FFMA R60, -R71, 1.4426950216293334961, -R60 ;  /* 0x3fb8aa3b473c7823 */ /* 0x000fe2000000093c */
[----:B------:R-:W-:Y:S01]  /*6da0*/  VIADD R4, R62, 0x1800000 ;  /* 0x018000003e047836 */ /* 0x000fe20000000000 */
[----:B------:R-:W2:Y:S01]  /*6db0*/  MUFU.EX2 R39, R39 ;  /* 0x0000002700277308 */ /* 0x000ea20000000800 */
[----:B-1----:R-:W-:Y:S01]  /*6dc0*/  FADD R46, R54, -12583039 ;  /* 0xcb40007f362e7421 */ /* 0x002fe20000000000 */
[----:B------:R-:W-:Y:S01]  /*6dd0*/  FFMA R43, -R66, 1.925963033500011079e-08, R43 ;  /* 0x32a57060422b7823 */ /* 0x000fe2000000012b */
[----:B------:R-:W-:Y:S01]  /*6de0*/  SHF.L.U32 R3, R3, 0x17, RZ ;  /* 0x0000001703037819 */ /* 0x000fe200000006ff */
[----:B------:R-:W-:Y:S01]  /*6df0*/  FFMA R48, -R67, 1.925963033500011079e-08, R48 ;  /* 0x32a5706043307823 */ /* 0x000fe20000000130 */
[----:B------:R-:W-:Y:S01]  /*6e00*/  FFMA R46, -R69, 1.4426950216293334961, -R46 ;  /* 0x3fb8aa3b452e7823 */ /* 0x000fe2000000092e */
[----:B------:R-:W-:Y:S01]  /*6e10*/  FFMA R47, -R68, 1.925963033500011079e-08, R47 ;  /* 0x32a57060442f7823 */ /* 0x000fe2000000012f */
[----:B------:R-:W-:Y:S01]  /*6e20*/  FFMA R57, -R70, 1.925963033500011079e-08, R57 ;  /* 0x32a5706046397823 */ /* 0x000fe20000000139 */
[----:B------:R-:W-:Y:S01]  /*6e30*/  FFMA R60, -R71, 1.925963033500011079e-08, R60 ;  /* 0x32a57060473c7823 */ /* 0x000fe2000000013c */
[----:B------:R-:W-:Y:S01]  /*6e40*/  FFMA R46, -R69, 1.925963033500011079e-08, R46 ;  /* 0x32a57060452e7823 */ /* 0x000fe2000000012e */
[----:B------:R-:W-:Y:S01]  /*6e50*/  LOP3.LUT R4, R4, 0x7f800000, RZ, 0xc0, !PT ;  /* 0x7f80000004047812 */ /* 0x000fe200078ec0ff */
[----:B----4-:R-:W-:Y:S01]  /*6e60*/  FFMA R59, R3, R8, 1 ;  /* 0x3f800000033b7423 */ /* 0x010fe20000000008 */
[----:B------:R-:W1:Y:S01]  /*6e70*/  MUFU.EX2 R63, R63 ;  /* 0x0000003f003f7308 */ /* 0x000e620000000800 */
[----:B------:R-:W-:Y:S01]  /*6e80*/  SHF.L.U32 R6, R6, 0x17, RZ ;  /* 0x0000001706067819 */ /* 0x000fe200000006ff */
[----:B------:R-:W-:Y:S01]  /*6e90*/  IMAD.SHL.U32 R36, R36, 0x800000, RZ ;  /* 0x0080000024247824 */ /* 0x000fe200078e00ff */
[----:B------:R-:W-:Y:S01]  /*6ea0*/  ISETP.GT.U32.AND P2, PT, R4, 0x1ffffff, PT ;  /* 0x01ffffff0400780c */ /* 0x000fe20003f44070 */
[----:B------:R-:W-:Y:S01]  /*6eb0*/  BSSY B1, `(.L_x_168) ;  /* 0x000002a000017945 */ /* 0x000fe20003800000 */
[----:B------:R-:W-:Y:S01]  /*6ec0*/  SHF.L.U32 R34, R34, 0x17, RZ ;  /* 0x0000001722227819 */ /* 0x000fe200000006ff */
[----:B------:R-:W-:Y:S01]  /*6ed0*/  FFMA R61, R6, R11, 1 ;  /* 0x3f800000063d7423 */ /* 0x000fe2000000000b */
[----:B------:R-:W-:Y:S01]  /*6ee0*/  FFMA R65, R36, R41, 1 ;  /* 0x3f80000024417423 */ /* 0x000fe20000000029 */
[----:B------:R-:W-:Y:S01]  /*6ef0*/  MUFU.EX2 R45, R45 ;  /* 0x0000002d002d7308 */ /* 0x000fe20000000800 */
[----:B------:R-:W-:Y:S01]  /*6f00*/  SHF.L.U32 R11, R38, 0x17, RZ ;  /* 0x00000017260b7819 */ /* 0x000fe200000006ff */
[----:B--2---:R-:W-:Y:S01]  /*6f10*/  FFMA R66, R34, R39, 1 ;  /* 0x3f80000022427423 */ /* 0x004fe20000000027 */
[----:B------:R-:W-:Y:S01]  /*6f20*/  SHF.L.U32 R34, R51, 0x17, RZ ;  /* 0x0000001733227819 */ /* 0x000fe200000006ff */
[----:B------:R-:W-:Y:S01]  /*6f30*/  IMAD.SHL.U32 R39, R56, 0x800000, RZ ;  /* 0x0080000038277824 */ /* 0x000fe200078e00ff */
[----:B------:R-:W-:Y:S01]  /*6f40*/  SHF.L.U32 R36, R52, 0x17, RZ ;  /* 0x0000001734247819 */ /* 0x000fe200000006ff */
[----:B------:R-:W-:Y:S01]  /*6f50*/  FFMA R11, R11, R50, 1 ;  /* 0x3f8000000b0b7423 */ /* 0x000fe20000000032 */
[----:B------:R-:W-:Y:S01]  /*6f60*/  SHF.L.U32 R38, R54, 0x17, RZ ;  /* 0x0000001736267819 */ /* 0x000fe200000006ff */
[----:B------:R-:W-:Y:S08]  /*6f70*/  MUFU.EX2 R43, R43 ;  /* 0x0000002b002b7308 */ /* 0x000ff00000000800 */
[----:B------:R2:W3:Y:S08]  /*6f80*/  MUFU.EX2 R53, R48 ;  /* 0x0000003000357308 */ /* 0x0004f00000000800 */
[----:B------:R4:W5:Y:S01]  /*6f90*/  MUFU.EX2 R55, R47 ;  /* 0x0000002f00377308 */ /* 0x0009620000000800 */
[----:B--2---:R-:W-:-:S05]  /*6fa0*/  SHF.L.U32 R48, R42, 0x17, RZ ;  /* 0x000000172a307819 */ /* 0x004fca00000006ff */
[----:B-1----:R-:W-:Y:S02]  /*6fb0*/  FFMA R48, R48, R63, 1 ;  /* 0x3f80000030307423 */ /* 0x002fe4000000003f */
[----:B------:R1:W2:Y:S01]  /*6fc0*/  MUFU.EX2 R5, R46 ;  /* 0x0000002e00057308 */ /* 0x0002a20000000800 */
[----:B----4-:R-:W-:Y:S01]  /*6fd0*/  SHF.L.U32 R47, R40, 0x17, RZ ;  /* 0x00000017282f7819 */ /* 0x010fe200000006ff */
[----:B---3--:R-:W-:Y:S01]  /*6fe0*/  FFMA R34, R34, R53, 1 ;  /* 0x3f80000022227423 */ /* 0x008fe20000000035 */
[----:B------:R-:W-:-:S03]  /*6ff0*/  SHF.L.U32 R40, R58, 0x17, RZ ;  /* 0x000000173a287819 */ /* 0x000fc600000006ff */
[----:B------:R-:W-:Y:S01]  /*7000*/  FFMA R47, R47, R32, 1 ;  /* 0x3f8000002f2f7423 */ /* 0x000fe20000000020 */
[----:B------:R-:W-:Y:S01]  /*7010*/  SHF.L.U32 R32, R49, 0x17, RZ ;  /* 0x0000001731207819 */ /* 0x000fe200000006ff */
[----:B------:R-:W3:Y:S01]  /*7020*/  MUFU.EX2 R0, R57 ;  /* 0x0000003900007308 */ /* 0x000ee20000000800 */
[----:B-1----:R-:W-:Y:S01]  /*7030*/  SHF.L.U32 R46, R44, 0x17, RZ ;  /* 0x000000172c2e7819 */ /* 0x002fe200000006ff */
[----:B-----5:R-:W-:Y:S02]  /*7040*/  FFMA R36, R36, R55, 1 ;  /* 0x3f80000024247423 */ /* 0x020fe40000000037 */
[----:B------:R-:W-:Y:S02]  /*7050*/  FFMA R32, R32, R43, 1 ;  /* 0x3f80000020207423 */ /* 0x000fe4000000002b */
[----:B------:R-:W-:Y:S02]  /*7060*/  FFMA R46, R46, R45, 1 ;  /* 0x3f8000002e2e7423 */ /* 0x000fe4000000002d */
[----:B------:R-:W1:Y:S01]  /*7070*/  MUFU.EX2 R3, R60 ;  /* 0x0000003c00037308 */ /* 0x000e620000000800 */
[----:B--2---:R-:W-:Y:S01]  /*7080*/  FFMA R38, R38, R5, 1 ;  /* 0x3f80000026267423 */ /* 0x004fe20000000005 */
[----:B---3--:R-:W-:Y:S01]  /*7090*/  FFMA R39, R39, R0, 1 ;  /* 0x3f80000027277423 */ /* 0x008fe20000000000 */
[----:B-1----:R-:W-:Y:S01]  /*70a0*/  FFMA R40, R40, R3, 1 ;  /* 0x3f80000028287423 */ /* 0x002fe20000000003 */
[----:B------:R-:W-:Y:S06]  /*70b0*/  @P2 BRA `(.L_x_169) ;  /* 0x0000000000142947 */ /* 0x000fec0003800000 */
[----:B------:R-:W-:Y:S02]  /*70c0*/  MOV R0, R62 ;  /* 0x0000003e00007202 */ /* 0x000fe40000000f00 */
[----:B------:R-:W-:-:S07]  /*70d0*/  MOV R4, 0x70f0 ;  /* 0x000070f000047802 */ /* 0x000fce0000000f00 */
[----:B------:R-:W-:Y:S05]  /*70e0*/  CALL.REL.NOINC `($__internal_0_$__cuda_sm20_rcp_rn_f32_slowpath) ;  /* 0x000000e800787944 */ /* 0x000fea0003c00000 */
[----:B------:R-:W-:Y:S01]  /*70f0*/  MOV R41, R0 ;  /* 0x0000000000297202 */ /* 0x000fe20000000f00 */
[----:B------:R-:W-:Y:S06]  /*7100*/  BRA `(.L_x_170) ;  /* 0x0000000000107947 */ /* 0x000fec0003800000 */
.L_x_169:
[----:B------:R-:W1:Y:S02]  /*7110*/  MUFU.RCP R41, R62 ;  /* 0x0000003e00297308 */ /* 0x000e640000001000 */
[----:B-1----:R-:W-:-:S04]  /*7120*/  FFMA R0, R62, R41, -1 ;  /* 0xbf8000003e007423 */ /* 0x002fc80000000029 */
[----:B------:R-:W-:-:S04]  /*7130*/  FADD.FTZ R0, -R0, -RZ ;  /* 0x800000ff00007221 */ /* 0x000fc80000010100 */
[----:B------:R-:W-:-:S07]  /*7140*/  FFMA R41, R41, R0, R41 ;  /* 0x0000000029297223 */ /* 0x000fce0000000029 */
.L_x_170:
[----:B------:R-:W-:Y:S05]  /*7150*/  BSYNC B1 ;  /* 0x0000000000017941 */ /* 0x000fea0003800000 */
.L_x_168:
        /* <DEDUP_REMOVED lines=10> */
.L_x_172:
[----:B------:R-:W1:Y:S02]  /*7200*/  MUFU.RCP R42, R59 ;  /* 0x0000003b002a7308 */ /* 0x000e640000001000 */
[----:B-1----:R-:W-:-:S04]  /*7210*/  FFMA R0, R59, R42, -1 ;  /* 0xbf8000003b007423 */ /* 0x002fc8000000002a */
[----:B------:R-:W-:-:S04]  /*7220*/  FADD.FTZ R3, -R0, -RZ ;  /* 0x800000ff00037221 */ /* 0x000fc80000010100 */
[----:B------:R-:W-:-:S07]  /*7230*/  FFMA R42, R42, R3, R42 ;  /* 0x000000032a2a7223 */ /* 0x000fce000000002a */
.L_x_173:
[----:B------:R-:W-:Y:S05]  /*7240*/  BSYNC B1 ;  /* 0x0000000000017941 */ /* 0x000fea0003800000 */
.L_x_171:
        /* <DEDUP_REMOVED lines=10> */
.L_x_175:
[----:B------:R-:W1:Y:S02]  /*72f0*/  MUFU.RCP R43, R64 ;  /* 0x00000040002b7308 */ /* 0x000e640000001000 */
[----:B-1----:R-:W-:-:S04]  /*7300*/  FFMA R0, R64, R43, -1 ;  /* 0xbf80000040007423 */ /* 0x002fc8000000002b */
[----:B------:R-:W-:-:S04]  /*7310*/  FADD.FTZ R0, -R0, -RZ ;  /* 0x800000ff00007221 */ /* 0x000fc80000010100 */
[----:B------:R-:W-:-:S07]  /*7320*/  FFMA R43, R43, R0, R43 ;  /* 0x000000002b2b7223 */ /* 0x000fce000000002b */
.L_x_176:
[----:B------:R-:W-:Y:S05]  /*7330*/  BSYNC B1 ;  /* 0x0000000000017941 */ /* 0x000fea0003800000 */
.L_x_174:
        /* <DEDUP_REMOVED lines=10> */
.L_x_178:
[----:B------:R-:W1:Y:S02]  /*73e0*/  MUFU.RCP R44, R61 ;  /* 0x0000003d002c7308 */ /* 0x000e640000001000 */
[----:B-1----:R-:W-:-:S04]  /*73f0*/  FFMA R0, R61, R44, -1 ;  /* 0xbf8000003d007423 */ /* 0x002fc8000000002c */
[----:B------:R-:W-:-:S04]  /*7400*/  FADD.FTZ R3, -R0, -RZ ;  /* 0x800000ff00037221 */ /* 0x000fc80000010100 */
[----:B------:R-:W-:-:S07]  /*7410*/  FFMA R44, R44, R3, R44 ;  /* 0x000000032c2c7223 */ /* 0x000fce000000002c */
.L_x_179:
[----:B------:R-:W-:Y:S05]  /*7420*/  BSYNC B1 ;  /* 0x0000000000017941 */ /* 0x000fea0003800000 */
.L_x_177:
        /* <DEDUP_REMOVED lines=10> */
.L_x_181:
[----:B------:R-:W1:Y:S02]  /*74d0*/  MUFU.RCP R45, R66 ;  /* 0x00000042002d7308 */ /* 0x000e640000001000 */
[----:B-1----:R-:W-:-:S04]  /*74e0*/  FFMA R0, R66, R45, -1 ;  /* 0xbf80000042007423 */ /* 0x002fc8000000002d */
[----:B------:R-:W-:-:S04]  /*74f0*/  FADD.FTZ R0, -R0, -RZ ;  /* 0x800000ff00007221 */ /* 0x000fc80000010100 */
[----:B------:R-:W-:-:S07]  /*7500*/  FFMA R45, R45, R0, R45 ;  /* 0x000000002d2d7223 */ /* 0x000fce000000002d */
.L_x_182:
[----:B------:R-:W-:Y:S05]  /*7510*/  BSYNC B1 ;  /* 0x0000000000017941 */ /* 0x000fea0003800000 */
.L_x_180:
        /* <DEDUP_REMOVED lines=10> */
.L_x_184:
[----:B------:R-:W1:Y:S02]  /*75c0*/  MUFU.RCP R50, R65 ;  /* 0x0000004100327308 */ /* 0x000e640000001000 */
[----:B-1----:R-:W-:-:S04]  /*75d0*/  FFMA R0, R65, R50, -1 ;  /* 0xbf80000041007423 */ /* 0x002fc80000000032 */
[----:B------:R-:W-:-:S04]  /*75e0*/  FADD.FTZ R3, -R0, -RZ ;  /* 0x800000ff00037221 */ /* 0x000fc80000010100 */
[----:B------:R-:W-:-:S07]  /*75f0*/  FFMA R50, R50, R3, R50 ;  /* 0x0000000332327223 */ /* 0x000fce0000000032 */
.L_x_185:
[----:B------:R-:W-:Y:S05]  /*7600*/  BSYNC B1 ;  /* 0x0000000000017941 */ /* 0x000fea0003800000 */
.L_x_183:
        /* <DEDUP_REMOVED lines=10> */
.L_x_187:
[----:B------:R-:W1:Y:S02]  /*76b0*/  MUFU.RCP R0, R47 ;  /* 0x0000002f00007308 */ /* 0x000e640000001000 */
[----:B-1----:R-:W-:-:S04]  /*76c0*/  FFMA R3, R47, R0, -1 ;  /* 0xbf8000002f037423 */ /* 0x002fc80000000000 */
[----:B------:R-:W-:-:S04]  /*76d0*/  FADD.FTZ R3, -R3, -RZ ;  /* 0x800000ff03037221 */ /* 0x000fc80000010100 */
[----:B------:R-:W-:-:S07]  /*76e0*/  FFMA R49, R0, R3, R0 ;  /* 0x0000000300317223 */ /* 0x000fce0000000000 */
.L_x_188:
[----:B------:R-:W-:Y:S05]  /*76f0*/  BSYNC B1 ;  /* 0x0000000000017941 */ /* 0x000fea0003800000 */
.L_x_186:
        /* <DEDUP_REMOVED lines=10> */
.L_x_190:
[----:B------:R-:W1:Y:S02]  /*77a0*/  MUFU.RCP R3, R48 ;  /* 0x0000003000037308 */ /* 0x000e640000001000 */
[----:B-1----:R-:W-:-:S04]  /*77b0*/  FFMA R0, R48, R3, -1 ;  /* 0xbf80000030007423 */ /* 0x002fc80000000003 */
[----:B------:R-:W-:-:S04]  /*77c0*/  FADD.FTZ R0, -R0, -RZ ;  /* 0x800000ff00007221 */ /* 0x000fc80000010100 */
[----:B------:R-:W-:-:S07]  /*77d0*/  FFMA R52, R3, R0, R3 ;  /* 0x0000000003347223 */ /* 0x000fce0000000003 */
.L_x_191:
[----:B------:R-:W-:Y:S05]  /*77e0*/  BSYNC B1 ;  /* 0x0000000000017941 */ /* 0x000fea0003800000 */
.L_x_189:
        /* <DEDUP_REMOVED lines=10> */
.L_x_193:
[----:B------:R-:W1:Y:S02]  /*7890*/  MUFU.RCP R47, R46 ;  /* 0x0000002e002f7308 */ /* 0x000e640000001000 */
[----:B-1----:R-:W-:-:S04]  /*78a0*/  FFMA R0, R46, R47, -1 ;  /* 0xbf8000002e007423 */ /* 0x002fc8000000002f */
[----:B------:R-:W-:-:S04]  /*78b0*/  FADD.FTZ R0, -R0, -RZ ;  /* 0x800000ff00007221 */ /* 0x000fc80000010100 */
[----:B------:R-:W-:-:S07]  /*78c0*/  FFMA R47, R47, R0, R47 ;  /* 0x000000002f2f7223 */ /* 0x000fce000000002f */
.L_x_194:
[----:B------:R-:W-:Y:S05]  /*78d0*/  BSYNC B1 ;  /* 0x0000000000017941 */ /* 0x000fea0003800000 */
.L_x_192:
        /* <DEDUP_REMOVED lines=10> */
.L_x_196:
[----:B------:R-:W1:Y:S02]  /*7980*/  MUFU.RCP R46, R11 ;  /* 0x0000000b002e7308 */ /* 0x000e640000001000 */
[----:B-1----:R-:W-:-:S04]  /*7990*/  FFMA R0, R11, R46, -1 ;  /* 0xbf8000000b007423 */ /* 0x002fc8000000002e */
[----:B------:R-:W-:-:S04]  /*79a0*/  FADD.FTZ R3, -R0, -RZ ;  /* 0x800000ff00037221 */ /* 0x000fc80000010100 */
[----:B------:R-:W-:-:S07]  /*79b0*/  FFMA R46, R46, R3, R46 ;  /* 0x000000032e2e7223 */ /* 0x000fce000000002e */
.L_x_197:
[----:B------:R-:W-:Y:S05]  /*79c0*/  BSYNC B1 ;  /* 0x0000000000017941 */ /* 0x000fea0003800000 */
.L_x_195:
        /* <DEDUP_REMOVED lines=10> */
.L_x_199:
[----:B------:R-:W1:Y:S02]  /*7a70*/  MUFU.RCP R11, R32 ;  /* 0x00000020000b7308 */ /* 0x000e640000001000 */
[----:B-1----:R-:W-:-:S04]  /*7a80*/  FFMA R0, R32, R11, -1 ;  /* 0xbf80000020007423 */ /* 0x002fc8000000000b */
[----:B------:R-:W-:-:S04]  /*7a90*/  FADD.FTZ R0, -R0, -RZ ;  /* 0x800000ff00007221 */ /* 0x000fc80000010100 */
[----:B------:R-:W-:-:S07]  /*7aa0*/  FFMA R11, R11, R0, R11 ;  /* 0x000000000b0b7223 */ /* 0x000fce000000000b */
.L_x_200:
[----:B------:R-:W-:Y:S05]  /*7ab0*/  BSYNC B1 ;  /* 0x0000000000017941 */ /* 0x000fea0003800000 */
.L_x_198:
        /* <DEDUP_REMOVED lines=10> */
.L_x_202:
[----:B------:R-:W1:Y:S02]  /*7b60*/  MUFU.RCP R3, R34 ;  /* 0x0000002200037308 */ /* 0x000e640000001000 */
[----:B-1----:R-:W-:-:S04]  /*7b70*/  FFMA R0, R34, R3, -1 ;  /* 0xbf80000022007423 */ /* 0x002fc80000000003 */
[----:B------:R-:W-:-:S04]  /*7b80*/  FADD.FTZ R0, -R0, -RZ ;  /* 0x800000ff00007221 */ /* 0x000fc80000010100 */
[----:B------:R-:W-:-:S07]  /*7b90*/  FFMA R32, R3, R0, R3 ;  /* 0x0000000003207223 */ /* 0x000fce0000000003 */
.L_x_203:
[----:B------:R-:W-:Y:S05]  /*7ba0*/  BSYNC B1 ;  /* 0x0000000000017941 */ /* 0x000fea0003800000 */
.L_x_201:
        /* <DEDUP_REMOVED lines=10> */
.L_x_205:
[----:B------:R-:W1:Y:S02]  /*7c50*/  MUFU.RCP R3, R36 ;  /* 0x0000002400037308 */ /* 0x000e640000001000 */
[----:B-1----:R-:W-:-:S04]  /*7c60*/  FFMA R0, R36, R3, -1 ;  /* 0xbf80000024007423 */ /* 0x002fc80000000003 */
[----:B------:R-:W-:-:S04]  /*7c70*/  FADD.FTZ R0, -R0, -RZ ;  /* 0x800000ff00007221 */ /* 0x000fc80000010100 */
[----:B------:R-:W-:-:S07]  /*7c80*/  FFMA R34, R3, R0, R3 ;  /* 0x0000000003227223 */ /* 0x000fce0000000003 */
.L_x_206:
[----:B------:R-:W-:Y:S05]  /*7c90*/  BSYNC B1 ;  /* 0x0000000000017941 */ /* 0x000fea0003800000 */
.L_x_204:
        /* <DEDUP_REMOVED lines=10> */
.L_x_208:
[----:B------:R-:W1:Y:S02]  /*7d40*/  MUFU.RCP R51, R38 ;  /* 0x0000002600337308 */ /* 0x000e640000001000 */
[----:B-1----:R-:W-:-:S04]  /*7d50*/  FFMA R0, R38, R51, -1 ;  /* 0xbf80000026007423 */ /* 0x002fc80000000033 */
[----:B------:R-:W-:-:S04]  /*7d60*/  FADD.FTZ R0, -R0, -RZ ;  /* 0x800000ff00007221 */ /* 0x000fc80000010100 */
[----:B------:R-:W-:-:S07]  /*7d70*/  FFMA R51, R51, R0, R51 ;  /* 0x0000000033337223 */ /* 0x000fce0000000033 */
.L_x_209:
[----:B------:R-:W-:Y:S05]  /*7d80*/  BSYNC B1 ;  /* 0x0000000000017941 */ /* 0x000fea0003800000 */
.L_x_207:
        /* <DEDUP_REMOVED lines=10> */
.L_x_211:
[----:B------:R-:W1:Y:S02]  /*7e30*/  MUFU.RCP R36, R39 ;  /* 0x0000002700247308 */ /* 0x000e640000001000 */
[----:B-1----:R-:W-:-:S04]  /*7e40*/  FFMA R0, R39, R36, -1 ;  /* 0xbf80000027007423 */ /* 0x002fc80000000024 */
[----:B------:R-:W-:-:S04]  /*7e50*/  FADD.FTZ R3, -R0, -RZ ;  /* 0x800000ff00037221 */ /* 0x000fc80000010100 */
[----:B------:R-:W-:-:S07]  /*7e60*/  FFMA R36, R36, R3, R36 ;  /* 0x0000000324247223 */ /* 0x000fce0000000024 */
.L_x_212:
[----:B------:R-:W-:Y:S05]  /*7e70*/  BSYNC B1 ;  /* 0x0000000000017941 */ /* 0x000fea0003800000 */
.L_x_210:
        /* <DEDUP_REMOVED lines=8> */
.L_x_213:
[----:B------:R-:W1:Y:S02]  /*7f00*/  MUFU.RCP R3, R40 ;  /* 0x0000002800037308 */ /* 0x000e640000001000 */
[----:B-1----:R-:W-:-:S04]  /*7f10*/  FFMA R0, R40, R3, -1 ;  /* 0xbf80000028007423 */ /* 0x002fc80000000003 */
[----:B------:R-:W-:-:S04]  /*7f20*/  FADD.FTZ R0, -R0, -RZ ;  /* 0x800000ff00007221 */ /* 0x000fc80000010100 */
[----:B------:R-:W-:-:S07]  /*7f30*/  FFMA R0, R3, R0, R3 ;  /* 0x0000000003007223 */ /* 0x000fce0000000003 */
.L_x_214:
        /* <DEDUP_REMOVED lines=30> */
.L_x_216:
[----:B------:R-:W-:Y:S05]  /*8120*/  BSYNC B0 ;  /* 0x0000000000007941 */ /* 0x000fea0003800000 */
.L_x_215:
        /* <DEDUP_REMOVED lines=8> */
.L_x_219:
[----:B------:R-:W-:-:S04]  /*81b0*/  ULEA UR4, UR36, UR45, 0x3 ;  /* 0x0000002d24047291 */ /* 0x000fc8000f8e183f */
[----:B------:R-:W-:-:S04]  /*81c0*/  UIADD3 UR4, UR4, 0x60, URZ ;  /* 0x0000006004047890 */ /* 0x000fc8000fffe03f */
[----:B------:R-:W-:-:S09]  /*81d0*/  UPRMT UR4, UR50, 0x654, UR4 ;  /* 0x0000065432047896 */ /* 0x000fd20008000004 */
[----:B------:R-:W-:Y:S03]  /*81e0*/  SYNCS.ARRIVE.TRANS64.RED.A1T0 RZ, [UR4], RZ ;  /* 0x000000ffffff79a7 */ /* 0x000fe60008100404 */
.L_x_218:
[----:B------:R-:W-:Y:S05]  /*81f0*/  BSYNC B0 ;  /* 0x0000000000007941 */ /* 0x000fea0003800000 */
.L_x_217:
[----:B------:R-:W-:Y:S01]  /*8200*/  UIADD3 UR4, UR36, 0x1, URZ ;  /* 0x0000000124047890 */ /* 0x000fe2000fffe03f */
[----:B------:R-:W-:Y:S03]  /*8210*/  BSSY B0, `(.L_x_220) ;  /* 0x0000038000007945 */ /* 0x000fe60003800000 */
[----:B------:R-:W-:-:S04]  /*8220*/  UISETP.NE.AND UP0, UPT, UR4, 0x4, UPT ;  /* 0x000000040400788c */ /* 0x000fc8000bf05270 */
[----:B------:R-:W-:Y:S01]  /*8230*/  USEL UR5, UR4, URZ, UP0 ;  /* 0x0000003f04057287 */ /* 0x000fe20008000000 */
[----:B------:R-:W-:Y:S11]  /*8240*/  @P0 BRA `(.L_x_221) ;  /* 0x0000000000d00947 */ /* 0x000ff60003800000 */
[----:B------:R-:W-:-:S13]  /*8250*/  ISETP.NE.AND P2, PT, R158, 0x3, PT ;  /* 0x000000039e00780c */ /* 0x000fda0003f45270 */
[----:B------:R-:W-:Y:S05]  /*8260*/  @!P2 BRA `(.L_x_222) ;  /* 0x000000000004a947 */ /* 0x000fea0003800000 */
[----:B------:R-:W-:Y:S01]  /*8270*/  BPT.TRAP 0x1 ;  /* 0x000000040000795c */ /* 0x000fe20000300000 */
.L_x_222:
[----:B------:R-:W-:Y:S01]  /*8280*/  LEA R3, R12, UR45, 0x3 ;  /* 0x0000002d0c037c11 */ /* 0x000fe2000f8e18ff */
[----:B------:R-:W-:Y:S01]  /*8290*/  BSSY B1, `(.L_x_223) ;  /* 0x0000007000017945 */ /* 0x000fe20003800000 */
[----:B------:R-:W-:Y:S02]  /*82a0*/  SHF.L.U32 R0, R10, 0x1f, RZ ;  /* 0x0000001f0a007819 */ /* 0x000fe400000006ff */
[----:B------:R-:W-:Y:S02]  /*82b0*/  IADD3 R39, R12, 0x1, RZ ;  /* 0x000000010c277810 */ /* 0x000fe40007ffe0ff */
[----:B------:R-:W1:Y:S02]  /*82c0*/  SYNCS.PHASECHK.TRANS64.TRYWAIT P2, [R3+URZ+0x40], R0 ;  /* 0x00004000030075a7 */ /* 0x000e64000804017f */
[----:B------:R-:W-:-:S04]  /*82d0*/  ISETP.NE.AND P3, PT, R39, 0x4, PT ;  /* 0x000000042700780c */ /* 0x000fc80003f65270 */
[----:B------:R-:W-:Y:S01]  /*82e0*/  SEL R41, RZ, 0x1, P3 ;  /* 0x00000001ff297807 */ /* 0x000fe20001800000 */
[----:B-1----:R-:W-:Y:S08]  /*82f0*/  @!P2 BRA `(.L_x_224) ;  /* 0x000000cc00eca947 */ /* 0x002ff00003800000 */
.L_x_613:
[----:B------:R-:W-:Y:S05]  /*8300*/  BSYNC B1 ;  /* 0x0000000000017941 */ /* 0x000fea0003800000 */
.L_x_223:
[----:B------:R-:W-:Y:S05]  /*8310*/  @P1 BRA `(.L_x_225) ;  /* 0x0000000000941947 */ /* 0x000fea0003800000 */
[----:B------:R-:W-:Y:S01]  /*8320*/  LEA R36, R12, R37, 0xd ;  /* 0x000000250c247211 */ /* 0x000fe200078e68ff */
        /* <DEDUP_REMOVED lines=9> */
[----:B------:R-:W-:Y:S01]  /*83c0*/  LOP3.LUT R26, R14, 0xffff0000, RZ, 0xc0, !PT ;  /* 0xffff00000e1a7812 */ /* 0x000fe200078ec0ff */
        /* <DEDUP_REMOVED lines=26> */
.L_x_225:
[----:B------:R-:W-:Y:S02]  /*8570*/  LOP3.LUT R10, R10, R41, RZ, 0x3c, !PT ;  /* 0x000000290a0a7212 */ /* 0x000fe400078e3cff */
[----:B------:R-:W-:-:S07]  /*8580*/  SEL R12, R39, RZ, P3 ;  /* 0x000000ff270c7207 */ /* 0x000fce0001800000 */
.L_x_221:
[----:B------:R-:W-:Y:S05]  /*8590*/  BSYNC B0 ;  /* 0x0000000000007941 */ /* 0x000fea0003800000 */
.L_x_220:
[----:B------:R-:W-:Y:S01]  /*85a0*/  MOV R58, 0x3bbb989d ;  /* 0x3bbb989d003a7802 */ /* 0x000fe20000000f00 */
[C---:B------:R-:W-:Y:S01]  /*85b0*/  FFMA R73, R154.reuse, R73, R14 ;  /* 0x000000499a497223 */ /* 0x040fe2000000000e */
[C---:B------:R-:W-:Y:S01]  /*85c0*/  FFMA R74, R154.reuse, R74, R21 ;  /* 0x0000004a9a4a7223 */ /* 0x040fe20000000015 */
[----:B------:R-:W-:Y:S01]  /*85d0*/  MOV R59, 0x437c0000 ;  /* 0x437c0000003b7802 */ /* 0x000fe20000000f00 */
[----:B------:R-:W-:Y:S01]  /*85e0*/  FFMA R75, R154, R75, R15 ;  /* 0x0000004b9a4b7223 */ /* 0x000fe2000000000f */
[-C--:B------:R-:W-:Y:S01]  /*85f0*/  FFMA.SAT R4, -R73, R58.reuse, 0.5 ;  /* 0x3f00000049047423 */ /* 0x080fe2000000213a */
[-C--:B------:R-:W-:Y:S01]  /*8600*/  FFMA.SAT R5, -R74, R58.reuse, 0.5 ;  /* 0x3f0000004a057423 */ /* 0x080fe2000000213a */
[----:B------:R-:W-:Y:S01]  /*8610*/  FFMA R77, R154, R77, R25 ;  /* 0x0000004d9a4d7223 */ /* 0x000fe20000000019 */
[----:B------:R-:W-:Y:S01]  /*8620*/  FFMA.SAT R8, -R75, R58, 0.5 ;  /* 0x3f0000004b087423 */ /* 0x000fe2000000213a */
[-C--:B------:R-:W-:Y:S01]  /*8630*/  FFMA.RM R4, R4, R59.reuse, 12582913 ;  /* 0x4b40000104047423 */ /* 0x080fe2000000403b */
[-C--:B------:R-:W-:Y:S01]  /*8640*/  FFMA.RM R7, R5, R59.reuse, 12582913 ;  /* 0x4b40000105077423 */ /* 0x080fe2000000403b */
[C---:B------:R-:W-:Y:S01]  /*8650*/  FFMA R72, R154.reuse, R72, R13 ;  /* 0x000000489a487223 */ /* 0x040fe2000000000d */
[----:B------:R-:W-:Y:S01]  /*8660*/  FFMA R76, R154, R76, R27 ;  /* 0x0000004c9a4c7223 */ /* 0x000fe2000000001b */
[----:B------:R-:W-:Y:S01]  /*8670*/  FADD R6, R4, -12583039 ;  /* 0xcb40007f04067421 */ /* 0x000fe20000000000 */
[----:B------:R-:W-:Y:S01]  /*8680*/  FADD R5, R7, -12583039 ;  /* 0xcb40007f07057421 */ /* 0x000fe20000000000 */
[-C--:B------:R-:W-:Y:S01]  /*8690*/  FFMA.RM R32, R8, R59.reuse, 12582913 ;  /* 0x4b40000108207423 */ /* 0x080fe2000000403b */
[-C--:B------:R-:W-:Y:S01]  /*86a0*/  FFMA.SAT R38, -R77, R58.reuse, 0.5 ;  /* 0x3f0000004d267423 */ /* 0x080fe2000000213a */
[C---:B------:R-:W-:Y:S01]  /*86b0*/  FFMA R6, -R73.reuse, 1.4426950216293334961, -R6 ;  /* 0x3fb8aa3b49067823 */ /* 0x040fe20000000906 */
[----:B------:R-:W-:Y:S01]  /*86c0*/  FFMA R39, -R74, 1.4426950216293334961, -R5 ;  /* 0x3fb8aa3b4a277823 */ /* 0x000fe20000000905 */
[-C--:B-1----:R-:W-:Y:S01]  /*86d0*/  FFMA.SAT R0, -R72, R58.reuse, 0.5 ;  /* 0x3f00000048007423 */ /* 0x082fe2000000213a */
[----:B------:R-:W-:Y:S01]  /*86e0*/  FFMA.SAT R34, -R76, R58, 0.5 ;  /* 0x3f0000004c227423 */ /* 0x000fe2000000213a */
[----:B------:R-:W-:Y:S01]  /*86f0*/  FADD R8, R32, -12583039 ;  /* 0xcb40007f20087421 */ /* 0x000fe20000000000 */
[----:B------:R-:W-:Y:S01]  /*8700*/  FFMA R78, R154, R78, R23 ;  /* 0x0000004e9a4e7223 */ /* 0x000fe20000000017 */
[----:B------:R-:W-:Y:S01]  /*8710*/  FFMA R6, -R73, 1.925963033500011079e-08, R6 ;  /* 0x32a5706049067823 */ /* 0x000fe20000000106 */
[----:B------:R-:W-:Y:S01]  /*8720*/  FFMA R39, -R74, 1.925963033500011079e-08, R39 ;  /* 0x32a570604a277823 */ /* 0x000fe20000000127 */
[----:B------:R-:W-:Y:S01]  /*8730*/  FFMA.RM R38, R38, R59, 12582913 ;  /* 0x4b40000126267423 */ /* 0x000fe2000000403b */
[----:B------:R-:W-:Y:S01]  /*8740*/  FFMA R79, R154, R79, R157 ;  /* 0x0000004f9a4f7223 */ /* 0x000fe2000000009d */
[-C--:B------:R-:W-:Y:S01]  /*8750*/  FFMA.RM R0, R0, R59.reuse, 12582913 ;  /* 0x4b40000100007423 */ /* 0x080fe2000000403b */
[-C--:B------:R-:W-:Y:S01]  /*8760*/  FFMA.RM R36, R34, R59.reuse, 12582913 ;  /* 0x4b40000122247423 */ /* 0x080fe2000000403b */
[----:B------:R-:W-:Y:S01]  /*8770*/  FFMA.SAT R40, -R78, R58, 0.5 ;  /* 0x3f0000004e287423 */ /* 0x000fe2000000213a */
[----:B------:R1:W-:Y:S01]  /*8780*/  MUFU.EX2 R5, R6 ;  /* 0x0000000600057308 */ /* 0x0003e20000000800 */
[C---:B------:R-:W-:Y:S01]  /*8790*/  FFMA R34, -R75.reuse, 1.4426950216293334961, -R8 ;  /* 0x3fb8aa3b4b227823 */ /* 0x040fe20000000908 */
[----:B------:R-:W-:Y:S01]  /*87a0*/  FADD R3, R0, -12583039 ;  /* 0xcb40007f00037421 */ /* 0x000fe20000000000 */
[----:B------:R-:W-:Y:S01]  /*87b0*/  FADD R41, R36, -12583039 ;  /* 0xcb40007f24297421 */ /* 0x000fe20000000000 */
[----:B------:R-:W-:Y:S01]  /*87c0*/  FFMA.RM R40, R40, R59, 12582913 ;  /* 0x4b40000128287423 */ /* 0x000fe2000000403b */
[----:B------:R-:W-:Y:S01]  /*87d0*/  FFMA R80, R154, R80, R159 ;  /* 0x000000509a507223 */ /* 0x000fe2000000009f */
[----:B------:R-:W-:Y:S01]  /*87e0*/  FFMA R34, -R75, 1.925963033500011079e-08, R34 ;  /* 0x32a570604b227823 */ /* 0x000fe20000000122 */
[----:B------:R-:W-:Y:S01]  /*87f0*/  FFMA R3, -R72, 1.4426950216293334961, -R3 ;  /* 0x3fb8aa3b48037823 */ /* 0x000fe20000000903 */
[----:B------:R2:W-:Y:S01]  /*8800*/  MUFU.EX2 R8, R39 ;  /* 0x0000002700087308 */ /* 0x0005e20000000800 */
[----:B-1----:R-:W-:Y:S01]  /*8810*/  FADD R6, R38, -12583039 ;  /* 0xcb40007f26067421 */ /* 0x002fe20000000000 */
[----:B------:R-:W-:Y:S01]  /*8820*/  FFMA R43, -R76, 1.4426950216293334961, -R41 ;  /* 0x3fb8aa3b4c2b7823 */ /* 0x000fe20000000929 */
[----:B------:R-:W-:Y:S01]  /*8830*/  FFMA.SAT R44, -R80, R58, 0.5 ;  /* 0x3f000000502c7423 */ /* 0x000fe2000000213a */
[C---:B------:R-:W-:Y:S01]  /*8840*/  FFMA R81, R154.reuse, R81, R31 ;  /* 0x000000519a517223 */ /* 0x040fe2000000001f */
[----:B------:R-:W-:Y:S01]  /*8850*/  FFMA R6, -R77, 1.4426950216293334961, -R6 ;  /* 0x3fb8aa3b4d067823 */ /* 0x000fe20000000906 */
[----:B------:R-:W-:Y:S01]  /*8860*/  FFMA R82, R154, R82, R29 ;  /* 0x000000529a527223 */ /* 0x000fe2000000001d */
[----:B------:R-:W-:Y:S01]  /*8870*/  FFMA R3, -R72, 1.925963033500011079e-08, R3 ;  /* 0x32a5706048037823 */ /* 0x000fe20000000103 */
[----:B------:R1:W-:Y:S01]  /*8880*/  MUFU.EX2 R41, R34 ;  /* 0x0000002200297308 */ /* 0x0003e20000000800 */
[-C--:B--2---:R-:W-:Y:S01]  /*8890*/  FFMA.SAT R39, -R79, R58.reuse, 0.5 ;  /* 0x3f0000004f277423 */ /* 0x084fe2000000213a */
[----:B------:R-:W-:Y:S01]  /*88a0*/  FFMA R6, -R77, 1.925963033500011079e-08, R6 ;  /* 0x32a570604d067823 */ /* 0x000fe20000000106 */
[-C--:B------:R-:W-:Y:S01]  /*88b0*/  FFMA.RM R44, R44, R59.reuse, 12582913 ;  /* 0x4b4000012c2c7423 */ /* 0x080fe2000000403b */
[----:B------:R-:W-:Y:S01]  /*88c0*/  FFMA.SAT R46, -R81, R58, 0.5 ;  /* 0x3f000000512e7423 */ /* 0x000fe2000000213a */
[-C--:B------:R-:W-:Y:S01]  /*88d0*/  FFMA.RM R42, R39, R59.reuse, 12582913 ;  /* 0x4b400001272a7423 */ /* 0x080fe2000000403b */
[----:B------:R-:W-:Y:S01]  /*88e0*/  FADD R39, R40, -12583039 ;  /* 0xcb40007f28277421 */ /* 0x000fe20000000000 */
[----:B------:R-:W-:Y:S01]  /*88f0*/  FADD R47, R44, -12583039 ;  /* 0xcb40007f2c2f7421 */ /* 0x000fe20000000000 */
[----:B------:R-:W-:Y:S01]  /*8900*/  FFMA.RM R46, R46, R59, 12582913 ;  /* 0x4b4000012e2e7423 */ /* 0x000fe2000000403b */
[----:B-1----:R-:W-:Y:S01]  /*8910*/  FADD R34, R42, -12583039 ;  /* 0xcb40007f2a227421 */ /* 0x002fe20000000000 */
[----:B------:R-:W-:Y:S01]  /*8920*/  FFMA R45, -R78, 1.4426950216293334961, -R39 ;  /* 0x3fb8aa3b4e2d7823 */ /* 0x000fe20000000927 */
[----:B------:R-:W1:Y:S01]  /*8930*/  MUFU.EX2 R3, R3 ;  /* 0x0000000300037308 */ /* 0x000e620000000800 */
[C---:B------:R-:W-:Y:S01]  /*8940*/  FFMA R83, R154.reuse, R83, R20 ;  /* 0x000000539a537223 */ /* 0x040fe20000000014 */
[C---:B------:R-:W-:Y:S01]  /*8950*/  FFMA R34, -R79.reuse, 1.4426950216293334961, -R34 ;  /* 0x3fb8aa3b4f227823 */ /* 0x040fe20000000922 */
[C---:B------:R-:W-:Y:S01]  /*8960*/  FFMA R84, R154.reuse, R84, R33 ;  /* 0x000000549a547223 */ /* 0x040fe20000000021 */
[C---:B------:R-:W-:Y:S01]  /*8970*/  FFMA R86, R154.reuse, R86, R35 ;  /* 0x000000569a567223 */ /* 0x040fe20000000023 */
[----:B------:R-:W-:Y:S01]  /*8980*/  FFMA R85, R154, R85, R24 ;  /* 0x000000559a557223 */ /* 0x000fe20000000018 */
[----:B------:R-:W-:Y:S01]  /*8990*/  FFMA R34, -R79, 1.925963033500011079e-08, R34 ;  /* 0x32a570604f227823 */ /* 0x000fe20000000122 */
[----:B------:R-:W-:Y:S01]  /*89a0*/  FFMA R49, -R80, 1.4426950216293334961, -R47 ;  /* 0x3fb8aa3b50317823 */ /* 0x000fe2000000092f */
[----:B------:R2:W-:Y:S01]  /*89b0*/  MUFU.EX2 R39, R6 ;  /* 0x0000000600277308 */ /* 0x0005e20000000800 */
[----:B------:R-:W-:Y:S01]  /*89c0*/  FFMA R87, R154, R87, R26 ;  /* 0x000000579a577223 */ /* 0x000fe2000000001a */
[-C--:B------:R-:W-:Y:S01]  /*89d0*/  FFMA.SAT R50, -R83, R58.reuse, 0.5 ;  /* 0x3f00000053327423 */ /* 0x080fe2000000213a */
[-C--:B------:R-:W-:Y:S01]  /*89e0*/  FFMA.SAT R56, -R86, R58.reuse, 0.5 ;  /* 0x3f00000056387423 */ /* 0x080fe2000000213a */
[-C--:B------:R-:W-:Y:S01]  /*89f0*/  FFMA.SAT R54, -R85, R58.reuse, 0.5 ;  /* 0x3f00000055367423 */ /* 0x080fe2000000213a */
[----:B------:R-:W-:Y:S01]  /*8a00*/  SHF.L.U32 R0, R0, 0x17, RZ ;  /* 0x0000001700007819 */ /* 0x000fe200000006ff */
[-C--:B------:R-:W-:Y:S01]  /*8a10*/  FFMA.RM R50, R50, R59.reuse, 12582913 ;  /* 0x4b40000132327423 */ /* 0x080fe2000000403b */
[-C--:B------:R-:W-:Y:S01]  /*8a20*/  FFMA.RM R56, R56, R59.reuse, 12582913 ;  /* 0x4b40000138387423 */ /* 0x080fe2000000403b */
[----:B------:R3:W-:Y:S01]  /*8a30*/  MUFU.EX2 R47, R34 ;  /* 0x00000022002f7308 */ /* 0x0007e20000000800 */
[-C--:B--2---:R-:W-:Y:S01]  /*8a40*/  FFMA.SAT R6, -R82, R58.reuse, 0.5 ;  /* 0x3f00000052067423 */ /* 0x084fe2000000213a */
[-C--:B------:R-:W-:Y:S01]  /*8a50*/  FFMA.RM R54, R54, R59.reuse, 12582913 ;  /* 0x4b40000136367423 */ /* 0x080fe2000000403b */
[----:B------:R-:W-:Y:S01]  /*8a60*/  FADD R52, R50, -12583039 ;  /* 0xcb40007f32347421 */ /* 0x000fe20000000000 */
[----:B------:R-:W-:Y:S01]  /*8a70*/  FFMA R43, -R76, 1.925963033500011079e-08, R43 ;  /* 0x32a570604c2b7823 */ /* 0x000fe2000000012b */
[----:B------:R-:W-:Y:S01]  /*8a80*/  FFMA.RM R48, R6, R59, 12582913 ;  /* 0x4b40000106307423 */ /* 0x000fe2000000403b */
[----:B------:R-:W-:Y:S01]  /*8a90*/  FADD R6, R46, -12583039 ;  /* 0xcb40007f2e067421 */ /* 0x000fe20000000000 */
[----:B------:R-:W-:Y:S01]  /*8aa0*/  FFMA R45, -R78, 1.925963033500011079e-08, R45 ;  /* 0x32a570604e2d7823 */ /* 0x000fe2000000012d */
[----:B-1----:R-:W-:Y:S01]  /*8ab0*/  FFMA R61, R0, R3, 1 ;  /* 0x3f800000003d7423 */ /* 0x002fe20000000003 */
[----:B------:R-:W-:Y:S01]  /*8ac0*/  FADD R51, R48, -12583039 ;  /* 0xcb40007f30337421 */ /* 0x000fe20000000000 */
[-C--:B---3--:R-:W-:Y:S01]  /*8ad0*/  FFMA.SAT R34, -R84, R58.reuse, 0.5 ;  /* 0x3f00000054227423 */ /* 0x088fe2000000213a */
[----:B------:R-:W-:Y:S01]  /*8ae0*/  FFMA R6, -R81, 1.4426950216293334961, -R6 ;  /* 0x3fb8aa3b51067823 */ /* 0x000fe20000000906 */
[----:B------:R-:W-:Y:S01]  /*8af0*/  FFMA.SAT R58, -R87, R58, 0.5 ;  /* 0x3f000000573a7423 */ /* 0x000fe2000000213a */
[----:B------:R-:W-:Y:S01]  /*8b00*/  FFMA R51, -R82, 1.4426950216293334961, -R51 ;  /* 0x3fb8aa3b52337823 */ /* 0x000fe20000000933 */
[-C--:B------:R-:W-:Y:S01]  /*8b10*/  FFMA.RM R34, R34, R59.reuse, 12582913 ;  /* 0x4b40000122227423 */ /* 0x080fe2000000403b */
[----:B------:R-:W-:Y:S01]  /*8b20*/  FFMA R6, -R81, 1.925963033500011079e-08, R6 ;  /* 0x32a5706051067823 */ /* 0x000fe20000000106 */
[----:B------:R-:W-:Y:S01]  /*8b30*/  FFMA.RM R58, R58, R59, 12582913 ;  /* 0x4b4000013a3a7423 */ /* 0x000fe2000000403b */
[----:B------:R-:W-:Y:S01]  /*8b40*/  FFMA R82, -R82, 1.925963033500011079e-08, R51 ;  /* 0x32a5706052527823 */ /* 0x000fe20000000133 */
[----:B------:R-:W-:Y:S01]  /*8b50*/  FADD R55, R34, -12583039 ;  /* 0xcb40007f22377421 */ /* 0x000fe20000000000 */
[----:B------:R-:W-:Y:S01]  /*8b60*/  FADD R59, R56, -12583039 ;  /* 0xcb40007f383b7421 */ /* 0x000fe20000000000 */
[----:B------:R1:W-:Y:S01]  /*8b70*/  MUFU.EX2 R51, R6 ;  /* 0x0000000600337308 */ /* 0x0003e20000000800 */
[----:B------:R-:W-:Y:S01]  /*8b80*/  FADD R60, R58, -12583039 ;  /* 0xcb40007f3a3c7421 */ /* 0x000fe20000000000 */
[----:B------:R-:W-:Y:S01]  /*8b90*/  FFMA R52, -R83, 1.4426950216293334961, -R52 ;  /* 0x3fb8aa3b53347823 */ /* 0x000fe20000000934 */
[----:B------:R-:W-:Y:S01]  /*8ba0*/  FFMA R57, -R84, 1.4426950216293334961, -R55 ;  /* 0x3fb8aa3b54397823 */ /* 0x000fe20000000937 */
[----:B------:R-:W-:Y:S01]  /*8bb0*/  FFMA R59, -R86, 1.4426950216293334961, -R59 ;  /* 0x3fb8aa3b563b7823 */ /* 0x000fe2000000093b */
[----:B------:R-:W-:Y:S01]  /*8bc0*/  FFMA R60, -R87, 1.4426950216293334961, -R60 ;  /* 0x3fb8aa3b573c7823 */ /* 0x000fe2000000093c */
[----:B------:R-:W-:Y:S01]  /*8bd0*/  FFMA R49, -R80, 1.925963033500011079e-08, R49 ;  /* 0x32a5706050317823 */ /* 0x000fe20000000131 */
[----:B------:R-:W-:Y:S01]  /*8be0*/  FFMA R52, -R83, 1.925963033500011079e-08, R52 ;  /* 0x32a5706053347823 */ /* 0x000fe20000000134 */
[----:B------:R-:W2:Y:S01]  /*8bf0*/  MUFU.EX2 R43, R43 ;  /* 0x0000002b002b7308 */ /* 0x000ea20000000800 */
[----:B-1----:R-:W-:Y:S01]  /*8c00*/  FADD R6, R54, -12583039 ;  /* 0xcb40007f36067421 */ /* 0x002fe20000000000 */
[----:B------:R-:W-:Y:S01]  /*8c10*/  FFMA R57, -R84, 1.925963033500011079e-08, R57 ;  /* 0x32a5706054397823 */ /* 0x000fe20000000139 */
[----:B------:R-:W-:Y:S01]  /*8c20*/  FFMA R59, -R86, 1.925963033500011079e-08, R59 ;  /* 0x32a57060563b7823 */ /* 0x000fe2000000013b */
[----:B------:R-:W-:Y:S01]  /*8c30*/  IADD3 R0, R61, 0x1800000, RZ ;  /* 0x018000003d007810 */ /* 0x000fe20007ffe0ff */
[----:B------:R-:W-:Y:S01]  /*8c40*/  FFMA R6, -R85, 1.4426950216293334961, -R6 ;  /* 0x3fb8aa3b55067823 */ /* 0x000fe20000000906 */
[----:B------:R-:W-:-:S02]  /*8c50*/  IMAD.SHL.U32 R4, R4, 0x800000, RZ ;  /* 0x0080000004047824 */ /* 0x000fc400078e00ff */
[----:B------:R-:W-:Y:S01]  /*8c60*/  FFMA R60, -R87, 1.925963033500011079e-08, R60 ;  /* 0x32a57060573c7823 */ /* 0x000fe2000000013c */
[----:B------:R-:W1:Y:S01]  /*8c70*/  MUFU.EX2 R45, R45 ;  /* 0x0000002d002d7308 */ /* 0x000e620000000800 */
[----:B------:R-:W-:Y:S01]  /*8c80*/  FFMA R6, -R85, 1.925963033500011079e-08, R6 ;  /* 0x32a5706055067823 */ /* 0x000fe20000000106 */
[----:B------:R-:W-:Y:S01]  /*8c90*/  LOP3.LUT R0, R0, 0x7f800000, RZ, 0xc0, !PT ;  /* 0x7f80000000007812 */ /* 0x000fe200078ec0ff */
[----:B------:R-:W-:Y:S01]  /*8ca0*/  IMAD.SHL.U32 R40, R40, 0x800000, RZ ;  /* 0x0080000028287824 */ /* 0x000fe200078e00ff */
[----:B------:R-:W-:Y:S01]  /*8cb0*/  SHF.L.U32 R36, R36, 0x17, RZ ;  /* 0x0000001724247819 */ /* 0x000fe200000006ff */
[----:B------:R-:W-:Y:S01]  /*8cc0*/  IMAD.SHL.U32 R48, R48, 0x800000, RZ ;  /* 0x0080000030307824 */ /* 0x000fe200078e00ff */
[----:B------:R-:W-:Y:S01]  /*8cd0*/  ISETP.GT.U32.AND P2, PT, R0, 0x1ffffff, PT ;  /* 0x01ffffff0000780c */ /* 0x000fe20003f44070 */
[----:B------:R-:W-:Y:S01]  /*8ce0*/  BSSY B1, `(.L_x_226) ;  /* 0x000002c000017945 */ /* 0x000fe20003800000 */
[----:B------:R3:W4:Y:S01]  /*8cf0*/  MUFU.EX2 R55, R52 ;  /* 0x0000003400377308 */ /* 0x0007220000000800 */
[----:B------:R-:W-:Y:S01]  /*8d00*/  SHF.L.U32 R38, R38, 0x17, RZ ;  /* 0x0000001726267819 */ /* 0x000fe200000006ff */
[----:B--2---:R-:W-:Y:S01]  /*8d10*/  FFMA R64, R36, R43, 1 ;  /* 0x3f80000024407423 */ /* 0x004fe2000000002b */
[----:B------:R-:W-:-:S02]  /*8d20*/  SHF.L.U32 R32, R32, 0x17, RZ ;  /* 0x0000001720207819 */ /* 0x000fc400000006ff */
[----:B------:R-:W-:Y:S01]  /*8d30*/  SHF.L.U32 R7, R7, 0x17, RZ ;  /* 0x0000001707077819 */ /* 0x000fe200000006ff */
[----:B------:R-:W-:Y:S01]  /*8d40*/  FFMA R65, R38, R39, 1 ;  /* 0x3f80000026417423 */ /* 0x000fe20000000027 */
[----:B------:R-:W-:Y:S01]  /*8d50*/  SHF.L.U32 R42, R42, 0x17, RZ ;  /* 0x000000172a2a7819 */ /* 0x000fe200000006ff */
[----:B------:R-:W2:Y:S01]  /*8d60*/  MUFU.EX2 R49, R49 ;  /* 0x0000003100317308 */ /* 0x000ea20000000800 */
[----:B---3--:R-:W-:Y:S01]  /*8d70*/  FFMA R52, R4, R5, 1 ;  /* 0x3f80000004347423 */ /* 0x008fe20000000005 */
[----:B-1----:R-:W-:Y:S01]  /*8d80*/  FFMA R66, R40, R45, 1 ;  /* 0x3f80000028427423 */ /* 0x002fe2000000002d */
[----:B------:R-:W-:Y:S01]  /*8d90*/  FFMA R63, R32, R41, 1 ;  /* 0x3f800000203f7423 */ /* 0x000fe20000000029 */
[----:B------:R-:W-:Y:S01]  /*8da0*/  SHF.L.U32 R44, R44, 0x17, RZ ;  /* 0x000000172c2c7819 */ /* 0x000fe200000006ff */
[----:B------:R-:W-:Y:S01]  /*8db0*/  IMAD.SHL.U32 R32, R58, 0x800000, RZ ;  /* 0x008000003a207824 */ /* 0x000fe200078e00ff */
[----:B------:R-:W-:Y:S01]  /*8dc0*/  SHF.L.U32 R46, R46, 0x17, RZ ;  /* 0x000000172e2e7819 */ /* 0x000fe200000006ff */
[----:B------:R-:W-:Y:S01]  /*8dd0*/  FFMA R62, R7, R8, 1 ;  /* 0x3f800000073e7423 */ /* 0x000fe20000000008 */
[----:B------:R-:W1:Y:S01]  /*8de0*/  MUFU.EX2 R53, R82 ;  /* 0x0000005200357308 */ /* 0x000e620000000800 */
[----:B------:R-:W-:Y:S01]  /*8df0*/  SHF.L.U32 R50, R50, 0x17, RZ ;  /* 0x0000001732327819 */ /* 0x000fe200000006ff */
[----:B------:R-:W-:Y:S01]  /*8e00*/  FFMA R47, R42, R47, 1 ;  /* 0x3f8000002a2f7423 */ /* 0x000fe2000000002f */
[----:B------:R-:W-:Y:S01]  /*8e10*/  SHF.L.U32 R40, R34, 0x17, RZ ;  /* 0x0000001722287819 */ /* 0x000fe200000006ff */
[----:B------:R-:W-:Y:S01]  /*8e20*/  FFMA R51, R46, R51, 1 ;  /* 0x3f8000002e337423 */ /* 0x000fe20000000033 */
[----:B------:R-:W-:Y:S01]  /*8e30*/  SHF.L.U32 R38, R54, 0x17, RZ ;  /* 0x0000001736267819 */ /* 0x000fe200000006ff */
[----:B----4-:R-:W-:Y:S01]  /*8e40*/  FFMA R55, R50, R55, 1 ;  /* 0x3f80000032377423 */ /* 0x010fe20000000037 */
[----:B------:R-:W-:Y:S01]  /*8e50*/  SHF.L.U32 R36, R56, 0x17, RZ ;  /* 0x0000001738247819 */ /* 0x000fe200000006ff */
[----:B------:R-:W3:Y:S01]  /*8e60*/  MUFU.EX2 R57, R57 ;  /* 0x0000003900397308 */ /* 0x000ee20000000800 */
[----:B--2---:R-:W-:-:S07]  /*8e70*/  FFMA R68, R44, R49, 1 ;  /* 0x3f8000002c447423 */ /* 0x004fce0000000031 */
[----:B------:R-:W2:Y:S01]  /*8e80*/  MUFU.EX2 R3, R6 ;  /* 0x0000000600037308 */ /* 0x000ea20000000800 */
[----:B-1----:R-:W-:-:S07]  /*8e90*/  FFMA R70, R48, R53, 1 ;  /* 0x3f80000030467423 */ /* 0x002fce0000000035 */
[----:B------:R-:W1:Y:S01]  /*8ea0*/  MUFU.EX2 R59, R59 ;  /* 0x0000003b003b7308 */ /* 0x000e620000000800 */
[----:B---3--:R-:W-:-:S07]  /*8eb0*/  FFMA R40, R40, R57, 1 ;  /* 0x3f80000028287423 */ /* 0x008fce0000000039 */
[----:B------:R-:W3:Y:S01]  /*8ec0*/  MUFU.EX2 R5, R60 ;  /* 0x0000003c00057308 */ /* 0x000ee20000000800 */
[----:B--2---:R-:W-:Y:S01]  /*8ed0*/  FFMA R38, R38, R3, 1 ;  /* 0x3f80000026267423 */ /* 0x004fe20000000003 */
[----:B-1----:R-:W-:Y:S01]  /*8ee0*/  FFMA R36, R36, R59, 1 ;  /* 0x3f80000024247423 */ /* 0x002fe2000000003b */
[----:B---3--:R-:W-:Y:S01]  /*8ef0*/  FFMA R32, R32, R5, 1 ;  /* 0x3f80000020207423 */ /* 0x008fe20000000005 */
[----:B------:R-:W-:Y:S06]  /*8f00*/  @P2 BRA `(.L_x_227) ;  /* 0x0000000000142947 */ /* 0x000fec0003800000 */
[----:B------:R-:W-:Y:S02]  /*8f10*/  MOV R0, R61 ;  /* 0x0000003d00007202 */ /* 0x000fe40000000f00 */
[----:B------:R-:W-:-:S07]  /*8f20*/  MOV R4, 0x8f40 ;  /* 0x00008f4000047802 */ /* 0x000fce0000000f00 */
[----:B------:R-:W-:Y:S05]  /*8f30*/  CALL.REL.NOINC `($__internal_0_$__cuda_sm20_rcp_rn_f32_slowpath) ;  /* 0x000000c800e47944 */ /* 0x000fea0003c00000 */
[----:B------:R-:W-:Y:S01]  /*8f40*/  MOV R34, R0 ;  /* 0x0000000000227202 */ /* 0x000fe20000000f00 */
[----:B------:R-:W-:Y:S06]  /*8f50*/  BRA `(.L_x_228) ;  /* 0x0000000000107947 */ /* 0x000fec0003800000 */
.L_x_227:
[----:B------:R-:W1:Y:S02]  /*8f60*/  MUFU.RCP R34, R61 ;  /* 0x0000003d00227308 */ /* 0x000e640000001000 */
[----:B-1----:R-:W-:-:S04]  /*8f70*/  FFMA R0, R61, R34, -1 ;  /* 0xbf8000003d007423 */ /* 0x002fc80000000022 */
[----:B------:R-:W-:-:S04]  /*8f80*/  FADD.FTZ R3, -R0, -RZ ;  /* 0x800000ff00037221 */ /* 0x000fc80000010100 */
[----:B------:R-:W-:-:S07]  /*8f90*/  FFMA R34, R34, R3, R34 ;  /* 0x0000000322227223 */ /* 0x000fce0000000022 */
.L_x_228:
[----:B------:R-:W-:Y:S05]  /*8fa0*/  BSYNC B1 ;  /* 0x0000000000017941 */ /* 0x000fea0003800000 */
.L_x_226:
        /* <DEDUP_REMOVED lines=10> */
.L_x_230:
[----:B------:R-:W1:Y:S02]  /*9050*/  MUFU.RCP R39, R52 ;  /* 0x0000003400277308 */ /* 0x000e640000001000 */
[----:B-1----:R-:W-:-:S04]  /*9060*/  FFMA R0, R52, R39, -1 ;  /* 0xbf80000034007423 */ /* 0x002fc80000000027 */
[----:B------:R-:W-:-:S04]  /*9070*/  FADD.FTZ R0, -R0, -RZ ;  /* 0x800000ff00007221 */ /* 0x000fc80000010100 */
[----:B------:R-:W-:-:S07]  /*9080*/  FFMA R39, R39, R0, R39 ;  /* 0x0000000027277223 */ /* 0x000fce0000000027 */
.L_x_231:
[----:B------:R-:W-:Y:S05]  /*9090*/  BSYNC B1 ;  /* 0x0000000000017941 */ /* 0x000fea0003800000 */
.L_x_229:
        /* <DEDUP_REMOVED lines=10> */
.L_x_233:
[----:B------:R-:W1:Y:S02]  /*9140*/  MUFU.RCP R41, R62 ;  /* 0x0000003e00297308 */ /* 0x000e640000001000 */
[----:B-1----:R-:W-:-:S04]  /*9150*/  FFMA R0, R62, R41, -1 ;  /* 0xbf8000003e007423 */ /* 0x002fc80000000029 */
[----:B------:R-:W-:-:S04]  /*9160*/  FADD.FTZ R0, -R0, -RZ ;  /* 0x800000ff00007221 */ /* 0x000fc80000010100 */
[----:B------:R-:W-:-:S07]  /*9170*/  FFMA R41, R41, R0, R41 ;  /* 0x0000000029297223 */ /* 0x000fce0000000029 */
.L_x_234:
[----:B------:R-:W-:Y:S05]  /*9180*/  BSYNC B1 ;  /* 0x0000000000017941 */ /* 0x000fea0003800000 */
.L_x_232:
        /* <DEDUP_REMOVED lines=10> */
.L_x_236:
[----:B------:R-:W1:Y:S02]  /*9230*/  MUFU.RCP R42, R63 ;  /* 0x0000003f002a7308 */ /* 0x000e640000001000 */
[----:B-1----:R-:W-:-:S04]  /*9240*/  FFMA R0, R63, R42, -1 ;  /* 0xbf8000003f007423 */ /* 0x002fc8000000002a */
[----:B------:R-:W-:-:S04]  /*9250*/  FADD.FTZ R3, -R0, -RZ ;  /* 0x800000ff00037221 */ /* 0x000fc80000010100 */
[----:B------:R-:W-:-:S07]  /*9260*/  FFMA R42, R42, R3, R42 ;  /* 0x000000032a2a7223 */ /* 0x000fce000000002a */
.L_x_237:
[----:B------:R-:W-:Y:S05]  /*9270*/  BSYNC B1 ;  /* 0x0000000000017941 */ /* 0x000fea0003800000 */
.L_x_235:
        /* <DEDUP_REMOVED lines=10> */
.L_x_239:
[----:B------:R-:W1:Y:S02]  /*9320*/  MUFU.RCP R43, R64 ;  /* 0x00000040002b7308 */ /* 0x000e640000001000 */
[----:B-1----:R-:W-:-:S04]  /*9330*/  FFMA R0, R64, R43, -1 ;  /* 0xbf80000040007423 */ /* 0x002fc8000000002b */
[----:B------:R-:W-:-:S04]  /*9340*/  FADD.FTZ R0, -R0, -RZ ;  /* 0x800000ff00007221 */ /* 0x000fc80000010100 */
[----:B------:R-:W-:-:S07]  /*9350*/  FFMA R43, R43, R0, R43 ;  /* 0x000000002b2b7223 */ /* 0x000fce000000002b */
.L_x_240:
[----:B------:R-:W-:Y:S05]  /*9360*/  BSYNC B1 ;  /* 0x0000000000017941 */ /* 0x000fea0003800000 */
.L_x_238:
        /* <DEDUP_REMOVED lines=10> */
.L_x_242:
[----:B------:R-:W1:Y:S02]  /*9410*/  MUFU.RCP R44, R65 ;  /* 0x00000041002c7308 */ /* 0x000e640000001000 */
[----:B-1----:R-:W-:-:S04]  /*9420*/  FFMA R0, R65, R44, -1 ;  /* 0xbf80000041007423 */ /* 0x002fc8000000002c */
[----:B------:R-:W-:-:S04]  /*9430*/  FADD.FTZ R3, -R0, -RZ ;  /* 0x800000ff00037221 */ /* 0x000fc80000010100 */
[----:B------:R-:W-:-:S07]  /*9440*/  FFMA R44, R44, R3, R44 ;  /* 0x000000032c2c7223 */ /* 0x000fce000000002c */
.L_x_243:
[----:B------:R-:W-:Y:S05]  /*9450*/  BSYNC B1 ;  /* 0x0000000000017941 */ /* 0x000fea0003800000 */
.L_x_241:
        /* <DEDUP_REMOVED lines=10> */
.L_x_245:
[----:B------:R-:W1:Y:S02]  /*9500*/  MUFU.RCP R45, R66 ;  /* 0x00000042002d7308 */ /* 0x000e640000001000 */
[----:B-1----:R-:W-:-:S04]  /*9510*/  FFMA R0, R66, R45, -1 ;  /* 0xbf80000042007423 */ /* 0x002fc8000000002d */
[----:B------:R-:W-:-:S04]  /*9520*/  FADD.FTZ R0, -R0, -RZ ;  /* 0x800000ff00007221 */ /* 0x000fc80000010100 */
[----:B------:R-:W-:-:S07]  /*9530*/  FFMA R45, R45, R0, R45 ;  /* 0x000000002d2d7223 */ /* 0x000fce000000002d */
.L_x_246:
[----:B------:R-:W-:Y:S05]  /*9540*/  BSYNC B1 ;  /* 0x0000000000017941 */ /* 0x000fea0003800000 */
.L_x_244:
        /* <DEDUP_REMOVED lines=10> */
.L_x_248:
[----:B------:R-:W1:Y:S02]  /*95f0*/  MUFU.RCP R46, R47 ;  /* 0x0000002f002e7308 */ /* 0x000e640000001000 */
[----:B-1----:R-:W-:-:S04]  /*9600*/  FFMA R0, R47, R46, -1 ;  /* 0xbf8000002f007423 */ /* 0x002fc8000000002e */
[----:B------:R-:W-:-:S04]  /*9610*/  FADD.FTZ R3, -R0, -RZ ;  /* 0x800000ff00037221 */ /* 0x000fc80000010100 */
[----:B------:R-:W-:-:S07]  /*9620*/  FFMA R46, R46, R3, R46 ;  /* 0x000000032e2e7223 */ /* 0x000fce000000002e */
.L_x_249:
[----:B------:R-:W-:Y:S05]  /*9630*/  BSYNC B1 ;  /* 0x0000000000017941 */ /* 0x000fea0003800000 */
.L_x_247:
        /* <DEDUP_REMOVED lines=10> */
.L_x_251:
[----:B------:R-:W1:Y:S02]  /*96e0*/  MUFU.RCP R47, R68 ;  /* 0x00000044002f7308 */ /* 0x000e640000001000 */
[----:B-1----:R-:W-:-:S04]  /*96f0*/  FFMA R0, R68, R47, -1 ;  /* 0xbf80000044007423 */ /* 0x002fc8000000002f */
[----:B------:R-:W-:-:S04]  /*9700*/  FADD.FTZ R0, -R0, -RZ ;  /* 0x800000ff00007221 */ /* 0x000fc80000010100 */
[----:B------:R-:W-:-:S07]  /*9710*/  FFMA R47, R47, R0, R47 ;  /* 0x000000002f2f7223 */ /* 0x000fce000000002f */
.L_x_252:
[----:B------:R-:W-:Y:S05]  /*9720*/  BSYNC B1 ;  /* 0x0000000000017941 */ /* 0x000fea0003800000 */
.L_x_250:
        /* <DEDUP_REMOVED lines=10> */
.L_x_254:
[----:B------:R-:W1:Y:S02]  /*97d0*/  MUFU.RCP R48, R51 ;  /* 0x0000003300307308 */ /* 0x000e640000001000 */
[----:B-1----:R-:W-:-:S04]  /*97e0*/  FFMA R0, R51, R48, -1 ;  /* 0xbf80000033007423 */ /* 0x002fc80000000030 */
[----:B------:R-:W-:-:S04]  /*97f0*/  FADD.FTZ R3, -R0, -RZ ;  /* 0x800000ff00037221 */ /* 0x000fc80000010100 */
[----:B------:R-:W-:-:S07]  /*9800*/  FFMA R48, R48, R3, R48 ;  /* 0x0000000330307223 */ /* 0x000fce0000000030 */
.L_x_255:
[----:B------:R-:W-:Y:S05]  /*9810*/  BSYNC B1 ;  /* 0x0000000000017941 */ /* 0x000fea0003800000 */
.L_x_253:
        /* <DEDUP_REMOVED lines=10> */
.L_x_257:
[----:B------:R-:W1:Y:S02]  /*98c0*/  MUFU.RCP R49, R70 ;  /* 0x0000004600317308 */ /* 0x000e640000001000 */
[----:B-1----:R-:W-:-:S04]  /*98d0*/  FFMA R0, R70, R49, -1 ;  /* 0xbf80000046007423 */ /* 0x002fc80000000031 */
[----:B------:R-:W-:-:S04]  /*98e0*/  FADD.FTZ R0, -R0, -RZ ;  /* 0x800000ff00007221 */ /* 0x000fc80000010100 */
[----:B------:R-:W-:-:S07]  /*98f0*/  FFMA R49, R49, R0, R49 ;  /* 0x0000000031317223 */ /* 0x000fce0000000031 */
.L_x_258:
[----:B------:R-:W-:Y:S05]  /*9900*/  BSYNC B1 ;  /* 0x0000000000017941 */ /* 0x000fea0003800000 */
.L_x_256:
        /* <DEDUP_REMOVED lines=10> */
.L_x_260:
[----:B------:R-:W1:Y:S02]  /*99b0*/  MUFU.RCP R50, R55 ;  /* 0x0000003700327308 */ /* 0x000e640000001000 */
[----:B-1----:R-:W-:-:S04]  /*99c0*/  FFMA R0, R55, R50, -1 ;  /* 0xbf80000037007423 */ /* 0x002fc80000000032 */
[----:B------:R-:W-:-:S04]  /*99d0*/  FADD.FTZ R3, -R0, -RZ ;  /* 0x800000ff00037221 */ /* 0x000fc80000010100 */
[----:B------:R-:W-:-:S07]  /*99e0*/  FFMA R50, R50, R3, R50 ;  /* 0x0000000332327223 */ /* 0x000fce0000000032 */
.L_x_261:
[----:B------:R-:W-:Y:S05]  /*99f0*/  BSYNC B1 ;  /* 0x0000000000017941 */ /* 0x000fea0003800000 */
.L_x_259:
        /* <DEDUP_REMOVED lines=10> */
.L_x_263:
[----:B------:R-:W1:Y:S02]  /*9aa0*/  MUFU.RCP R51, R40 ;  /* 0x0000002800337308 */ /* 0x000e640000001000 */
[----:B-1----:R-:W-:-:S04]  /*9ab0*/  FFMA R0, R40, R51, -1 ;  /* 0xbf80000028007423 */ /* 0x002fc80000000033 */
[----:B------:R-:W-:-:S04]  /*9ac0*/  FADD.FTZ R0, -R0, -RZ ;  /* 0x800000ff00007221 */ /* 0x000fc80000010100 */
[----:B------:R-:W-:-:S07]  /*9ad0*/  FFMA R51, R51, R0, R51 ;  /* 0x0000000033337223 */ /* 0x000fce0000000033 */
.L_x_264:
[----:B------:R-:W-:Y:S05]  /*9ae0*/  BSYNC B1 ;  /* 0x0000000000017941 */ /* 0x000fea0003800000 */
.L_x_262:
        /* <DEDUP_REMOVED lines=10> */
.L_x_266:
[----:B------:R-:W1:Y:S02]  /*9b90*/  MUFU.RCP R3, R38 ;  /* 0x0000002600037308 */ /* 0x000e640000001000 */
[----:B-1----:R-:W-:-:S04]  /*9ba0*/  FFMA R0, R38, R3, -1 ;  /* 0xbf80000026007423 */ /* 0x002fc80000000003 */
[----:B------:R-:W-:-:S04]  /*9bb0*/  FADD.FTZ R0, -R0, -RZ ;  /* 0x800000ff00007221 */ /* 0x000fc80000010100 */
[----:B------:R-:W-:-:S07]  /*9bc0*/  FFMA R52, R3, R0, R3 ;  /* 0x0000000003347223 */ /* 0x000fce0000000003 */
.L_x_267:
[----:B------:R-:W-:Y:S05]  /*9bd0*/  BSYNC B1 ;  /* 0x0000000000017941 */ /* 0x000fea0003800000 */
.L_x_265:
        /* <DEDUP_REMOVED lines=10> */
.L_x_269:
[----:B------:R-:W1:Y:S02]  /*9c80*/  MUFU.RCP R3, R36 ;  /* 0x0000002400037308 */ /* 0x000e640000001000 */
[----:B-1----:R-:W-:-:S04]  /*9c90*/  FFMA R0, R36, R3, -1 ;  /* 0xbf80000024007423 */ /* 0x002fc80000000003 */
[----:B------:R-:W-:-:S04]  /*9ca0*/  FADD.FTZ R0, -R0, -RZ ;  /* 0x800000ff00007221 */ /* 0x000fc80000010100 */
[----:B------:R-:W-:-:S07]  /*9cb0*/  FFMA R38, R3, R0, R3 ;  /* 0x0000000003267223 */ /* 0x000fce0000000003 */
.L_x_270:
[----:B------:R-:W-:Y:S05]  /*9cc0*/  BSYNC B1 ;  /* 0x0000000000017941 */ /* 0x000fea0003800000 */
.L_x_268:
[----:B------:R-:W-:-:S05]  /*9cd0*/  VIADD R0, R32, 0x1800000 ;  /* 0x0180000020007836 */ /* 0x000fca0000000000 */
[----:B------:R-:W-:-:S04]  /*9ce0*/  LOP3.LUT R0, R0, 0x7f800000, RZ, 0xc0, !PT ;  /* 0x7f80000000007812 */ /* 0x000fc800078ec0ff */
[----:B------:R-:W-:-:S13]  /*9cf0*/  ISETP.GT.U32.AND P2, PT, R0, 0x1ffffff, PT ;  /* 0x01ffffff0000780c */ /* 0x000fda0003f44070 */
[----:B------:R-:W-:Y:S05]  /*9d00*/  @P2 BRA `(.L_x_271) ;  /* 0x0000000000102947 */ /* 0x000fea0003800000 */
[----:B------:R-:W-:Y:S02]  /*9d10*/  MOV R0, R32 ;  /* 0x0000002000007202 */ /* 0x000fe40000000f00 */
[----:B------:R-:W-:-:S07]  /*9d20*/  MOV R4, 0x9d40 ;  /* 0x00009d4000047802 */ /* 0x000fce0000000f00 */
[----:B------:R-:W-:Y:S05]  /*9d30*/  CALL.REL.NOINC `($__internal_0_$__cuda_sm20_rcp_rn_f32_slowpath) ;  /* 0x000000bc00647944 */ /* 0x000fea0003c00000 */
[----:B------:R-:W-:Y:S05]  /*9d40*/  BRA `(.L_x_272) ;  /* 0x0000000000107947 */ /* 0x000fea0003800000 */
.L_x_271:
[----:B------:R-:W1:Y:S02]  /*9d50*/  MUFU.RCP R3, R32 ;  /* 0x0000002000037308 */ /* 0x000e640000001000 */
[----:B-1----:R-:W-:-:S04]  /*9d60*/  FFMA R0, R32, R3, -1 ;  /* 0xbf80000020007423 */ /* 0x002fc80000000003 */
[----:B------:R-:W-:-:S04]  /*9d70*/  FADD.FTZ R0, -R0, -RZ ;  /* 0x800000ff00007221 */ /* 0x000fc80000010100 */
[----:B------:R-:W-:-:S07]  /*9d80*/  FFMA R0, R3, R0, R3 ;  /* 0x0000000003007223 */ /* 0x000fce0000000003 */
.L_x_272:
        /* <DEDUP_REMOVED lines=30> */
.L_x_274:
[----:B------:R-:W-:Y:S05]  /*9f70*/  BSYNC B0 ;  /* 0x0000000000007941 */ /* 0x000fea0003800000 */
.L_x_273:
[----:B------:R-:W-:Y:S01]  /*9f80*/  IADD3 R32, R28, 0x6200, RZ ;  /* 0x000062001c207810 */ /* 0x000fe20007ffe0ff */
[----:B------:R-:W-:Y:S03]  /*9f90*/  BAR.SYNC.DEFER_BLOCKING 0x1, 0x100 ;  /* 0x0044000000007b1d */ /* 0x000fe60000010000 */
[----:B------:R-:W-:-:S03]  /*9fa0*/  LEA R32, R155, R32, 0x1 ;  /* 0x000000209b207211 */ /* 0x000fc600078e08ff */
[----:B------:R-:W-:Y:S04]  /*9fb0*/  BSSY B0, `(.L_x_275) ;  /* 0x0000009000007945 */ /* 0x000fe80003800000 */
[----:B------:R-:W-:Y:S05]  /*9fc0*/  @P0 BRA `(.L_x_276) ;  /* 0x00000000001c0947 */ /* 0x000fea0003800000 */
[----:B------:R-:W-:-:S13]  /*9fd0*/  ISETP.NE.AND P2, PT, R158, 0x3, PT ;  /* 0x000000039e00780c */ /* 0x000fda0003f45270 */
[----:B------:R-:W-:Y:S05]  /*9fe0*/  @!P2 BRA `(.L_x_277) ;  /* 0x000000000004a947 */ /* 0x000fea0003800000 */
[----:B------:R-:W-:Y:S01]  /*9ff0*/  BPT.TRAP 0x1 ;  /* 0x000000040000795c */ /* 0x000fe20000300000 */
.L_x_277:
[----:B------:R-:W-:-:S04]  /*a000*/  ULEA UR4, UR5, UR45, 0x3 ;  /* 0x0000002d05047291 */ /* 0x000fc8000f8e183f */
[----:B------:R-:W-:-:S04]  /*a010*/  UIADD3 UR4, UR4, 0x60, URZ ;  /* 0x0000006004047890 */ /* 0x000fc8000fffe03f */
[----:B------:R-:W-:-:S09]  /*a020*/  UPRMT UR4, UR50, 0x654, UR4 ;  /* 0x0000065432047896 */ /* 0x000fd20008000004 */
[----:B------:R-:W-:Y:S03]  /*a030*/  SYNCS.ARRIVE.TRANS64.RED.A1T0 RZ, [UR4], RZ ;  /* 0x000000ffffff79a7 */ /* 0x000fe60008100404 */
.L_x_276:
[----:B------:R-:W-:Y:S05]  /*a040*/  BSYNC B0 ;  /* 0x0000000000007941 */ /* 0x000fea0003800000 */
.L_x_275:
        /* <DEDUP_REMOVED lines=8> */
.L_x_280:
[C---:B-1----:R-:W-:Y:S01]  /*a0d0*/  LEA R0, R12.reuse, UR45, 0x3 ;  /* 0x0000002d0c007c11 */ /* 0x042fe2000f8e18ff */
[----:B------:R-:W-:Y:S01]  /*a0e0*/  VIADD R39, R12, 0x1 ;  /* 0x000000010c277836 */ /* 0x000fe20000000000 */
[----:B------:R-:W-:Y:S01]  /*a0f0*/  SHF.L.U32 R3, R10, 0x1f, RZ ;  /* 0x0000001f0a037819 */ /* 0x000fe200000006ff */
[----:B------:R-:W-:Y:S03]  /*a100*/  BSSY B1, `(.L_x_281) ;  /* 0x0000005000017945 */ /* 0x000fe60003800000 */
[----:B------:R-:W1:Y:S01]  /*a110*/  SYNCS.PHASECHK.TRANS64.TRYWAIT P2, [R0+URZ+0x40], R3 ;  /* 0x00004003000075a7 */ /* 0x000e62000804017f */
[----:B------:R-:W-:-:S04]  /*a120*/  ISETP.NE.AND P3, PT, R39, 0x4, PT ;  /* 0x000000042700780c */ /* 0x000fc80003f65270 */
[----:B------:R-:W-:Y:S01]  /*a130*/  SEL R45, RZ, 0x1, P3 ;  /* 0x00000001ff2d7807 */ /* 0x000fe20001800000 */
[----:B-1----:R-:W-:Y:S08]  /*a140*/  @!P2 BRA `(.L_x_282) ;  /* 0x000000b0006ca947 */ /* 0x002ff00003800000 */
.L_x_614:
[----:B------:R-:W-:Y:S05]  /*a150*/  BSYNC B1 ;  /* 0x0000000000017941 */ /* 0x000fea0003800000 */
.L_x_281:
[----:B------:R-:W-:Y:S05]  /*a160*/  @P1 BRA `(.L_x_283) ;  /* 0x0000000000941947 */ /* 0x000fea0003800000 */
[----:B------:R-:W-:Y:S01]  /*a170*/  LEA R14, R12, R37, 0xd ;  /* 0x000000250c0e7211 */ /* 0x000fe200078e68ff */
[----:B------:R-:W-:Y:S05]  /*a180*/  WARPSYNC.ALL ;  /* 0x0000000000007948 */ /* 0x000fea0003800000 */
[----:B------:R-:W-:Y:S01]  /*a190*/  LEA R41, R155, R14, 0x1 ;  /* 0x0000000e9b297211 */ /* 0x000fe200078e08ff */
[----:B------:R-:W1:Y:S05]  /*a1a0*/  LDSM.16.M88.4 R4, [R14] ;  /* 0x000000000e04783b */ /* 0x000e6a0000000200 */
[----:B------:R-:W2:Y:S01]  /*a1b0*/  LDSM.16.M88.4 R40, [R41] ;  /* 0x000000002928783b */ /* 0x000ea20000000200 */
[----:B-1----:R-:W-:Y:S01]  /*a1c0*/  SHF.L.U32 R0, R4, 0x10, RZ ;  /* 0x0000001004007819 */ /* 0x002fe200000006ff */
[----:B------:R-:W-:Y:S01]  /*a1d0*/  IMAD.U32 R20, R6, 0x10000, RZ ;  /* 0x0001000006147824 */ /* 0x000fe200078e00ff */
[----:B------:R-:W-:-:S02]  /*a1e0*/  SHF.L.U32 R24, R7, 0x10, RZ ;  /* 0x0000001007187819 */ /* 0x000fc400000006ff */
[----:B------:R-:W-:Y:S01]  /*a1f0*/  LOP3.LUT R26, R7, 0xffff0000, RZ, 0xc0, !PT ;  /* 0xffff0000071a7812 */ /* 0x000fe200078ec0ff */
        /* <DEDUP_REMOVED lines=28> */
.L_x_283:
[----:B------:R-:W-:Y:S02]  /*a3c0*/  LOP3.LUT R10, R10, R45, RZ, 0x3c, !PT ;  /* 0x0000002d0a0a7212 */ /* 0x000fe400078e3cff */
[----:B------:R-:W-:-:S07]  /*a3d0*/  SEL R12, R39, RZ, P3 ;  /* 0x000000ff270c7207 */ /* 0x000fce0001800000 */
.L_x_279:
[----:B------:R-:W-:Y:S05]  /*a3e0*/  BSYNC B0 ;  /* 0x0000000000007941 */ /* 0x000fea0003800000 */
.L_x_278:
[----:B------:R-:W-:Y:S01]  /*a3f0*/  MOV R59, 0x3bbb989d ;  /* 0x3bbb989d003b7802 */ /* 0x000fe20000000f00 */
[C---:B------:R-:W-:Y:S01]  /*a400*/  FFMA R89, R154.reuse, R89, R14 ;  /* 0x000000599a597223 */ /* 0x040fe2000000000e */
[C---:B------:R-:W-:Y:S01]  /*a410*/  FFMA R90, R154.reuse, R90, R21 ;  /* 0x0000005a9a5a7223 */ /* 0x040fe20000000015 */
[----:B------:R-:W-:Y:S01]  /*a420*/  MOV R61, 0x437c0000 ;  /* 0x437c0000003d7802 */ /* 0x000fe20000000f00 */
[----:B------:R-:W-:Y:S01]  /*a430*/  FFMA R91, R154, R91, R15 ;  /* 0x0000005b9a5b7223 */ /* 0x000fe2000000000f */
[-C--:B-1----:R-:W-:Y:S01]  /*a440*/  FFMA.SAT R4, -R89, R59.reuse, 0.5 ;  /* 0x3f00000059047423 */ /* 0x082fe2000000213b */
[----:B------:R-:W-:Y:S01]  /*a450*/  FFMA.SAT R5, -R90, R59, 0.5 ;  /* 0x3f0000005a057423 */ /* 0x000fe2000000213b */
        /* <DEDUP_REMOVED lines=8> */
[----:B------:R-:W-:Y:S01]  /*a4e0*/  FFMA.RM R34, R8, R61, 12582913 ;  /* 0x4b40000108227423 */ /* 0x000fe2000000403d */
[-C--:B------:R-:W-:Y:S01]  /*a4f0*/  FFMA.SAT R40, -R93, R59.reuse, 0.5 ;  /* 0x3f0000005d287423 */ /* 0x080fe2000000213b */
[C---:B------:R-:W-:Y:S01]  /*a500*/  FFMA R6, -R89.reuse, 1.4426950216293334961, -R6 ;  /* 0x3fb8aa3b59067823 */ /* 0x040fe20000000906 */
[----:B------:R-:W-:Y:S01]  /*a510*/  FFMA R39, -R90, 1.4426950216293334961, -R5 ;  /* 0x3fb8aa3b5a277823 */ /* 0x000fe20000000905 */
[-C--:B------:R-:W-:Y:S01]  /*a520*/  FFMA.SAT R0, -R88, R59.reuse, 0.5 ;  /* 0x3f00000058007423 */ /* 0x080fe2000000213b */
        /* <DEDUP_REMOVED lines=8> */
[----:B------:R-:W-:Y:S01]  /*a5b0*/  FFMA.RM R38, R36, R61, 12582913 ;  /* 0x4b40000124267423 */ /* 0x000fe2000000403d */
        /* <DEDUP_REMOVED lines=18> */
[----:B--2---:R-:W-:Y:S01]  /*a6e0*/  FFMA.SAT R39, -R95, R59, 0.5 ;  /* 0x3f0000005f277423 */ /* 0x004fe2000000213b */
[----:B------:R-:W-:Y:S01]  /*a6f0*/  FFMA R6, -R93, 1.925963033500011079e-08, R6 ;  /* 0x32a570605d067823 */ /* 0x000fe20000000106 */
[----:B------:R-:W-:Y:S01]  /*a700*/  FFMA.RM R46, R46, R61, 12582913 ;  /* 0x4b4000012e2e7423 */ /* 0x000fe2000000403d */
[----:B------:R-:W-:Y:S01]  /*a710*/  FFMA.SAT R48, -R97, R59, 0.5 ;  /* 0x3f00000061307423 */ /* 0x000fe2000000213b */
[----:B------:R-:W-:Y:S01]  /*a720*/  FFMA.RM R44, R39, R61, 12582913 ;  /* 0x4b400001272c7423 */ /* 0x000fe2000000403d */
[----:B------:R-:W-:Y:S01]  /*a730*/  FADD R39, R42, -12583039 ;  /* 0xcb40007f2a277421 */ /* 0x000fe20000000000 */
[----:B------:R-:W-:Y:S01]  /*a740*/  FFMA R99, R154, R99, R20 ;  /* 0x000000639a637223 */ /* 0x000fe20000000014 */
[----:B------:R-:W-:Y:S01]  /*a750*/  FADD R47, R46, -12583039 ;  /* 0xcb40007f2e2f7421 */ /* 0x000fe20000000000 */
[----:B-1----:R-:W-:Y:S01]  /*a760*/  FADD R36, R44, -12583039 ;  /* 0xcb40007f2c247421 */ /* 0x002fe20000000000 */
[----:B------:R-:W-:Y:S01]  /*a770*/  FFMA R45, -R94, 1.4426950216293334961, -R39 ;  /* 0x3fb8aa3b5e2d7823 */ /* 0x000fe20000000927 */
[----:B------:R-:W-:Y:S01]  /*a780*/  FFMA.RM R48, R48, R61, 12582913 ;  /* 0x4b40000130307423 */ /* 0x000fe2000000403d */
[----:B------:R1:W-:Y:S01]  /*a790*/  MUFU.EX2 R39, R6 ;  /* 0x0000000600277308 */ /* 0x0003e20000000800 */
[----:B------:R-:W-:Y:S01]  /*a7a0*/  FFMA R36, -R95, 1.4426950216293334961, -R36 ;  /* 0x3fb8aa3b5f247823 */ /* 0x000fe20000000924 */
[----:B------:R-:W-:Y:S01]  /*a7b0*/  FFMA.SAT R51, -R99, R59, 0.5 ;  /* 0x3f00000063337423 */ /* 0x000fe2000000213b */
[C---:B------:R-:W-:Y:S01]  /*a7c0*/  FFMA R100, R154.reuse, R100, R33 ;  /* 0x000000649a647223 */ /* 0x040fe20000000021 */
[C---:B------:R-:W-:Y:S01]  /*a7d0*/  FFMA R102, R154.reuse, R102, R35 ;  /* 0x000000669a667223 */ /* 0x040fe20000000023 */
[----:B------:R-:W-:Y:S01]  /*a7e0*/  FFMA R36, -R95, 1.925963033500011079e-08, R36 ;  /* 0x32a570605f247823 */ /* 0x000fe20000000124 */
[----:B------:R-:W-:Y:S01]  /*a7f0*/  FFMA R101, R154, R101, R24 ;  /* 0x000000659a657223 */ /* 0x000fe20000000018 */
[----:B------:R-:W-:Y:S01]  /*a800*/  FFMA R49, -R96, 1.4426950216293334961, -R47 ;  /* 0x3fb8aa3b60317823 */ /* 0x000fe2000000092f */
[----:B------:R-:W2:Y:S01]  /*a810*/  MUFU.EX2 R3, R3 ;  /* 0x0000000300037308 */ /* 0x000ea20000000800 */
[----:B-1----:R-:W-:Y:S01]  /*a820*/  FFMA.SAT R6, -R98, R59, 0.5 ;  /* 0x3f00000062067423 */ /* 0x002fe2000000213b */
[----:B------:R-:W-:Y:S01]  /*a830*/  FFMA.RM R52, R51, R61, 12582913 ;  /* 0x4b40000133347423 */ /* 0x000fe2000000403d */
[----:B------:R-:W-:Y:S01]  /*a840*/  FFMA R103, R154, R103, R26 ;  /* 0x000000679a677223 */ /* 0x000fe2000000001a */
[----:B------:R-:W-:Y:S01]  /*a850*/  FFMA.SAT R57, -R102, R59, 0.5 ;  /* 0x3f00000066397423 */ /* 0x000fe2000000213b */
[----:B------:R-:W-:Y:S01]  /*a860*/  FFMA.RM R50, R6, R61, 12582913 ;  /* 0x4b40000106327423 */ /* 0x000fe2000000403d */
[----:B------:R-:W-:Y:S01]  /*a870*/  FADD R6, R48, -12583039 ;  /* 0xcb40007f30067421 */ /* 0x000fe20000000000 */
[----:B------:R-:W-:Y:S01]  /*a880*/  FFMA.SAT R55, -R101, R59, 0.5 ;  /* 0x3f00000065377423 */ /* 0x000fe2000000213b */
[----:B------:R1:W-:Y:S01]  /*a890*/  MUFU.EX2 R47, R36 ;  /* 0x00000024002f7308 */ /* 0x0003e20000000800 */
[----:B------:R-:W-:Y:S01]  /*a8a0*/  FADD R51, R50, -12583039 ;  /* 0xcb40007f32337421 */ /* 0x000fe20000000000 */
[----:B------:R-:W-:Y:S01]  /*a8b0*/  FFMA R6, -R97, 1.4426950216293334961, -R6 ;  /* 0x3fb8aa3b61067823 */ /* 0x000fe20000000906 */
[-C--:B------:R-:W-:Y:S01]  /*a8c0*/  FFMA.RM R58, R57, R61.reuse, 12582913 ;  /* 0x4b400001393a7423 */ /* 0x080fe2000000403d */
[----:B------:R-:W-:Y:S01]  /*a8d0*/  FFMA.RM R56, R55, R61, 12582913 ;  /* 0x4b40000137387423 */ /* 0x000fe2000000403d */
[----:B------:R-:W-:Y:S01]  /*a8e0*/  FFMA R51, -R98, 1.4426950216293334961, -R51 ;  /* 0x3fb8aa3b62337823 */ /* 0x000fe20000000933 */
[----:B------:R-:W-:Y:S01]  /*a8f0*/  FFMA R6, -R97, 1.925963033500011079e-08, R6 ;  /* 0x32a5706061067823 */ /* 0x000fe20000000106 */
[----:B------:R-:W-:Y:S01]  /*a900*/  SHF.L.U32 R0, R0, 0x17, RZ ;  /* 0x0000001700007819 */ /* 0x000fe200000006ff */
[----:B------:R-:W-:Y:S01]  /*a910*/  FADD R54, R52, -12583039 ;  /* 0xcb40007f34367421 */ /* 0x000fe20000000000 */
[-C--:B-1----:R-:W-:Y:S01]  /*a920*/  FFMA.SAT R36, -R100, R59.reuse, 0.5 ;  /* 0x3f00000064247423 */ /* 0x082fe2000000213b */
[----:B------:R-:W-:Y:S01]  /*a930*/  FFMA.SAT R59, -R103, R59, 0.5 ;  /* 0x3f000000673b7423 */ /* 0x000fe2000000213b */
[----:B------:R-:W-:Y:S01]  /*a940*/  FFMA R98, -R98, 1.925963033500011079e-08, R51 ;  /* 0x32a5706062627823 */ /* 0x000fe20000000133 */
[----:B------:R-:W-:Y:S01]  /*a950*/  FFMA R54, -R99, 1.4426950216293334961, -R54 ;  /* 0x3fb8aa3b63367823 */ /* 0x000fe20000000936 */
[-C--:B------:R-:W-:Y:S01]  /*a960*/  FFMA.RM R36, R36, R61.reuse, 12582913 ;  /* 0x4b40000124247423 */ /* 0x080fe2000000403d */
[----:B------:R-:W-:Y:S01]  /*a970*/  FFMA.RM R60, R59, R61, 12582913 ;  /* 0x4b4000013b3c7423 */ /* 0x000fe2000000403d */
[----:B------:R-:W-:Y:S01]  /*a980*/  FADD R59, R58, -12583039 ;  /* 0xcb40007f3a3b7421 */ /* 0x000fe20000000000 */
[----:B------:R1:W-:Y:S01]  /*a990*/  MUFU.EX2 R51, R6 ;  /* 0x0000000600337308 */ /* 0x0003e20000000800 */
[----:B------:R-:W-:Y:S01]  /*a9a0*/  FADD R55, R36, -12583039 ;  /* 0xcb40007f24377421 */ /* 0x000fe20000000000 */
[----:B------:R-:W-:Y:S01]  /*a9b0*/  FADD R62, R60, -12583039 ;  /* 0xcb40007f3c3e7421 */ /* 0x000fe20000000000 */
[----:B--2---:R-:W-:Y:S01]  /*a9c0*/  FFMA R61, R0, R3, 1 ;  /* 0x3f800000003d7423 */ /* 0x004fe20000000003 */
[----:B------:R-:W-:Y:S01]  /*a9d0*/  FFMA R59, -R102, 1.4426950216293334961, -R59 ;  /* 0x3fb8aa3b663b7823 */ /* 0x000fe2000000093b */
[----:B------:R-:W-:Y:S01]  /*a9e0*/  FFMA R57, -R100, 1.4426950216293334961, -R55 ;  /* 0x3fb8aa3b64397823 */ /* 0x000fe20000000937 */
[----:B------:R-:W-:Y:S01]  /*a9f0*/  FFMA R62, -R103, 1.4426950216293334961, -R62 ;  /* 0x3fb8aa3b673e7823 */ /* 0x000fe2000000093e */
[----:B------:R-:W-:Y:S01]  /*aa00*/  FFMA R43, -R92, 1.925963033500011079e-08, R43 ;  /* 0x32a570605c2b7823 */ /* 0x000fe2000000012b */
[----:B------:R-:W-:Y:S01]  /*aa10*/  FFMA R45, -R94, 1.925963033500011079e-08, R45 ;  /* 0x32a570605e2d7823 */ /* 0x000fe2000000012d */
[----:B-1----:R-:W-:Y:S01]  /*aa20*/  FADD R6, R56, -12583039 ;  /* 0xcb40007f38067421 */ /* 0x002fe20000000000 */
[----:B------:R-:W-:Y:S01]  /*aa30*/  FFMA R49, -R96, 1.925963033500011079e-08, R49 ;  /* 0x32a5706060317823 */ /* 0x000fe20000000131 */
[----:B------:R-:W-:Y:S01]  /*aa40*/  FFMA R54, -R99, 1.925963033500011079e-08, R54 ;  /* 0x32a5706063367823 */ /* 0x000fe20000000136 */
[----:B------:R-:W-:Y:S01]  /*aa50*/  FFMA R57, -R100, 1.925963033500011079e-08, R57 ;  /* 0x32a5706064397823 */ /* 0x000fe20000000139 */
[----:B------:R-:W-:Y:S01]  /*aa60*/  FFMA R6, -R101, 1.4426950216293334961, -R6 ;  /* 0x3fb8aa3b65067823 */ /* 0x000fe20000000906 */
[----:B------:R-:W-:Y:S01]  /*aa70*/  FFMA R59, -R102, 1.925963033500011079e-08, R59 ;  /* 0x32a57060663b7823 */ /* 0x000fe2000000013b */
[----:B------:R-:W-:Y:S01]  /*aa80*/  SHF.L.U32 R4, R4, 0x17, RZ ;  /* 0x0000001704047819 */ /* 0x000fe200000006ff */
[----:B------:R-:W-:Y:S01]  /*aa90*/  FFMA R62, -R103, 1.925963033500011079e-08, R62 ;  /* 0x32a57060673e7823 */ /* 0x000fe2000000013e */
[----:B------:R-:W-:Y:S01]  /*aaa0*/  IADD3 R0, R61, 0x1800000, RZ ;  /* 0x018000003d007810 */ /* 0x000fe20007ffe0ff */
[----:B------:R-:W-:Y:S01]  /*aab0*/  FFMA R6, -R101, 1.925963033500011079e-08, R6 ;  /* 0x32a5706065067823 */ /* 0x000fe20000000106 */
[----:B------:R1:W2:Y:S01]  /*aac0*/  MUFU.EX2 R55, R54 ;  /* 0x0000003600377308 */ /* 0x0002a20000000800 */
[----:B------:R-:W-:Y:S01]  /*aad0*/  SHF.L.U32 R34, R34, 0x17, RZ ;  /* 0x0000001722227819 */ /* 0x000fe200000006ff */
[----:B------:R-:W-:Y:S01]  /*aae0*/  IMAD.SHL.U32 R52, R52, 0x800000, RZ ;  /* 0x0080000034347824 */ /* 0x000fe200078e00ff */
[----:B------:R-:W-:Y:S01]  /*aaf0*/  LOP3.LUT R0, R0, 0x7f800000, RZ, 0xc0, !PT ;  /* 0x7f80000000007812 */ /* 0x000fe200078ec0ff */
[----:B------:R-:W-:Y:S01]  /*ab00*/  IMAD.SHL.U32 R7, R7, 0x800000, RZ ;  /* 0x0080000007077824 */ /* 0x000fe200078e00ff */
[----:B------:R-:W-:Y:S01]  /*ab10*/  SHF.L.U32 R38, R38, 0x17, RZ ;  /* 0x0000001726267819 */ /* 0x000fe200000006ff */
[----:B------:R-:W-:Y:S01]  /*ab20*/  IMAD.SHL.U32 R44, R44, 0x800000, RZ ;  /* 0x008000002c2c7824 */ /* 0x000fe200078e00ff */
[----:B------:R-:W-:Y:S01]  /*ab30*/  ISETP.GT.U32.AND P2, PT, R0, 0x1ffffff, PT ;  /* 0x01ffffff0000780c */ /* 0x000fe20003f44070 */
[----:B------:R-:W3:Y:S01]  /*ab40*/  MUFU.EX2 R43, R43 ;  /* 0x0000002b002b7308 */ /* 0x000ee20000000800 */
[----:B-1----:R-:W-:Y:S01]  /*ab50*/  FFMA R54, R4, R5, 1 ;  /* 0x3f80000004367423 */ /* 0x002fe20000000005 */
[----:B------:R-:W-:Y:S01]  /*ab60*/  SHF.L.U32 R40, R40, 0x17, RZ ;  /* 0x0000001728287819 */ /* 0x000fe200000006ff */
[----:B------:R-:W-:Y:S01]  /*ab70*/  BSSY B1, `(.L_x_284) ;  /* 0x0000028000017945 */ /* 0x000fe20003800000 */
[----:B------:R-:W-:Y:S01]  /*ab80*/  SHF.L.U32 R42, R42, 0x17, RZ ;  /* 0x000000172a2a7819 */ /* 0x000fe200000006ff */
[----:B------:R-:W-:Y:S01]  /*ab90*/  FFMA R63, R7, R8, 1 ;  /* 0x3f800000073f7423 */ /* 0x000fe20000000008 */
[----:B------:R-:W-:Y:S01]  /*aba0*/  SHF.L.U32 R46, R46, 0x17, RZ ;  /* 0x000000172e2e7819 */ /* 0x000fe200000006ff */
[----:B------:R-:W-:Y:S01]  /*abb0*/  FFMA R64, R34, R41, 1 ;  /* 0x3f80000022407423 */ /* 0x000fe20000000029 */
[----:B------:R-:W1:Y:S01]  /*abc0*/  MUFU.EX2 R45, R45 ;  /* 0x0000002d002d7308 */ /* 0x000e620000000800 */
[----:B------:R-:W-:Y:S01]  /*abd0*/  SHF.L.U32 R48, R48, 0x17, RZ ;  /* 0x0000001730307819 */ /* 0x000fe200000006ff */
[----:B--2---:R-:W-:Y:S01]  /*abe0*/  FFMA R52, R52, R55, 1 ;  /* 0x3f80000034347423 */ /* 0x004fe20000000037 */
[----:B------:R-:W-:Y:S01]  /*abf0*/  SHF.L.U32 R50, R50, 0x17, RZ ;  /* 0x0000001732327819 */ /* 0x000fe200000006ff */
[----:B------:R-:W-:Y:S01]  /*ac00*/  FFMA R40, R40, R39, 1 ;  /* 0x3f80000028287423 */ /* 0x000fe20000000027 */
[----:B------:R-:W-:Y:S01]  /*ac10*/  SHF.L.U32 R36, R36, 0x17, RZ ;  /* 0x0000001724247819 */ /* 0x000fe200000006ff */
[----:B------:R-:W-:Y:S01]  /*ac20*/  FFMA R44, R44, R47, 1 ;  /* 0x3f8000002c2c7423 */ /* 0x000fe2000000002f */
[----:B------:R-:W-:Y:S01]  /*ac30*/  SHF.L.U32 R56, R56, 0x17, RZ ;  /* 0x0000001738387819 */ /* 0x000fe200000006ff */
[----:B------:R-:W2:Y:S01]  /*ac40*/  MUFU.EX2 R49, R49 ;  /* 0x0000003100317308 */ /* 0x000ea20000000800 */
[----:B------:R-:W-:Y:S01]  /*ac50*/  SHF.L.U32 R58, R58, 0x17, RZ ;  /* 0x000000173a3a7819 */ /* 0x000fe200000006ff */
[----:B---3--:R-:W-:Y:S01]  /*ac60*/  FFMA R43, R38, R43, 1 ;  /* 0x3f800000262b7423 */ /* 0x008fe2000000002b */
[----:B------:R-:W-:Y:S01]  /*ac70*/  SHF.L.U32 R60, R60, 0x17, RZ ;  /* 0x000000173c3c7819 */ /* 0x000fe200000006ff */
[----:B------:R-:W-:-:S04]  /*ac80*/  FFMA R48, R48, R51, 1 ;  /* 0x3f80000030307423 */ /* 0x000fc80000000033 */
[----:B------:R-:W3:Y:S01]  /*ac90*/  MUFU.EX2 R53, R98 ;  /* 0x0000006200357308 */ /* 0x000ee20000000800 */
[----:B-1----:R-:W-:-:S07]  /*aca0*/  FFMA R45, R42, R45, 1 ;  /* 0x3f8000002a2d7423 */ /* 0x002fce000000002d */
[----:B------:R-:W1:Y:S01]  /*acb0*/  MUFU.EX2 R57, R57 ;  /* 0x0000003900397308 */ /* 0x000e620000000800 */
[----:B--2---:R-:W-:-:S07]  /*acc0*/  FFMA R49, R46, R49, 1 ;  /* 0x3f8000002e317423 */ /* 0x004fce0000000031 */
[----:B------:R-:W2:Y:S01]  /*acd0*/  MUFU.EX2 R3, R6 ;  /* 0x0000000600037308 */ /* 0x000ea20000000800 */
[----:B---3--:R-:W-:-:S07]  /*ace0*/  FFMA R53, R50, R53, 1 ;  /* 0x3f80000032357423 */ /* 0x008fce0000000035 */
[----:B------:R-:W3:Y:S01]  /*acf0*/  MUFU.EX2 R59, R59 ;  /* 0x0000003b003b7308 */ /* 0x000ee20000000800 */
[----:B-1----:R-:W-:-:S07]  /*ad00*/  FFMA R57, R36, R57, 1 ;  /* 0x3f80000024397423 */ /* 0x002fce0000000039 */
[----:B------:R-:W1:Y:S01]  /*ad10*/  MUFU.EX2 R5, R62 ;  /* 0x0000003e00057308 */ /* 0x000e620000000800 */
[----:B--2---:R-:W-:Y:S01]  /*ad20*/  FFMA R56, R56, R3, 1 ;  /* 0x3f80000038387423 */ /* 0x004fe20000000003 */
[----:B---3--:R-:W-:Y:S01]  /*ad30*/  FFMA R59, R58, R59, 1 ;  /* 0x3f8000003a3b7423 */ /* 0x008fe2000000003b */
[----:B-1----:R-:W-:Y:S01]  /*ad40*/  FFMA R55, R60, R5, 1 ;  /* 0x3f8000003c377423 */ /* 0x002fe20000000005 */
[----:B------:R-:W-:Y:S06]  /*ad50*/  @P2 BRA `(.L_x_285) ;  /* 0x0000000000142947 */ /* 0x000fec0003800000 */
[----:B------:R-:W-:Y:S01]  /*ad60*/  IMAD.MOV.U32 R0, RZ, RZ, R61 ;  /* 0x000000ffff007224 */ /* 0x000fe200078e003d */
[----:B------:R-:W-:-:S07]  /*ad70*/  MOV R4, 0xad90 ;  /* 0x0000ad9000047802 */ /* 0x000fce0000000f00 */
[----:B------:R-:W-:Y:S05]  /*ad80*/  CALL.REL.NOINC `($__internal_0_$__cuda_sm20_rcp_rn_f32_slowpath) ;  /* 0x000000ac00507944 */ /* 0x000fea0003c00000 */
[----:B------:R-:W-:Y:S01]  /*ad90*/  MOV R34, R0 ;  /* 0x0000000000227202 */ /* 0x000fe20000000f00 */
[----:B------:R-:W-:Y:S06]  /*ada0*/  BRA `(.L_x_286) ;  /* 0x0000000000107947 */ /* 0x000fec0003800000 */
.L_x_285:
[----:B------:R-:W1:Y:S02]  /*adb0*/  MUFU.RCP R34, R61 ;  /* 0x0000003d00227308 */ /* 0x000e640000001000 */
[----:B-1----:R-:W-:-:S04]  /*adc0*/  FFMA R0, R61, R34, -1 ;  /* 0xbf8000003d007423 */ /* 0x002fc80000000022 */
[----:B------:R-:W-:-:S04]  /*add0*/  FADD.FTZ R3, -R0, -RZ ;  /* 0x800000ff00037221 */ /* 0x000fc80000010100 */
[----:B------:R-:W-:-:S07]  /*ade0*/  FFMA R34, R34, R3, R34 ;  /* 0x0000000322227223 */ /* 0x000fce0000000022 */
.L_x_286:
[----:B------:R-:W-:Y:S05]  /*adf0*/  BSYNC B1 ;  /* 0x0000000000017941 */ /* 0x000fea0003800000 */
.L_x_284:
        /* <DEDUP_REMOVED lines=10> */
.L_x_288:
[----:B------:R-:W1:Y:S02]  /*aea0*/  MUFU.RCP R39, R54 ;  /* 0x0000003600277308 */ /* 0x000e640000001000 */
[----:B-1----:R-:W-:-:S04]  /*aeb0*/  FFMA R0, R54, R39, -1 ;  /* 0xbf80000036007423 */ /* 0x002fc80000000027 */
[----:B------:R-:W-:-:S04]  /*aec0*/  FADD.FTZ R0, -R0, -RZ ;  /* 0x800000ff00007221 */ /* 0x000fc80000010100 */
[----:B------:R-:W-:-:S07]  /*aed0*/  FFMA R39, R39, R0, R39 ;  /* 0x0000000027277223 */ /* 0x000fce0000000027 */
.L_x_289:
[----:B------:R-:W-:Y:S05]  /*aee0*/  BSYNC B1 ;  /* 0x0000000000017941 */ /* 0x000fea0003800000 */
.L_x_287:
        /* <DEDUP_REMOVED lines=10> */
.L_x_291:
[----:B------:R-:W1:Y:S02]  /*af90*/  MUFU.RCP R36, R63 ;  /* 0x0000003f00247308 */ /* 0x000e640000001000 */
[----:B-1----:R-:W-:-:S04]  /*afa0*/  FFMA R0, R63, R36, -1 ;  /* 0xbf8000003f007423 */ /* 0x002fc80000000024 */
[----:B------:R-:W-:-:S04]  /*afb0*/  FADD.FTZ R3, -R0, -RZ ;  /* 0x800000ff00037221 */ /* 0x000fc80000010100 */
[----:B------:R-:W-:-:S07]  /*afc0*/  FFMA R36, R36, R3, R36 ;  /* 0x0000000324247223 */ /* 0x000fce0000000024 */
.L_x_292:
[----:B------:R-:W-:Y:S05]  /*afd0*/  BSYNC B1 ;  /* 0x0000000000017941 */ /* 0x000fea0003800000 */
.L_x_290:
        /* <DEDUP_REMOVED lines=10> */
.L_x_294:
[----:B------:R-:W1:Y:S02]  /*b080*/  MUFU.RCP R41, R64 ;  /* 0x0000004000297308 */ /* 0x000e640000001000 */
[----:B-1----:R-:W-:-:S04]  /*b090*/  FFMA R0, R64, R41, -1 ;  /* 0xbf80000040007423 */ /* 0x002fc80000000029 */
[----:B------:R-:W-:-:S04]  /*b0a0*/  FADD.FTZ R0, -R0, -RZ ;  /* 0x800000ff00007221 */ /* 0x000fc80000010100 */
[----:B------:R-:W-:-:S07]  /*b0b0*/  FFMA R41, R41, R0, R41 ;  /* 0x0000000029297223 */ /* 0x000fce0000000029 */
.L_x_295:
[----:B------:R-:W-:Y:S05]  /*b0c0*/  BSYNC B1 ;  /* 0x0000000000017941 */ /* 0x000fea0003800000 */
.L_x_293:
        /* <DEDUP_REMOVED lines=10> */
.L_x_297:
[----:B------:R-:W1:Y:S02]  /*b170*/  MUFU.RCP R38, R43 ;  /* 0x0000002b00267308 */ /* 0x000e640000001000 */
[----:B-1----:R-:W-:-:S04]  /*b180*/  FFMA R0, R43, R38, -1 ;  /* 0xbf8000002b007423 */ /* 0x002fc80000000026 */
[----:B------:R-:W-:-:S04]  /*b190*/  FADD.FTZ R3, -R0, -RZ ;  /* 0x800000ff00037221 */ /* 0x000fc80000010100 */
[----:B------:R-:W-:-:S07]  /*b1a0*/  FFMA R38, R38, R3, R38 ;  /* 0x0000000326267223 */ /* 0x000fce0000000026 */
.L_x_298:
[----:B------:R-:W-:Y:S05]  /*b1b0*/  BSYNC B1 ;  /* 0x0000000000017941 */ /* 0x000fea0003800000 */
.L_x_296:
        /* <DEDUP_REMOVED lines=10> */
.L_x_300:
[----:B------:R-:W1:Y:S02]  /*b260*/  MUFU.RCP R43, R40 ;  /* 0x00000028002b7308 */ /* 0x000e640000001000 */
[----:B-1----:R-:W-:-:S04]  /*b270*/  FFMA R0, R40, R43, -1 ;  /* 0xbf80000028007423 */ /* 0x002fc8000000002b */
[----:B------:R-:W-:-:S04]  /*b280*/  FADD.FTZ R0, -R0, -RZ ;  /* 0x800000ff00007221 */ /* 0x000fc80000010100 */
[----:B------:R-:W-:-:S07]  /*b290*/  FFMA R43, R43, R0, R43 ;  /* 0x000000002b2b7223 */ /* 0x000fce000000002b */
.L_x_301:
[----:B------:R-:W-:Y:S05]  /*b2a0*/  BSYNC B1 ;  /* 0x0000000000017941 */ /* 0x000fea0003800000 */
.L_x_299:
        /* <DEDUP_REMOVED lines=10> */
.L_x_303:
[----:B------:R-:W1:Y:S02]  /*b350*/  MUFU.RCP R40, R45 ;  /* 0x0000002d00287308 */ /* 0x000e640000001000 */
[----:B-1----:R-:W-:-:S04]  /*b360*/  FFMA R0, R45, R40, -1 ;  /* 0xbf8000002d007423 */ /* 0x002fc80000000028 */
[----:B------:R-:W-:-:S04]  /*b370*/  FADD.FTZ R3, -R0, -RZ ;  /* 0x800000ff00037221 */ /* 0x000fc80000010100 */
[----:B------:R-:W-:-:S07]  /*b380*/  FFMA R40, R40, R3, R40 ;  /* 0x0000000328287223 */ /* 0x000fce0000000028 */
.L_x_304:
[----:B------:R-:W-:Y:S05]  /*b390*/  BSYNC B1 ;  /* 0x0000000000017941 */ /* 0x000fea0003800000 */
.L_x_302:
        /* <DEDUP_REMOVED lines=10> */
.L_x_306:
[----:B------:R-:W1:Y:S02]  /*b440*/  MUFU.RCP R45, R44 ;  /* 0x0000002c002d7308 */ /* 0x000e640000001000 */
[----:B-1----:R-:W-:-:S04]  /*b450*/  FFMA R0, R44, R45, -1 ;  /* 0xbf8000002c007423 */ /* 0x002fc8000000002d */
[----:B------:R-:W-:-:S04]  /*b460*/  FADD.FTZ R0, -R0, -RZ ;  /* 0x800000ff00007221 */ /* 0x000fc80000010100 */
[----:B------:R-:W-:-:S07]  /*b470*/  FFMA R45, R45, R0, R45 ;  /* 0x000000002d2d7223 */ /* 0x000fce000000002d */
.L_x_307:
[----:B------:R-:W-:Y:S05]  /*b480*/  BSYNC B1 ;  /* 0x0000000000017941 */ /* 0x000fea0003800000 */
.L_x_305:
        /* <DEDUP_REMOVED lines=10> */
.L_x_309:
[----:B------:R-:W1:Y:S02]  /*b530*/  MUFU.RCP R42, R49 ;  /* 0x00000031002a7308 */ /* 0x000e640000001000 */
[----:B-1----:R-:W-:-:S04]  /*b540*/  FFMA R0, R49, R42, -1 ;  /* 0xbf80000031007423 */ /* 0x002fc8000000002a */
[----:B------:R-:W-:-:S04]  /*b550*/  FADD.FTZ R3, -R0, -RZ ;  /* 0x800000ff00037221 */ /* 0x000fc80000010100 */
[----:B------:R-:W-:-:S07]  /*b560*/  FFMA R42, R42, R3, R42 ;  /* 0x000000032a2a7223 */ /* 0x000fce000000002a */
.L_x_310:
[----:B------:R-:W-:Y:S05]  /*b570*/  BSYNC B1 ;  /* 0x0000000000017941 */ /* 0x000fea0003800000 */
.L_x_308:
        /* <DEDUP_REMOVED lines=10> */
.L_x_312:
[----:B------:R-:W1:Y:S02]  /*b620*/  MUFU.RCP R47, R48 ;  /* 0x00000030002f7308 */ /* 0x000e640000001000 */
[----:B-1----:R-:W-:-:S04]  /*b630*/  FFMA R0, R48, R47, -1 ;  /* 0xbf80000030007423 */ /* 0x002fc8000000002f */
[----:B------:R-:W-:-:S04]  /*b640*/  FADD.FTZ R0, -R0, -RZ ;  /* 0x800000ff00007221 */ /* 0x000fc80000010100 */
[----:B------:R-:W-:-:S07]  /*b650*/  FFMA R47, R47, R0, R47 ;  /* 0x000000002f2f7223 */ /* 0x000fce000000002f */
.L_x_313:
[----:B------:R-:W-:Y:S05]  /*b660*/  BSYNC B1 ;  /* 0x0000000000017941 */ /* 0x000fea0003800000 */
.L_x_311:
        /* <DEDUP_REMOVED lines=10> */
.L_x_315:
[----:B------:R-:W1:Y:S02]  /*b710*/  MUFU.RCP R44, R53 ;  /* 0x00000035002c7308 */ /* 0x000e640000001000 */
[----:B-1----:R-:W-:-:S04]  /*b720*/  FFMA R0, R53, R44, -1 ;  /* 0xbf80000035007423 */ /* 0x002fc8000000002c */
[----:B------:R-:W-:-:S04]  /*b730*/  FADD.FTZ R3, -R0, -RZ ;  /* 0x800000ff00037221 */ /* 0x000fc80000010100 */
[----:B------:R-:W-:-:S07]  /*b740*/  FFMA R44, R44, R3, R44 ;  /* 0x000000032c2c7223 */ /* 0x000fce000000002c */
.L_x_316:
[----:B------:R-:W-:Y:S05]  /*b750*/  BSYNC B1 ;  /* 0x0000000000017941 */ /* 0x000fea0003800000 */
.L_x_314:
        /* <DEDUP_REMOVED lines=10> */
.L_x_318:
[----:B------:R-:W1:Y:S02]  /*b800*/  MUFU.RCP R49, R52 ;  /* 0x0000003400317308 */ /* 0x000e640000001000 */
[----:B-1----:R-:W-:-:S04]  /*b810*/  FFMA R0, R52, R49, -1 ;  /* 0xbf80000034007423 */ /* 0x002fc80000000031 */
[----:B------:R-:W-:-:S04]  /*b820*/  FADD.FTZ R0, -R0, -RZ ;  /* 0x800000ff00007221 */ /* 0x000fc80000010100 */
[----:B------:R-:W-:-:S07]  /*b830*/  FFMA R49, R49, R0, R49 ;  /* 0x0000000031317223 */ /* 0x000fce0000000031 */
.L_x_319:
[----:B------:R-:W-:Y:S05]  /*b840*/  BSYNC B1 ;  /* 0x0000000000017941 */ /* 0x000fea0003800000 */
.L_x_317:
        /* <DEDUP_REMOVED lines=10> */
.L_x_321:
[----:B------:R-:W1:Y:S02]  /*b8f0*/  MUFU.RCP R46, R57 ;  /* 0x00000039002e7308 */ /* 0x000e640000001000 */
[----:B-1----:R-:W-:-:S04]  /*b900*/  FFMA R0, R57, R46, -1 ;  /* 0xbf80000039007423 */ /* 0x002fc8000000002e */
[----:B------:R-:W-:-:S04]  /*b910*/  FADD.FTZ R3, -R0, -RZ ;  /* 0x800000ff00037221 */ /* 0x000fc80000010100 */
[----:B------:R-:W-:-:S07]  /*b920*/  FFMA R46, R46, R3, R46 ;  /* 0x000000032e2e7223 */ /* 0x000fce000000002e */
.L_x_322:
[----:B------:R-:W-:Y:S05]  /*b930*/  BSYNC B1 ;  /* 0x0000000000017941 */ /* 0x000fea0003800000 */
.L_x_320:
        /* <DEDUP_REMOVED lines=10> */
.L_x_324:
[----:B------:R-:W1:Y:S02]  /*b9e0*/  MUFU.RCP R51, R56 ;  /* 0x0000003800337308 */ /* 0x000e640000001000 */
[----:B-1----:R-:W-:-:S04]  /*b9f0*/  FFMA R0, R56, R51, -1 ;  /* 0xbf80000038007423 */ /* 0x002fc80000000033 */
[----:B------:R-:W-:-:S04]  /*ba00*/  FADD.FTZ R0, -R0, -RZ ;  /* 0x800000ff00007221 */ /* 0x000fc80000010100 */
[----:B------:R-:W-:-:S07]  /*ba10*/  FFMA R51, R51, R0, R51 ;  /* 0x0000000033337223 */ /* 0x000fce0000000033 */
.L_x_325:
[----:B------:R-:W-:Y:S05]  /*ba20*/  BSYNC B1 ;  /* 0x0000000000017941 */ /* 0x000fea0003800000 */
.L_x_323:
        /* <DEDUP_REMOVED lines=10> */
.L_x_327:
[----:B------:R-:W1:Y:S02]  /*bad0*/  MUFU.RCP R48, R59 ;  /* 0x0000003b00307308 */ /* 0x000e640000001000 */
[----:B-1----:R-:W-:-:S04]  /*bae0*/  FFMA R0, R59, R48, -1 ;  /* 0xbf8000003b007423 */ /* 0x002fc80000000030 */
[----:B------:R-:W-:-:S04]  /*baf0*/  FADD.FTZ R3, -R0, -RZ ;  /* 0x800000ff00037221 */ /* 0x000fc80000010100 */
[----:B------:R-:W-:-:S07]  /*bb00*/  FFMA R48, R48, R3, R48 ;  /* 0x0000000330307223 */ /* 0x000fce0000000030 */
.L_x_328:
[----:B------:R-:W-:Y:S05]  /*bb10*/  BSYNC B1 ;  /* 0x0000000000017941 */ /* 0x000fea0003800000 */
.L_x_326:
[----:B------:R-:W-:-:S04]  /*bb20*/  IADD3 R0, R55, 0x1800000, RZ ;  /* 0x0180000037007810 */ /* 0x000fc80007ffe0ff */
[----:B------:R-:W-:-:S04]  /*bb30*/  LOP3.LUT R0, R0, 0x7f800000, RZ, 0xc0, !PT ;  /* 0x7f80000000007812 */ /* 0x000fc800078ec0ff */
[----:B------:R-:W-:-:S13]  /*bb40*/  ISETP.GT.U32.AND P2, PT, R0, 0x1ffffff, PT ;  /* 0x01ffffff0000780c */ /* 0x000fda0003f44070 */
[----:B------:R-:W-:Y:S05]  /*bb50*/  @P2 BRA `(.L_x_329) ;  /* 0x0000000000102947 */ /* 0x000fea0003800000 */
[----:B------:R-:W-:Y:S01]  /*bb60*/  IMAD.MOV.U32 R0, RZ, RZ, R55 ;  /* 0x000000ffff007224 */ /* 0x000fe200078e0037 */
[----:B------:R-:W-:-:S07]  /*bb70*/  MOV R4, 0xbb90 ;  /* 0x0000bb9000047802 */ /* 0x000fce0000000f00 */
[----:B------:R-:W-:Y:S05]  /*bb80*/  CALL.REL.NOINC `($__internal_0_$__cuda_sm20_rcp_rn_f32_slowpath) ;  /* 0x0000009c00d07944 */ /* 0x000fea0003c00000 */
[----:B------:R-:W-:Y:S05]  /*bb90*/  BRA `(.L_x_330) ;  /* 0x0000000000107947 */ /* 0x000fea0003800000 */
.L_x_329:
[----:B------:R-:W1:Y:S02]  /*bba0*/  MUFU.RCP R0, R55 ;  /* 0x0000003700007308 */ /* 0x000e640000001000 */
[----:B-1----:R-:W-:-:S04]  /*bbb0*/  FFMA R3, R55, R0, -1 ;  /* 0xbf80000037037423 */ /* 0x002fc80000000000 */
[----:B------:R-:W-:-:S04]  /*bbc0*/  FADD.FTZ R3, -R3, -RZ ;  /* 0x800000ff03037221 */ /* 0x000fc80000010100 */
[----:B------:R-:W-:-:S07]  /*bbd0*/  FFMA R0, R0, R3, R0 ;  /* 0x0000000300007223 */ /* 0x000fce0000000000 */
.L_x_330:
        /* <DEDUP_REMOVED lines=10> */
[----:B------:R-:W-:-:S05]  /*bc80*/  F2FP.BF16.F32.PACK_AB R43, R0, R48 ;  /* 0x00000030002b723e */ /* 0x000fca00000010ff */
[----:B------:R1:W-:Y:S01]  /*bc90*/  STSM.16.M88.4 [R30], R40 ;  /* 0x000000281e007844 */ /* 0x0003e20000000200 */
        /* <DEDUP_REMOVED lines=17> */
.L_x_332:
[----:B------:R-:W-:Y:S05]  /*bdb0*/  BSYNC B0 ;  /* 0x0000000000007941 */ /* 0x000fea0003800000 */
.L_x_331:
[----:B------:R-:W-:Y:S06]  /*bdc0*/  BAR.SYNC.DEFER_BLOCKING 0x1, 0x100 ;  /* 0x0044000000007b1d */ /* 0x000fec0000010000 */
[----:B------:R-:W-:Y:S04]  /*bdd0*/  BSSY B0, `(.L_x_333) ;  /* 0x0000009000007945 */ /* 0x000fe80003800000 */
[----:B------:R-:W-:Y:S05]  /*bde0*/  @P0 BRA `(.L_x_334) ;  /* 0x00000000001c0947 */ /* 0x000fea0003800000 */
[----:B------:R-:W-:-:S13]  /*bdf0*/  ISETP.NE.AND P2, PT, R158, 0x3, PT ;  /* 0x000000039e00780c */ /* 0x000fda0003f45270 */
[----:B------:R-:W-:Y:S05]  /*be00*/  @!P2 BRA `(.L_x_335) ;  /* 0x000000000004a947 */ /* 0x000fea0003800000 */
[----:B------:R-:W-:Y:S01]  /*be10*/  BPT.TRAP 0x1 ;  /* 0x000000040000795c */ /* 0x000fe20000300000 */
.L_x_335:
[----:B------:R-:W-:-:S04]  /*be20*/  ULEA UR4, UR5, UR45, 0x3 ;  /* 0x0000002d05047291 */ /* 0x000fc8000f8e183f */
[----:B------:R-:W-:-:S04]  /*be30*/  UIADD3 UR4, UR4, 0x60, URZ ;  /* 0x0000006004047890 */ /* 0x000fc8000fffe03f */
[----:B------:R-:W-:-:S09]  /*be40*/  UPRMT UR4, UR50, 0x654, UR4 ;  /* 0x0000065432047896 */ /* 0x000fd20008000004 */
[----:B------:R-:W-:Y:S03]  /*be50*/  SYNCS.ARRIVE.TRANS64.RED.A1T0 RZ, [UR4], RZ ;  /* 0x000000ffffff79a7 */ /* 0x000fe60008100404 */
.L_x_334:
[----:B------:R-:W-:Y:S05]  /*be60*/  BSYNC B0 ;  /* 0x0000000000007941 */ /* 0x000fea0003800000 */
.L_x_333:
        /* <DEDUP_REMOVED lines=8> */
.L_x_338:
[----:B------:R-:W-:Y:S01]  /*bef0*/  LEA R0, R12, UR45, 0x3 ;  /* 0x0000002d0c007c11 */ /* 0x000fe2000f8e18ff */
[----:B------:R-:W-:Y:S01]  /*bf00*/  BSSY B1, `(.L_x_339) ;  /* 0x0000007000017945 */ /* 0x000fe20003800000 */
[----:B------:R-:W-:Y:S02]  /*bf10*/  SHF.L.U32 R3, R10, 0x1f, RZ ;  /* 0x0000001f0a037819 */ /* 0x000fe400000006ff */
[----:B------:R-:W-:Y:S02]  /*bf20*/  IADD3 R39, R12, 0x1, RZ ;  /* 0x000000010c277810 */ /* 0x000fe40007ffe0ff */
[----:B------:R-:W2:Y:S02]  /*bf30*/  SYNCS.PHASECHK.TRANS64.TRYWAIT P2, [R0+URZ+0x40], R3 ;  /* 0x00004003000075a7 */ /* 0x000ea4000804017f */
[----:B------:R-:W-:-:S04]  /*bf40*/  ISETP.NE.AND P3, PT, R39, 0x4, PT ;  /* 0x000000042700780c */ /* 0x000fc80003f65270 */
[----:B------:R-:W-:Y:S01]  /*bf50*/  SEL R45, RZ, 0x1, P3 ;  /* 0x00000001ff2d7807 */ /* 0x000fe20001800000 */
[----:B--2---:R-:W-:Y:S08]  /*bf60*/  @!P2 BRA `(.L_x_340) ;  /* 0x0000009000f8a947 */ /* 0x004ff00003800000 */
.L_x_615:
[----:B------:R-:W-:Y:S05]  /*bf70*/  BSYNC B1 ;  /* 0x0000000000017941 */ /* 0x000fea0003800000 */
.L_x_339:
[----:B------:R-:W-:Y:S05]  /*bf80*/  @P1 BRA `(.L_x_341) ;  /* 0x0000000000941947 */ /* 0x000fea0003800000 */
[----:B------:R-:W-:Y:S01]  /*bf90*/  LEA R14, R12, R37, 0xd ;  /* 0x000000250c0e7211 */ /* 0x000fe200078e68ff */
[----:B------:R-:W-:Y:S05]  /*bfa0*/  WARPSYNC.ALL ;  /* 0x0000000000007948 */ /* 0x000fea0003800000 */
[----:B-1----:R-:W-:Y:S01]  /*bfb0*/  LEA R41, R155, R14, 0x1 ;  /* 0x0000000e9b297211 */ /* 0x002fe200078e08ff */
[----:B------:R-:W2:Y:S05]  /*bfc0*/  LDSM.16.M88.4 R4, [R14] ;  /* 0x000000000e04783b */ /* 0x000eaa0000000200 */
[----:B------:R-:W1:Y:S01]  /*bfd0*/  LDSM.16.M88.4 R40, [R41] ;  /* 0x000000002928783b */ /* 0x000e620000000200 */
[----:B--2---:R-:W-:Y:S01]  /*bfe0*/  SHF.L.U32 R0, R4, 0x10, RZ ;  /* 0x0000001004007819 */ /* 0x004fe200000006ff */
[----:B------:R-:W-:Y:S01]  /*bff0*/  IMAD.U32 R8, R5, 0x10000, RZ ;  /* 0x0001000005087824 */ /* 0x000fe200078e00ff */
[----:B------:R-:W-:-:S02]  /*c000*/  SHF.L.U32 R20, R6, 0x10, RZ ;  /* 0x0000001006147819 */ /* 0x000fc400000006ff */
[C---:B------:R-:W-:Y:S01]  /*c010*/  SHF.L.U32 R24, R7.reuse, 0x10, RZ ;  /* 0x0000001007187819 */ /* 0x040fe200000006ff */
[----:B-1----:R-:W-:Y:S01]  /*c020*/  IMAD.U32 R38, R42, 0x10000, RZ ;  /* 0x000100002a267824 */ /* 0x002fe200078e00ff */
[----:B------:R-:W-:Y:S01]  /*c030*/  LOP3.LUT R26, R7, 0xffff0000, RZ, 0xc0, !PT ;  /* 0xffff0000071a7812 */ /* 0x000fe200078ec0ff */
[C---:B------:R-:W-:Y:S01]  /*c040*/  FMUL R27, R153.reuse, R20 ;  /* 0x00000014991b7220 */ /* 0x040fe20000400000 */
[----:B------:R-:W-:Y:S01]  /*c050*/  SHF.L.U32 R30, R40, 0x10, RZ ;  /* 0x00000010281e7819 */ /* 0x000fe200000006ff */
[C---:B------:R-:W-:Y:S01]  /*c060*/  FMUL R23, R153.reuse, R24 ;  /* 0x0000001899177220 */ /* 0x040fe20000400000 */
[----:B------:R-:W-:Y:S01]  /*c070*/  LOP3.LUT R4, R4, 0xffff0000, RZ, 0xc0, !PT ;  /* 0xffff000004047812 */ /* 0x000fe200078ec0ff */
        /* <DEDUP_REMOVED lines=22> */
.L_x_341:
[----:B------:R-:W-:Y:S02]  /*c1e0*/  LOP3.LUT R10, R10, R45, RZ, 0x3c, !PT ;  /* 0x0000002d0a0a7212 */ /* 0x000fe400078e3cff */
[----:B------:R-:W-:-:S07]  /*c1f0*/  SEL R12, R39, RZ, P3 ;  /* 0x000000ff270c7207 */ /* 0x000fce0001800000 */
.L_x_337:
[----:B------:R-:W-:Y:S05]  /*c200*/  BSYNC B0 ;  /* 0x0000000000007941 */ /* 0x000fea0003800000 */
.L_x_336:
[----:B------:R-:W-:Y:S01]  /*c210*/  MOV R58, 0x3bbb989d ;  /* 0x3bbb989d003a7802 */ /* 0x000fe20000000f00 */
[C---:B------:R-:W-:Y:S01]  /*c220*/  FFMA R105, R154.reuse, R105, R14 ;  /* 0x000000699a697223 */ /* 0x040fe2000000000e */
[C---:B------:R-:W-:Y:S01]  /*c230*/  FFMA R106, R154.reuse, R106, R21 ;  /* 0x0000006a9a6a7223 */ /* 0x040fe20000000015 */
[----:B------:R-:W-:Y:S01]  /*c240*/  MOV R59, 0x437c0000 ;  /* 0x437c0000003b7802 */ /* 0x000fe20000000f00 */
[----:B------:R-:W-:Y:S01]  /*c250*/  FFMA R107, R154, R107, R15 ;  /* 0x0000006b9a6b7223 */ /* 0x000fe2000000000f */
[-C--:B-1----:R-:W-:Y:S01]  /*c260*/  FFMA.SAT R4, -R105, R58.reuse, 0.5 ;  /* 0x3f00000069047423 */ /* 0x082fe2000000213a */
        /* <DEDUP_REMOVED lines=13> */
[-C--:B--2---:R-:W-:Y:S01]  /*c340*/  FFMA.SAT R0, -R104, R58.reuse, 0.5 ;  /* 0x3f00000068007423 */ /* 0x084fe2000000213a */
        /* <DEDUP_REMOVED lines=55> */
[----:B------:R-:W-:Y:S01]  /*c6c0*/  FFMA.RM R54, R54, R59, 12582913 ;  /* 0x4b40000136367423 */ /* 0x000fe2000000403b */
[----:B------:R-:W-:Y:S01]  /*c6d0*/  FADD R52, R50, -12583039 ;  /* 0xcb40007f32347421 */ /* 0x000fe20000000000 */
[----:B-1----:R-:W-:Y:S01]  /*c6e0*/  FFMA R61, R0, R3, 1 ;  /* 0x3f800000003d7423 */ /* 0x002fe20000000003 */
[-C--:B------:R-:W-:Y:S01]  /*c6f0*/  FFMA.RM R48, R6, R59.reuse, 12582913 ;  /* 0x4b40000106307423 */ /* 0x080fe2000000403b */
[----:B------:R-:W-:Y:S01]  /*c700*/  FADD R6, R46, -12583039 ;  /* 0xcb40007f2e067421 */ /* 0x000fe20000000000 */
[----:B------:R-:W-:Y:S01]  /*c710*/  FFMA R52, -R115, 1.4426950216293334961, -R52 ;  /* 0x3fb8aa3b73347823 */ /* 0x000fe20000000934 */
[----:B------:R-:W-:Y:S01]  /*c720*/  FFMA R43, -R108, 1.925963033500011079e-08, R43 ;  /* 0x32a570606c2b7823 */ /* 0x000fe2000000012b */
        /* <DEDUP_REMOVED lines=15> */
[----:B------:R-:W-:Y:S01]  /*c820*/  FFMA R45, -R110, 1.925963033500011079e-08, R45 ;  /* 0x32a570606e2d7823 */ /* 0x000fe2000000012d */
[----:B------:R-:W-:Y:S01]  /*c830*/  FFMA R60, -R119, 1.4426950216293334961, -R60 ;  /* 0x3fb8aa3b773c7823 */ /* 0x000fe2000000093c */
[----:B------:R-:W-:Y:S01]  /*c840*/  FFMA R49, -R112, 1.925963033500011079e-08, R49 ;  /* 0x32a5706070317823 */ /* 0x000fe20000000131 */
[----:B------:R-:W-:Y:S01]  /*c850*/  FFMA R52, -R115, 1.925963033500011079e-08, R52 ;  /* 0x32a5706073347823 */ /* 0x000fe20000000134 */
[----:B------:R-:W-:Y:S01]  /*c860*/  FFMA R57, -R116, 1.925963033500011079e-08, R57 ;  /* 0x32a5706074397823 */ /* 0x000fe20000000139 */
[----:B-1----:R-:W-:Y:S01]  /*c870*/  FADD R6, R54, -12583039 ;  /* 0xcb40007f36067421 */ /* 0x002fe20000000000 */
[----:B------:R-:W-:Y:S01]  /*c880*/  FFMA R59, -R118, 1.925963033500011079e-08, R59 ;  /* 0x32a57060763b7823 */ /* 0x000fe2000000013b */
[----:B------:R-:W-:Y:S01]  /*c890*/  IADD3 R0, R61, 0x1800000, RZ ;  /* 0x018000003d007810 */ /* 0x000fe20007ffe0ff */
[----:B------:R-:W-:-:S02]  /*c8a0*/  IMAD.SHL.U32 R4, R4, 0x800000, RZ ;  /* 0x0080000004047824 */ /* 0x000fc400078e00ff */
[----:B------:R-:W-:Y:S01]  /*c8b0*/  FFMA R6, -R117, 1.4426950216293334961, -R6 ;  /* 0x3fb8aa3b75067823 */ /* 0x000fe20000000906 */
[----:B------:R-:W-:Y:S01]  /*c8c0*/  FFMA R60, -R119, 1.925963033500011079e-08, R60 ;  /* 0x32a57060773c7823 */ /* 0x000fe2000000013c */
[----:B------:R1:W2:Y:S01]  /*c8d0*/  MUFU.EX2 R55, R52 ;  /* 0x0000003400377308 */ /* 0x0002a20000000800 */
[----:B------:R-:W-:Y:S01]  /*c8e0*/  LOP3.LUT R0, R0, 0x7f800000, RZ, 0xc0, !PT ;  /* 0x7f80000000007812 */ /* 0x000fe200078ec0ff */
[----:B------:R-:W-:Y:S01]  /*c8f0*/  FFMA R6, -R117, 1.925963033500011079e-08, R6 ;  /* 0x32a5706075067823 */ /* 0x000fe20000000106 */
[----:B------:R-:W-:Y:S01]  /*c900*/  SHF.L.U32 R50, R50, 0x17, RZ ;  /* 0x0000001732327819 */ /* 0x000fe200000006ff */
[----:B------:R-:W-:Y:S01]  /*c910*/  IMAD.SHL.U32 R40, R40, 0x800000, RZ ;  /* 0x0080000028287824 */ /* 0x000fe200078e00ff */
[----:B------:R-:W-:Y:S01]  /*c920*/  ISETP.GT.U32.AND P2, PT, R0, 0x1ffffff, PT ;  /* 0x01ffffff0000780c */ /* 0x000fe20003f44070 */
[----:B------:R-:W-:Y:S01]  /*c930*/  IMAD.SHL.U32 R48, R48, 0x800000, RZ ;  /* 0x0080000030307824 */ /* 0x000fe200078e00ff */
[----:B------:R-:W-:Y:S01]  /*c940*/  SHF.L.U32 R7, R7, 0x17, RZ ;  /* 0x0000001707077819 */ /* 0x000fe200000006ff */
[----:B------:R-:W3:Y:S01]  /*c950*/  MUFU.EX2 R43, R43 ;  /* 0x0000002b002b7308 */ /* 0x000ee20000000800 */
[----:B-1----:R-:W-:Y:S01]  /*c960*/  FFMA R52, R4, R5, 1 ;  /* 0x3f80000004347423 */ /* 0x002fe20000000005 */
[----:B------:R-:W-:Y:S01]  /*c970*/  SHF.L.U32 R30, R30, 0x17, RZ ;  /* 0x000000171e1e7819 */ /* 0x000fe200000006ff */
[----:B------:R-:W-:Y:S01]  /*c980*/  IMAD.SHL.U32 R58, R58, 0x800000, RZ ;  /* 0x008000003a3a7824 */ /* 0x000fe200078e00ff */
[----:B------:R-:W-:Y:S01]  /*c990*/  SHF.L.U32 R36, R36, 0x17, RZ ;  /* 0x0000001724247819 */ /* 0x000fe200000006ff */
[----:B------:R-:W-:Y:S01]  /*c9a0*/  BSSY B1, `(.L_x_342) ;  /* 0x0000027000017945 */ /* 0x000fe20003800000 */
        /* <DEDUP_REMOVED lines=14> */
[----:B------:R-:W-:Y:S01]  /*ca90*/  FFMA R42, R42, R47, 1 ;  /* 0x3f8000002a2a7423 */ /* 0x000fe2000000002f */
[----:B------:R-:W-:-:S03]  /*caa0*/  FFMA R46, R46, R51, 1 ;  /* 0x3f8000002e2e7423 */ /* 0x000fc60000000033 */
        /* <DEDUP_REMOVED lines=18> */
.L_x_343:
[----:B------:R-:W1:Y:S02]  /*cbd0*/  MUFU.RCP R30, R61 ;  /* 0x0000003d001e7308 */ /* 0x000e640000001000 */
[----:B-1----:R-:W-:-:S04]  /*cbe0*/  FFMA R0, R61, R30, -1 ;  /* 0xbf8000003d007423 */ /* 0x002fc8000000001e */
[----:B------:R-:W-:-:S04]  /*cbf0*/  FADD.FTZ R3, -R0, -RZ ;  /* 0x800000ff00037221 */ /* 0x000fc80000010100 */
[----:B------:R-:W-:-:S07]  /*cc00*/  FFMA R30, R30, R3, R30 ;  /* 0x000000031e1e7223 */ /* 0x000fce000000001e */
.L_x_344:
[----:B------:R-:W-:Y:S05]  /*cc10*/  BSYNC B1 ;  /* 0x0000000000017941 */ /* 0x000fea0003800000 */
.L_x_342:
        /* <DEDUP_REMOVED lines=10> */
.L_x_346:
[----:B------:R-:W1:Y:S02]  /*ccc0*/  MUFU.RCP R39, R52 ;  /* 0x0000003400277308 */ /* 0x000e640000001000 */
[----:B-1----:R-:W-:-:S04]  /*ccd0*/  FFMA R0, R52, R39, -1 ;  /* 0xbf80000034007423 */ /* 0x002fc80000000027 */
[----:B------:R-:W-:-:S04]  /*cce0*/  FADD.FTZ R0, -R0, -RZ ;  /* 0x800000ff00007221 */ /* 0x000fc80000010100 */
[----:B------:R-:W-:-:S07]  /*ccf0*/  FFMA R39, R39, R0, R39 ;  /* 0x0000000027277223 */ /* 0x000fce0000000027 */
.L_x_347:
[----:B------:R-:W-:Y:S05]  /*cd00*/  BSYNC B1 ;  /* 0x0000000000017941 */ /* 0x000fea0003800000 */
.L_x_345:
        /* <DEDUP_REMOVED lines=10> */
.L_x_349:
[----:B------:R-:W1:Y:S02]  /*cdb0*/  MUFU.RCP R34, R63 ;  /* 0x0000003f00227308 */ /* 0x000e640000001000 */
[----:B-1----:R-:W-:-:S04]  /*cdc0*/  FFMA R0, R63, R34, -1 ;  /* 0xbf8000003f007423 */ /* 0x002fc80000000022 */
[----:B------:R-:W-:-:S04]  /*cdd0*/  FADD.FTZ R3, -R0, -RZ ;  /* 0x800000ff00037221 */ /* 0x000fc80000010100 */
[----:B------:R-:W-:-:S07]  /*cde0*/  FFMA R34, R34, R3, R34 ;  /* 0x0000000322227223 */ /* 0x000fce0000000022 */
.L_x_350:
[----:B------:R-:W-:Y:S05]  /*cdf0*/  BSYNC B1 ;  /* 0x0000000000017941 */ /* 0x000fea0003800000 */
.L_x_348:
        /* <DEDUP_REMOVED lines=10> */
.L_x_352:
[----:B------:R-:W1:Y:S02]  /*cea0*/  MUFU.RCP R41, R62 ;  /* 0x0000003e00297308 */ /* 0x000e640000001000 */
[----:B-1----:R-:W-:-:S04]  /*ceb0*/  FFMA R0, R62, R41, -1 ;  /* 0xbf8000003e007423 */ /* 0x002fc80000000029 */
[----:B------:R-:W-:-:S04]  /*cec0*/  FADD.FTZ R0, -R0, -RZ ;  /* 0x800000ff00007221 */ /* 0x000fc80000010100 */
[----:B------:R-:W-:-:S07]  /*ced0*/  FFMA R41, R41, R0, R41 ;  /* 0x0000000029297223 */ /* 0x000fce0000000029 */
.L_x_353:
[----:B------:R-:W-:Y:S05]  /*cee0*/  BSYNC B1 ;  /* 0x0000000000017941 */ /* 0x000fea0003800000 */
.L_x_351:
        /* <DEDUP_REMOVED lines=10> */
.L_x_355:
[----:B------:R-:W1:Y:S02]  /*cf90*/  MUFU.RCP R36, R43 ;  /* 0x0000002b00247308 */ /* 0x000e640000001000 */
[----:B-1----:R-:W-:-:S04]  /*cfa0*/  FFMA R0, R43, R36, -1 ;  /* 0xbf8000002b007423 */ /* 0x002fc80000000024 */
[----:B------:R-:W-:-:S04]  /*cfb0*/  FADD.FTZ R3, -R0, -RZ ;  /* 0x800000ff00037221 */ /* 0x000fc80000010100 */
[----:B------:R-:W-:-:S07]  /*cfc0*/  FFMA R36, R36, R3, R36 ;  /* 0x0000000324247223 */ /* 0x000fce0000000024 */
.L_x_356:
[----:B------:R-:W-:Y:S05]  /*cfd0*/  BSYNC B1 ;  /* 0x0000000000017941 */ /* 0x000fea0003800000 */
.L_x_354:
        /* <DEDUP_REMOVED lines=10> */
.L_x_358:
[----:B------:R-:W1:Y:S02]  /*d080*/  MUFU.RCP R43, R38 ;  /* 0x00000026002b7308 */ /* 0x000e640000001000 */
[----:B-1----:R-:W-:-:S04]  /*d090*/  FFMA R0, R38, R43, -1 ;  /* 0xbf80000026007423 */ /* 0x002fc8000000002b */
[----:B------:R-:W-:-:S04]  /*d0a0*/  FADD.FTZ R0, -R0, -RZ ;  /* 0x800000ff00007221 */ /* 0x000fc80000010100 */
[----:B------:R-:W-:-:S07]  /*d0b0*/  FFMA R43, R43, R0, R43 ;  /* 0x000000002b2b7223 */ /* 0x000fce000000002b */
.L_x_359:
[----:B------:R-:W-:Y:S05]  /*d0c0*/  BSYNC B1 ;  /* 0x0000000000017941 */ /* 0x000fea0003800000 */
.L_x_357:
        /* <DEDUP_REMOVED lines=10> */
.L_x_361:
[----:B------:R-:W1:Y:S02]  /*d170*/  MUFU.RCP R38, R45 ;  /* 0x0000002d00267308 */ /* 0x000e640000001000 */
[----:B-1----:R-:W-:-:S04]  /*d180*/  FFMA R0, R45, R38, -1 ;  /* 0xbf8000002d007423 */ /* 0x002fc80000000026 */
[----:B------:R-:W-:-:S04]  /*d190*/  FADD.FTZ R3, -R0, -RZ ;  /* 0x800000ff00037221 */ /* 0x000fc80000010100 */
[----:B------:R-:W-:-:S07]  /*d1a0*/  FFMA R38, R38, R3, R38 ;  /* 0x0000000326267223 */ /* 0x000fce0000000026 */
.L_x_362:
[----:B------:R-:W-:Y:S05]  /*d1b0*/  BSYNC B1 ;  /* 0x0000000000017941 */ /* 0x000fea0003800000 */
.L_x_360:
        /* <DEDUP_REMOVED lines=10> */
.L_x_364:
[----:B------:R-:W1:Y:S02]  /*d260*/  MUFU.RCP R45, R42 ;  /* 0x0000002a002d7308 */ /* 0x000e640000001000 */
[----:B-1----:R-:W-:-:S04]  /*d270*/  FFMA R0, R42, R45, -1 ;  /* 0xbf8000002a007423 */ /* 0x002fc8000000002d */
[----:B------:R-:W-:-:S04]  /*d280*/  FADD.FTZ R0, -R0, -RZ ;  /* 0x800000ff00007221 */ /* 0x000fc80000010100 */
[----:B------:R-:W-:-:S07]  /*d290*/  FFMA R45, R45, R0, R45 ;  /* 0x000000002d2d7223 */ /* 0x000fce000000002d */
.L_x_365:
[----:B------:R-:W-:Y:S05]  /*d2a0*/  BSYNC B1 ;  /* 0x0000000000017941 */ /* 0x000fea0003800000 */
.L_x_363:
        /* <DEDUP_REMOVED lines=10> */
.L_x_367:
[----:B------:R-:W1:Y:S02]  /*d350*/  MUFU.RCP R40, R49 ;  /* 0x0000003100287308 */ /* 0x000e640000001000 */
[----:B-1----:R-:W-:-:S04]  /*d360*/  FFMA R0, R49, R40, -1 ;  /* 0xbf80000031007423 */ /* 0x002fc80000000028 */
[----:B------:R-:W-:-:S04]  /*d370*/  FADD.FTZ R3, -R0, -RZ ;  /* 0x800000ff00037221 */ /* 0x000fc80000010100 */
[----:B------:R-:W-:-:S07]  /*d380*/  FFMA R40, R40, R3, R40 ;  /* 0x0000000328287223 */ /* 0x000fce0000000028 */
.L_x_368:
[----:B------:R-:W-:Y:S05]  /*d390*/  BSYNC B1 ;  /* 0x0000000000017941 */ /* 0x000fea0003800000 */
.L_x_366:
        /* <DEDUP_REMOVED lines=10> */
.L_x_370:
[----:B------:R-:W1:Y:S02]  /*d440*/  MUFU.RCP R47, R46 ;  /* 0x0000002e002f7308 */ /* 0x000e640000001000 */
[----:B-1----:R-:W-:-:S04]  /*d450*/  FFMA R0, R46, R47, -1 ;  /* 0xbf8000002e007423 */ /* 0x002fc8000000002f */
[----:B------:R-:W-:-:S04]  /*d460*/  FADD.FTZ R0, -R0, -RZ ;  /* 0x800000ff00007221 */ /* 0x000fc80000010100 */
[----:B------:R-:W-:-:S07]  /*d470*/  FFMA R47, R47, R0, R47 ;  /* 0x000000002f2f7223 */ /* 0x000fce000000002f */
.L_x_371:
[----:B------:R-:W-:Y:S05]  /*d480*/  BSYNC B1 ;  /* 0x0000000000017941 */ /* 0x000fea0003800000 */
.L_x_369:
        /* <DEDUP_REMOVED lines=10> */
.L_x_373:
[----:B------:R-:W1:Y:S02]  /*d530*/  MUFU.RCP R42, R53 ;  /* 0x00000035002a7308 */ /* 0x000e640000001000 */
[----:B-1----:R-:W-:-:S04]  /*d540*/  FFMA R0, R53, R42, -1 ;  /* 0xbf80000035007423 */ /* 0x002fc8000000002a */
[----:B------:R-:W-:-:S04]  /*d550*/  FADD.FTZ R3, -R0, -RZ ;  /* 0x800000ff00037221 */ /* 0x000fc80000010100 */
[----:B------:R-:W-:-:S07]  /*d560*/  FFMA R42, R42, R3, R42 ;  /* 0x000000032a2a7223 */ /* 0x000fce000000002a */
.L_x_374:
[----:B------:R-:W-:Y:S05]  /*d570*/  BSYNC B1 ;  /* 0x0000000000017941 */ /* 0x000fea0003800000 */
.L_x_372:
        /* <DEDUP_REMOVED lines=10> */
.L_x_376:
[----:B------:R-:W1:Y:S02]  /*d620*/  MUFU.RCP R49, R50 ;  /* 0x0000003200317308 */ /* 0x000e640000001000 */
[----:B-1----:R-:W-:-:S04]  /*d630*/  FFMA R0, R50, R49, -1 ;  /* 0xbf80000032007423 */ /* 0x002fc80000000031 */
[----:B------:R-:W-:-:S04]  /*d640*/  FADD.FTZ R0, -R0, -RZ ;  /* 0x800000ff00007221 */ /* 0x000fc80000010100 */
[----:B------:R-:W-:-:S07]  /*d650*/  FFMA R49, R49, R0, R49 ;  /* 0x0000000031317223 */ /* 0x000fce0000000031 */
.L_x_377:
[----:B------:R-:W-:Y:S05]  /*d660*/  BSYNC B1 ;  /* 0x0000000000017941 */ /* 0x000fea0003800000 */
.L_x_375:
        /* <DEDUP_REMOVED lines=10> */
.L_x_379:
[----:B------:R-:W1:Y:S02]  /*d710*/  MUFU.RCP R44, R57 ;  /* 0x00000039002c7308 */ /* 0x000e640000001000 */
[----:B-1----:R-:W-:-:S04]  /*d720*/  FFMA R0, R57, R44, -1 ;  /* 0xbf80000039007423 */ /* 0x002fc8000000002c */
[----:B------:R-:W-:-:S04]  /*d730*/  FADD.FTZ R3, -R0, -RZ ;  /* 0x800000ff00037221 */ /* 0x000fc80000010100 */
[----:B------:R-:W-:-:S07]  /*d740*/  FFMA R44, R44, R3, R44 ;  /* 0x000000032c2c7223 */ /* 0x000fce000000002c */
.L_x_380:
[----:B------:R-:W-:Y:S05]  /*d750*/  BSYNC B1 ;  /* 0x0000000000017941 */ /* 0x000fea0003800000 */
.L_x_378:
        /* <DEDUP_REMOVED lines=10> */
.L_x_382:
[----:B------:R-:W1:Y:S02]  /*d800*/  MUFU.RCP R51, R54 ;  /* 0x0000003600337308 */ /* 0x000e640000001000 */
[----:B-1----:R-:W-:-:S04]  /*d810*/  FFMA R0, R54, R51, -1 ;  /* 0xbf80000036007423 */ /* 0x002fc80000000033 */
[----:B------:R-:W-:-:S04]  /*d820*/  FADD.FTZ R0, -R0, -RZ ;  /* 0x800000ff00007221 */ /* 0x000fc80000010100 */
[----:B------:R-:W-:-:S07]  /*d830*/  FFMA R51, R51, R0, R51 ;  /* 0x0000000033337223 */ /* 0x000fce0000000033 */
.L_x_383:
[----:B------:R-:W-:Y:S05]  /*d840*/  BSYNC B1 ;  /* 0x0000000000017941 */ /* 0x000fea0003800000 */
.L_x_381:
        /* <DEDUP_REMOVED lines=10> */
.L_x_385:
[----:B------:R-:W1:Y:S02]  /*d8f0*/  MUFU.RCP R46, R59 ;  /* 0x0000003b002e7308 */ /* 0x000e640000001000 */
[----:B-1----:R-:W-:-:S04]  /*d900*/  FFMA R0, R59, R46, -1 ;  /* 0xbf8000003b007423 */ /* 0x002fc8000000002e */
[----:B------:R-:W-:-:S04]  /*d910*/  FADD.FTZ R3, -R0, -RZ ;  /* 0x800000ff00037221 */ /* 0x000fc80000010100 */
[----:B------:R-:W-:-:S07]  /*d920*/  FFMA R46, R46, R3, R46 ;  /* 0x000000032e2e7223 */ /* 0x000fce000000002e */
.L_x_386:
[----:B------:R-:W-:Y:S05]  /*d930*/  BSYNC B1 ;  /* 0x0000000000017941 */ /* 0x000fea0003800000 */
.L_x_384:
        /* <DEDUP_REMOVED lines=8> */
.L_x_387:
[----:B------:R-:W1:Y:S02]  /*d9c0*/  MUFU.RCP R0, R55 ;  /* 0x0000003700007308 */ /* 0x000e640000001000 */
[----:B-1----:R-:W-:-:S04]  /*d9d0*/  FFMA R3, R55, R0, -1 ;  /* 0xbf80000037037423 */ /* 0x002fc80000000000 */
[----:B------:R-:W-:-:S04]  /*d9e0*/  FADD.FTZ R3, -R3, -RZ ;  /* 0x800000ff03037221 */ /* 0x000fc80000010100 */
[----:B------:R-:W-:-:S07]  /*d9f0*/  FFMA R0, R0, R3, R0 ;  /* 0x0000000300007223 */ /* 0x000fce0000000000 */
.L_x_388:
        /* <DEDUP_REMOVED lines=29> */
.L_x_390:
[----:B------:R-:W-:Y:S05]  /*dbd0*/  BSYNC B0 ;  /* 0x0000000000007941 */ /* 0x000fea0003800000 */
.L_x_389:
[----:B------:R-:W-:Y:S06]  /*dbe0*/  BAR.SYNC.DEFER_BLOCKING 0x1, 0x100 ;  /* 0x0044000000007b1d */ /* 0x000fec0000010000 */
[----:B------:R-:W-:Y:S04]  /*dbf0*/  BSSY B0, `(.L_x_391) ;  /* 0x0000009000007945 */ /* 0x000fe80003800000 */
[----:B------:R-:W-:Y:S05]  /*dc00*/  @P0 BRA `(.L_x_392) ;  /* 0x00000000001c0947 */ /* 0x000fea0003800000 */
[----:B------:R-:W-:-:S13]  /*dc10*/  ISETP.NE.AND P2, PT, R158, 0x3, PT ;  /* 0x000000039e00780c */ /* 0x000fda0003f45270 */
[----:B------:R-:W-:Y:S05]  /*dc20*/  @!P2 BRA `(.L_x_393) ;  /* 0x000000000004a947 */ /* 0x000fea0003800000 */
[----:B------:R-:W-:Y:S01]  /*dc30*/  BPT.TRAP 0x1 ;  /* 0x000000040000795c */ /* 0x000fe20000300000 */
.L_x_393:
[----:B------:R-:W-:-:S04]  /*dc40*/  ULEA UR4, UR5, UR45, 0x3 ;  /* 0x0000002d05047291 */ /* 0x000fc8000f8e183f */
[----:B------:R-:W-:-:S04]  /*dc50*/  UIADD3 UR4, UR4, 0x60, URZ ;  /* 0x0000006004047890 */ /* 0x000fc8000fffe03f */
[----:B------:R-:W-:-:S09]  /*dc60*/  UPRMT UR4, UR50, 0x654, UR4 ;  /* 0x0000065432047896 */ /* 0x000fd20008000004 */
[----:B------:R-:W-:Y:S03]  /*dc70*/  SYNCS.ARRIVE.TRANS64.RED.A1T0 RZ, [UR4], RZ ;  /* 0x000000ffffff79a7 */ /* 0x000fe60008100404 */
.L_x_392:
[----:B------:R-:W-:Y:S05]  /*dc80*/  BSYNC B0 ;  /* 0x0000000000007941 */ /* 0x000fea0003800000 */
.L_x_391:
        /* <DEDUP_REMOVED lines=8> */
.L_x_396:
[----:B------:R-:W-:Y:S01]  /*dd10*/  LEA R0, R12, UR45, 0x3 ;  /* 0x0000002d0c007c11 */ /* 0x000fe2000f8e18ff */
[----:B------:R-:W-:Y:S01]  /*dd20*/  BSSY B1, `(.L_x_397) ;  /* 0x0000007000017945 */ /* 0x000fe20003800000 */
[----:B------:R-:W-:Y:S02]  /*dd30*/  SHF.L.U32 R3, R10, 0x1f, RZ ;  /* 0x0000001f0a037819 */ /* 0x000fe400000006ff */
[----:B-1----:R-:W-:Y:S02]  /*dd40*/  IADD3 R9, R12, 0x1, RZ ;  /* 0x000000010c097810 */ /* 0x002fe40007ffe0ff */
[----:B------:R-:W1:Y:S02]  /*dd50*/  SYNCS.PHASECHK.TRANS64.TRYWAIT P2, [R0+URZ+0x40], R3 ;  /* 0x00004003000075a7 */ /* 0x000e64000804017f */
[----:B------:R-:W-:-:S04]  /*dd60*/  ISETP.NE.AND P3, PT, R9, 0x4, PT ;  /* 0x000000040900780c */ /* 0x000fc80003f65270 */
[----:B------:R-:W-:Y:S01]  /*dd70*/  SEL R39, RZ, 0x1, P3 ;  /* 0x00000001ff277807 */ /* 0x000fe20001800000 */
[----:B-1----:R-:W-:Y:S08]  /*dd80*/  @!P2 BRA `(.L_x_398) ;  /* 0x000000740084a947 */ /* 0x002ff00003800000 */
.L_x_616:
[----:B------:R-:W-:Y:S05]  /*dd90*/  BSYNC B1 ;  /* 0x0000000000017941 */ /* 0x000fea0003800000 */
.L_x_397:
        /* <DEDUP_REMOVED lines=8> */
[----:B------:R-:W-:Y:S01]  /*de20*/  SHF.L.U32 R24, R7, 0x10, RZ ;  /* 0x0000001007187819 */ /* 0x000fe200000006ff */
[----:B------:R-:W-:Y:S01]  /*de30*/  FMUL R13, R153, R0 ;  /* 0x00000000990d7220 */ /* 0x000fe20000400000 */
        /* <DEDUP_REMOVED lines=27> */
[----:B------:R-:W-:-:S07]  /*dff0*/  FMUL R26, R153, R46 ;  /* 0x0000002e991a7220 */ /* 0x000fce0000400000 */
.L_x_399:
[----:B------:R-:W-:Y:S02]  /*e000*/  LOP3.LUT R10, R10, R39, RZ, 0x3c, !PT ;  /* 0x000000270a0a7212 */ /* 0x000fe400078e3cff */
[----:B------:R-:W-:-:S07]  /*e010*/  SEL R12, R9, RZ, P3 ;  /* 0x000000ff090c7207 */ /* 0x000fce0001800000 */
.L_x_395:
[----:B------:R-:W-:Y:S05]  /*e020*/  BSYNC B0 ;  /* 0x0000000000007941 */ /* 0x000fea0003800000 */
.L_x_394:
[----:B------:R-:W-:Y:S01]  /*e030*/  MOV R57, 0x3bbb989d ;  /* 0x3bbb989d00397802 */ /* 0x000fe20000000f00 */
[C---:B------:R-:W-:Y:S01]  /*e040*/  FFMA R122, R154.reuse, R122, R21 ;  /* 0x0000007a9a7a7223 */ /* 0x040fe20000000015 */
[----:B------:R-:W-:Y:S01]  /*e050*/  MOV R59, 0x437c0000 ;  /* 0x437c0000003b7802 */ /* 0x000fe20000000f00 */
[C---:B------:R-:W-:Y:S01]  /*e060*/  FFMA R121, R154.reuse, R121, R14 ;  /* 0x000000799a797223 */ /* 0x040fe2000000000e */
[----:B------:R-:W-:Y:S01]  /*e070*/  FFMA R123, R154, R123, R15 ;  /* 0x0000007b9a7b7223 */ /* 0x000fe2000000000f */
[-C--:B-1----:R-:W-:Y:S01]  /*e080*/  FFMA.SAT R5, -R122, R57.reuse, 0.5 ;  /* 0x3f0000007a057423 */ /* 0x082fe20000002139 */
[C---:B------:R-:W-:Y:S01]  /*e090*/  FFMA R124, R154.reuse, R124, R27 ;  /* 0x0000007c9a7c7223 */ /* 0x040fe2000000001b */
[-C--:B------:R-:W-:Y:S01]  /*e0a0*/  FFMA.SAT R4, -R121, R57.reuse, 0.5 ;  /* 0x3f00000079047423 */ /* 0x080fe20000002139 */
[----:B------:R-:W-:Y:S01]  /*e0b0*/  FFMA.SAT R8, -R123, R57, 0.5 ;  /* 0x3f0000007b087423 */ /* 0x000fe20000002139 */
[----:B------:R-:W-:Y:S01]  /*e0c0*/  FFMA.RM R7, R5, R59, 12582913 ;  /* 0x4b40000105077423 */ /* 0x000fe2000000403b */
[----:B------:R-:W-:Y:S01]  /*e0d0*/  FFMA R125, R154, R125, R25 ;  /* 0x0000007d9a7d7223 */ /* 0x000fe20000000019 */
[-C--:B------:R-:W-:Y:S01]  /*e0e0*/  FFMA.RM R4, R4, R59.reuse, 12582913 ;  /* 0x4b40000104047423 */ /* 0x080fe2000000403b */
[----:B------:R-:W-:Y:S01]  /*e0f0*/  FFMA.RM R30, R8, R59, 12582913 ;  /* 0x4b400001081e7423 */ /* 0x000fe2000000403b */
[----:B------:R-:W-:Y:S01]  /*e100*/  FADD R5, R7, -12583039 ;  /* 0xcb40007f07057421 */ /* 0x000fe20000000000 */
[----:B------:R-:W-:Y:S01]  /*e110*/  FFMA R120, R154, R120, R13 ;  /* 0x000000789a787223 */ /* 0x000fe2000000000d */
[----:B------:R-:W-:Y:S01]  /*e120*/  FADD R6, R4, -12583039 ;  /* 0xcb40007f04067421 */ /* 0x000fe20000000000 */
[-C--:B------:R-:W-:Y:S01]  /*e130*/  FFMA.SAT R34, -R124, R57.reuse, 0.5 ;  /* 0x3f0000007c227423 */ /* 0x080fe20000002139 */
[----:B------:R-:W-:Y:S01]  /*e140*/  FFMA R9, -R122, 1.4426950216293334961, -R5 ;  /* 0x3fb8aa3b7a097823 */ /* 0x000fe20000000905 */
[----:B------:R-:W-:Y:S01]  /*e150*/  FADD R8, R30, -12583039 ;  /* 0xcb40007f1e087421 */ /* 0x000fe20000000000 */
[----:B------:R-:W-:Y:S01]  /*e160*/  FFMA R6, -R121, 1.4426950216293334961, -R6 ;  /* 0x3fb8aa3b79067823 */ /* 0x000fe20000000906 */
[----:B------:R-:W-:Y:S01]  /*e170*/  FFMA.SAT R38, -R125, R57, 0.5 ;  /* 0x3f0000007d267423 */ /* 0x000fe20000002139 */
[----:B------:R-:W-:Y:S01]  /*e180*/  FFMA R9, -R122, 1.925963033500011079e-08, R9 ;  /* 0x32a570607a097823 */ /* 0x000fe20000000109 */
[----:B------:R-:W-:Y:S01]  /*e190*/  FFMA R127, R154, R127, R157 ;  /* 0x0000007f9a7f7223 */ /* 0x000fe2000000009d */
[----:B------:R-:W-:Y:S01]  /*e1a0*/  FFMA.SAT R0, -R120, R57, 0.5 ;  /* 0x3f00000078007423 */ /* 0x000fe20000002139 */
[-C--:B------:R-:W-:Y:S01]  /*e1b0*/  FFMA.RM R36, R34, R59.reuse, 12582913 ;  /* 0x4b40000122247423 */ /* 0x080fe2000000403b */
[----:B------:R-:W-:Y:S01]  /*e1c0*/  FFMA R126, R154, R126, R23 ;  /* 0x0000007e9a7e7223 */ /* 0x000fe20000000017 */
[----:B------:R-:W-:Y:S01]  /*e1d0*/  FFMA R6, -R121, 1.925963033500011079e-08, R6 ;  /* 0x32a5706079067823 */ /* 0x000fe20000000106 */
[C---:B------:R-:W-:Y:S01]  /*e1e0*/  FFMA R34, -R123.reuse, 1.4426950216293334961, -R8 ;  /* 0x3fb8aa3b7b227823 */ /* 0x040fe20000000908 */
[-C--:B------:R-:W-:Y:S01]  /*e1f0*/  FFMA.RM R38, R38, R59.reuse, 12582913 ;  /* 0x4b40000126267423 */ /* 0x080fe2000000403b */
[----:B------:R1:W-:Y:S01]  /*e200*/  MUFU.EX2 R8, R9 ;  /* 0x0000000900087308 */ /* 0x0003e20000000800 */
[----:B------:R-:W-:Y:S01]  /*e210*/  FFMA.RM R0, R0, R59, 12582913 ;  /* 0x4b40000100007423 */ /* 0x000fe2000000403b */
[----:B------:R-:W-:Y:S01]  /*e220*/  FADD R39, R36, -12583039 ;  /* 0xcb40007f24277421 */ /* 0x000fe20000000000 */
[----:B------:R-:W-:Y:S01]  /*e230*/  FFMA.SAT R40, -R126, R57, 0.5 ;  /* 0x3f0000007e287423 */ /* 0x000fe20000002139 */
[----:B------:R-:W-:Y:S01]  /*e240*/  FFMA R128, R154, R128, R159 ;  /* 0x000000809a807223 */ /* 0x000fe2000000009f */
[----:B------:R-:W-:Y:S01]  /*e250*/  FFMA R34, -R123, 1.925963033500011079e-08, R34 ;  /* 0x32a570607b227823 */ /* 0x000fe20000000122 */
[----:B------:R-:W-:Y:S01]  /*e260*/  FADD R3, R0, -12583039 ;  /* 0xcb40007f00037421 */ /* 0x000fe20000000000 */
[----:B------:R-:W-:Y:S01]  /*e270*/  FFMA.RM R40, R40, R59, 12582913 ;  /* 0x4b40000128287423 */ /* 0x000fe2000000403b */
[----:B------:R2:W-:Y:S01]  /*e280*/  MUFU.EX2 R5, R6 ;  /* 0x0000000600057308 */ /* 0x0005e20000000800 */
[-C--:B-1----:R-:W-:Y:S01]  /*e290*/  FFMA.SAT R9, -R127, R57.reuse, 0.5 ;  /* 0x3f0000007f097423 */ /* 0x082fe20000002139 */
[----:B------:R-:W-:Y:S01]  /*e2a0*/  FFMA R41, -R124, 1.4426950216293334961, -R39 ;  /* 0x3fb8aa3b7c297823 */ /* 0x000fe20000000927 */
[----:B------:R-:W-:Y:S01]  /*e2b0*/  FFMA.SAT R44, -R128, R57, 0.5 ;  /* 0x3f000000802c7423 */ /* 0x000fe20000002139 */
[----:B------:R-:W-:Y:S01]  /*e2c0*/  FFMA R3, -R120, 1.4426950216293334961, -R3 ;  /* 0x3fb8aa3b78037823 */ /* 0x000fe20000000903 */
[----:B------:R-:W-:Y:S01]  /*e2d0*/  FFMA.RM R42, R9, R59, 12582913 ;  /* 0x4b400001092a7423 */ /* 0x000fe2000000403b */
[----:B------:R-:W-:Y:S01]  /*e2e0*/  FADD R9, R40, -12583039 ;  /* 0xcb40007f28097421 */ /* 0x000fe20000000000 */
[----:B------:R-:W-:Y:S01]  /*e2f0*/  FFMA R129, R154, R129, R31 ;  /* 0x000000819a817223 */ /* 0x000fe2000000001f */
[----:B------:R1:W-:Y:S01]  /*e300*/  MUFU.EX2 R39, R34 ;  /* 0x0000002200277308 */ /* 0x0003e20000000800 */
[----:B--2---:R-:W-:Y:S01]  /*e310*/  FADD R6, R38, -12583039 ;  /* 0xcb40007f26067421 */ /* 0x004fe20000000000 */
[----:B------:R-:W-:Y:S01]  /*e320*/  FFMA.RM R44, R44, R59, 12582913 ;  /* 0x4b4000012c2c7423 */ /* 0x000fe2000000403b */
[C---:B------:R-:W-:Y:S01]  /*e330*/  FFMA R131, R154.reuse, R131, R20 ;  /* 0x000000839a837223 */ /* 0x040fe20000000014 */
[----:B------:R-:W-:Y:S01]  /*e340*/  FFMA R130, R154, R130, R29 ;  /* 0x000000829a827223 */ /* 0x000fe2000000001d */
[----:B------:R-:W-:Y:S01]  /*e350*/  FFMA R6, -R125, 1.4426950216293334961, -R6 ;  /* 0x3fb8aa3b7d067823 */ /* 0x000fe20000000906 */
[----:B------:R-:W-:Y:S01]  /*e360*/  FFMA R3, -R120, 1.925963033500011079e-08, R3 ;  /* 0x32a5706078037823 */ /* 0x000fe20000000103 */
[----:B------:R-:W-:Y:S01]  /*e370*/  FFMA R43, -R126, 1.4426950216293334961, -R9 ;  /* 0x3fb8aa3b7e2b7823 */ /* 0x000fe20000000909 */
[-C--:B------:R-:W-:Y:S01]  /*e380*/  FFMA.SAT R46, -R129, R57.reuse, 0.5 ;  /* 0x3f000000812e7423 */ /* 0x080fe20000002139 */
[----:B-1----:R-:W-:Y:S01]  /*e390*/  FADD R34, R42, -12583039 ;  /* 0xcb40007f2a227421 */ /* 0x002fe20000000000 */
[----:B------:R-:W-:Y:S01]  /*e3a0*/  FFMA R6, -R125, 1.925963033500011079e-08, R6 ;  /* 0x32a570607d067823 */ /* 0x000fe20000000106 */
[----:B------:R-:W-:Y:S01]  /*e3b0*/  FADD R45, R44, -12583039 ;  /* 0xcb40007f2c2d7421 */ /* 0x000fe20000000000 */
[----:B------:R-:W-:Y:S01]  /*e3c0*/  FFMA.SAT R49, -R131, R57, 0.5 ;  /* 0x3f00000083317423 */ /* 0x000fe20000002139 */
[C---:B------:R-:W-:Y:S01]  /*e3d0*/  FFMA R34, -R127.reuse, 1.4426950216293334961, -R34 ;  /* 0x3fb8aa3b7f227823 */ /* 0x040fe20000000922 */
[----:B------:R1:W-:Y:S01]  /*e3e0*/  MUFU.EX2 R9, R6 ;  /* 0x0000000600097308 */ /* 0x0003e20000000800 */
[----:B------:R-:W-:Y:S01]  /*e3f0*/  FFMA R132, R154, R132, R33 ;  /* 0x000000849a847223 */ /* 0x000fe20000000021 */
[-C--:B------:R-:W-:Y:S01]  /*e400*/  FFMA.RM R46, R46, R59.reuse, 12582913 ;  /* 0x4b4000012e2e7423 */ /* 0x080fe2000000403b */
[----:B------:R-:W-:Y:S01]  /*e410*/  FFMA R34, -R127, 1.925963033500011079e-08, R34 ;  /* 0x32a570607f227823 */ /* 0x000fe20000000122 */
[----:B------:R-:W-:Y:S01]  /*e420*/  FFMA R47, -R128, 1.4426950216293334961, -R45 ;  /* 0x3fb8aa3b802f7823 */ /* 0x000fe2000000092d */
[----:B------:R-:W-:Y:S01]  /*e430*/  FFMA.RM R50, R49, R59, 12582913 ;  /* 0x4b40000131327423 */ /* 0x000fe2000000403b */
[C---:B------:R-:W-:Y:S01]  /*e440*/  FFMA R133, R154.reuse, R133, R24 ;  /* 0x000000859a857223 */ /* 0x040fe20000000018 */
[----:B------:R-:W-:Y:S01]  /*e450*/  FFMA R134, R154, R134, R35 ;  /* 0x000000869a867223 */ /* 0x000fe20000000023 */
[----:B------:R-:W2:Y:S01]  /*e460*/  MUFU.EX2 R3, R3 ;  /* 0x0000000300037308 */ /* 0x000ea20000000800 */
[----:B-1----:R-:W-:Y:S01]  /*e470*/  FFMA.SAT R6, -R130, R57, 0.5 ;  /* 0x3f00000082067423 */ /* 0x002fe20000002139 */
[----:B------:R-:W-:Y:S01]  /*e480*/  FADD R52, R50, -12583039 ;  /* 0xcb40007f32347421 */ /* 0x000fe20000000000 */
        /* <DEDUP_REMOVED lines=8> */
[----:B------:R-:W-:Y:S01]  /*e510*/  FFMA R52, -R131, 1.4426950216293334961, -R52 ;  /* 0x3fb8aa3b83347823 */ /* 0x000fe20000000934 */
[-C--:B------:R-:W-:Y:S01]  /*e520*/  FFMA.RM R54, R53, R59.reuse, 12582913 ;  /* 0x4b40000135367423 */ /* 0x080fe2000000403b */
[----:B------:R-:W-:Y:S01]  /*e530*/  FFMA R49, -R130, 1.4426950216293334961, -R49 ;  /* 0x3fb8aa3b82317823 */ /* 0x000fe20000000931 */
[----:B------:R-:W-:Y:S01]  /*e540*/  FFMA.RM R56, R55, R59, 12582913 ;  /* 0x4b40000137387423 */ /* 0x000fe2000000403b */
[----:B------:R-:W-:Y:S01]  /*e550*/  FFMA R6, -R129, 1.925963033500011079e-08, R6 ;  /* 0x32a5706081067823 */ /* 0x000fe20000000106 */
[----:B------:R-:W-:Y:S01]  /*e560*/  FFMA R52, -R131, 1.925963033500011079e-08, R52 ;  /* 0x32a5706083347823 */ /* 0x000fe20000000134 */
[-C--:B-1----:R-:W-:Y:S01]  /*e570*/  FFMA.SAT R34, -R132, R57.reuse, 0.5 ;  /* 0x3f00000084227423 */ /* 0x082fe20000002139 */
[----:B------:R-:W-:Y:S01]  /*e580*/  FFMA.SAT R57, -R135, R57, 0.5 ;  /* 0x3f00000087397423 */ /* 0x000fe20000002139 */
[----:B------:R-:W-:-:S02]  /*e590*/  IMAD.SHL.U32 R0, R0, 0x800000, RZ ;  /* 0x0080000000007824 */ /* 0x000fc400078e00ff */
[----:B------:R-:W-:Y:S01]  /*e5a0*/  FFMA R130, -R130, 1.925963033500011079e-08, R49 ;  /* 0x32a5706082827823 */ /* 0x000fe20000000131 */
[-C--:B------:R-:W-:Y:S01]  /*e5b0*/  FFMA.RM R34, R34, R59.reuse, 12582913 ;  /* 0x4b40000122227423 */ /* 0x080fe2000000403b */
[----:B------:R-:W-:Y:S01]  /*e5c0*/  FFMA.RM R58, R57, R59, 12582913 ;  /* 0x4b400001393a7423 */ /* 0x000fe2000000403b */
[----:B------:R-:W-:Y:S01]  /*e5d0*/  FADD R57, R56, -12583039 ;  /* 0xcb40007f38397421 */ /* 0x000fe20000000000 */
[----:B------:R1:W-:Y:S01]  /*e5e0*/  MUFU.EX2 R49, R6 ;  /* 0x0000000600317308 */ /* 0x0003e20000000800 */
[----:B------:R-:W-:Y:S01]  /*e5f0*/  FADD R53, R34, -12583039 ;  /* 0xcb40007f22357421 */ /* 0x000fe20000000000 */
[----:B------:R-:W-:Y:S01]  /*e600*/  FADD R60, R58, -12583039 ;  /* 0xcb40007f3a3c7421 */ /* 0x000fe20000000000 */
[----:B------:R-:W-:Y:S01]  /*e610*/  FFMA R57, -R134, 1.4426950216293334961, -R57 ;  /* 0x3fb8aa3b86397823 */ /* 0x000fe20000000939 */
[----:B------:R-:W-:Y:S01]  /*e620*/  FFMA R41, -R124, 1.925963033500011079e-08, R41 ;  /* 0x32a570607c297823 */ /* 0x000fe20000000129 */
[----:B------:R-:W-:Y:S01]  /*e630*/  FFMA R55, -R132, 1.4426950216293334961, -R53 ;  /* 0x3fb8aa3b84377823 */ /* 0x000fe20000000935 */
[----:B------:R-:W-:Y:S01]  /*e640*/  FFMA R60, -R135, 1.4426950216293334961, -R60 ;  /* 0x3fb8aa3b873c7823 */ /* 0x000fe2000000093c */
[----:B------:R-:W-:Y:S01]  /*e650*/  FFMA R43, -R126, 1.925963033500011079e-08, R43 ;  /* 0x32a570607e2b7823 */ /* 0x000fe2000000012b */
[----:B------:R2:W3:Y:S01]  /*e660*/  MUFU.EX2 R53, R52 ;  /* 0x0000003400357308 */ /* 0x0004e20000000800 */
[----:B-1----:R-:W-:Y:S01]  /*e670*/  FADD R6, R54, -12583039 ;  /* 0xcb40007f36067421 */ /* 0x002fe20000000000 */
[----:B------:R-:W-:Y:S01]  /*e680*/  FFMA R47, -R128, 1.925963033500011079e-08, R47 ;  /* 0x32a57060802f7823 */ /* 0x000fe2000000012f */
[----:B------:R-:W-:Y:S01]  /*e690*/  FFMA R55, -R132, 1.925963033500011079e-08, R55 ;  /* 0x32a5706084377823 */ /* 0x000fe20000000137 */
[----:B------:R-:W-:Y:S01]  /*e6a0*/  FFMA R57, -R134, 1.925963033500011079e-08, R57 ;  /* 0x32a5706086397823 */ /* 0x000fe20000000139 */
[----:B------:R-:W-:Y:S01]  /*e6b0*/  FFMA R6, -R133, 1.4426950216293334961, -R6 ;  /* 0x3fb8aa3b85067823 */ /* 0x000fe20000000906 */
[----:B------:R-:W-:Y:S01]  /*e6c0*/  SHF.L.U32 R4, R4, 0x17, RZ ;  /* 0x0000001704047819 */ /* 0x000fe200000006ff */
[----:B------:R-:W-:Y:S01]  /*e6d0*/  FFMA R60, -R135, 1.925963033500011079e-08, R60 ;  /* 0x32a57060873c7823 */ /* 0x000fe2000000013c */
[----:B------:R-:W1:Y:S01]  /*e6e0*/  MUFU.EX2 R41, R41 ;  /* 0x0000002900297308 */ /* 0x000e620000000800 */
[----:B--2---:R-:W-:Y:S01]  /*e6f0*/  FFMA R52, R0, R3, 1 ;  /* 0x3f80000000347423 */ /* 0x004fe20000000003 */
[----:B------:R-:W-:Y:S01]  /*e700*/  FFMA R6, -R133, 1.925963033500011079e-08, R6 ;  /* 0x32a5706085067823 */ /* 0x000fe20000000106 */
[----:B------:R-:W-:Y:S01]  /*e710*/  FFMA R59, R4, R5, 1 ;  /* 0x3f800000043b7423 */ /* 0x000fe20000000005 */
[----:B------:R-:W-:Y:S01]  /*e720*/  SHF.L.U32 R50, R50, 0x17, RZ ;  /* 0x0000001732327819 */ /* 0x000fe200000006ff */
[----:B------:R-:W-:Y:S01]  /*e730*/  VIADD R0, R52, 0x1800000 ;  /* 0x0180000034007836 */ /* 0x000fe20000000000 */
[----:B------:R-:W-:Y:S01]  /*e740*/  SHF.L.U32 R7, R7, 0x17, RZ ;  /* 0x0000001707077819 */ /* 0x000fe200000006ff */
[----:B------:R-:W-:Y:S01]  /*e750*/  IMAD.SHL.U32 R38, R38, 0x800000, RZ ;  /* 0x0080000026267824 */ /* 0x000fe200078e00ff */
[----:B------:R-:W2:Y:S01]  /*e760*/  MUFU.EX2 R43, R43 ;  /* 0x0000002b002b7308 */ /* 0x000ea20000000800 */
[----:B------:R-:W-:Y:S01]  /*e770*/  SHF.L.U32 R30, R30, 0x17, RZ ;  /* 0x000000171e1e7819 */ /* 0x000fe200000006ff */
[----:B------:R-:W-:Y:S01]  /*e780*/  IMAD.SHL.U32 R56, R56, 0x800000, RZ ;  /* 0x0080000038387824 */ /* 0x000fe200078e00ff */
[----:B------:R-:W-:Y:S01]  /*e790*/  LOP3.LUT R0, R0, 0x7f800000, RZ, 0xc0, !PT ;  /* 0x7f80000000007812 */ /* 0x000fe200078ec0ff */
[----:B------:R-:W-:Y:S01]  /*e7a0*/  BSSY B1, `(.L_x_400) ;  /* 0x0000029000017945 */ /* 0x000fe20003800000 */
[----:B------:R-:W-:Y:S01]  /*e7b0*/  SHF.L.U32 R36, R36, 0x17, RZ ;  /* 0x0000001724247819 */ /* 0x000fe200000006ff */
[----:B---3--:R-:W-:Y:S01]  /*e7c0*/  FFMA R50, R50, R53, 1 ;  /* 0x3f80000032327423 */ /* 0x008fe20000000035 */
[----:B------:R-:W-:Y:S01]  /*e7d0*/  ISETP.GT.U32.AND P2, PT, R0, 0x1ffffff, PT ;  /* 0x01ffffff0000780c */ /* 0x000fe20003f44070 */
[----:B------:R-:W3:Y:S01]  /*e7e0*/  MUFU.EX2 R47, R47 ;  /* 0x0000002f002f7308 */ /* 0x000ee20000000800 */
[----:B------:R-:W-:Y:S01]  /*e7f0*/  SHF.L.U32 R40, R40, 0x17, RZ ;  /* 0x0000001728287819 */ /* 0x000fe200000006ff */
[----:B------:R-:W-:Y:S01]  /*e800*/  FFMA R61, R7, R8, 1 ;  /* 0x3f800000073d7423 */ /* 0x000fe20000000008 */
[----:B------:R-:W-:Y:S01]  /*e810*/  SHF.L.U32 R42, R42, 0x17, RZ ;  /* 0x000000172a2a7819 */ /* 0x000fe200000006ff */
[----:B------:R-:W-:Y:S01]  /*e820*/  FFMA R62, R30, R39, 1 ;  /* 0x3f8000001e3e7423 */ /* 0x000fe20000000027 */
[----:B------:R-:W-:Y:S01]  /*e830*/  SHF.L.U32 R44, R44, 0x17, RZ ;  /* 0x000000172c2c7819 */ /* 0x000fe200000006ff */
[----:B-1----:R-:W-:Y:S01]  /*e840*/  FFMA R41, R36, R41, 1 ;  /* 0x3f80000024297423 */ /* 0x002fe20000000029 */
[----:B------:R-:W-:Y:S01]  /*e850*/  SHF.L.U32 R46, R46, 0x17, RZ ;  /* 0x000000172e2e7819 */ /* 0x000fe200000006ff */
[----:B------:R-:W1:Y:S01]  /*e860*/  MUFU.EX2 R51, R130 ;  /* 0x0000008200337308 */ /* 0x000e620000000800 */
[----:B------:R-:W-:Y:S01]  /*e870*/  SHF.L.U32 R48, R48, 0x17, RZ ;  /* 0x0000001730307819 */ /* 0x000fe200000006ff */
[----:B------:R-:W-:Y:S01]  /*e880*/  FFMA R38, R38, R9, 1 ;  /* 0x3f80000026267423 */ /* 0x000fe20000000009 */
[----:B------:R-:W-:Y:S01]  /*e890*/  SHF.L.U32 R34, R34, 0x17, RZ ;  /* 0x0000001722227819 */ /* 0x000fe200000006ff */
[----:B--2---:R-:W-:Y:S01]  /*e8a0*/  FFMA R43, R40, R43, 1 ;  /* 0x3f800000282b7423 */ /* 0x004fe2000000002b */
[----:B------:R-:W-:Y:S01]  /*e8b0*/  SHF.L.U32 R54, R54, 0x17, RZ ;  /* 0x0000001736367819 */ /* 0x000fe200000006ff */
[----:B------:R-:W-:Y:S01]  /*e8c0*/  FFMA R42, R42, R45, 1 ;  /* 0x3f8000002a2a7423 */ /* 0x000fe2000000002d */
[----:B------:R-:W-:Y:S01]  /*e8d0*/  SHF.L.U32 R58, R58, 0x17, RZ ;  /* 0x000000173a3a7819 */ /* 0x000fe200000006ff */
[----:B------:R-:W2:Y:S01]  /*e8e0*/  MUFU.EX2 R55, R55 ;  /* 0x0000003700377308 */ /* 0x000ea20000000800 */
[----:B---3--:R-:W-:Y:S01]  /*e8f0*/  FFMA R47, R44, R47, 1 ;  /* 0x3f8000002c2f7423 */ /* 0x008fe2000000002f */
[----:B------:R-:W-:-:S06]  /*e900*/  FFMA R46, R46, R49, 1 ;  /* 0x3f8000002e2e7423 */ /* 0x000fcc0000000031 */
[----:B------:R-:W3:Y:S01]  /*e910*/  MUFU.EX2 R3, R6 ;  /* 0x0000000600037308 */ /* 0x000ee20000000800 */
[----:B-1----:R-:W-:-:S07]  /*e920*/  FFMA R51, R48, R51, 1 ;  /* 0x3f80000030337423 */ /* 0x002fce0000000033 */
[----:B------:R-:W1:Y:S01]  /*e930*/  MUFU.EX2 R57, R57 ;  /* 0x0000003900397308 */ /* 0x000e620000000800 */
[----:B--2---:R-:W-:-:S07]  /*e940*/  FFMA R55, R34, R55, 1 ;  /* 0x3f80000022377423 */ /* 0x004fce0000000037 */
[----:B------:R-:W2:Y:S01]  /*e950*/  MUFU.EX2 R5, R60 ;  /* 0x0000003c00057308 */ /* 0x000ea20000000800 */
[----:B---3--:R-:W-:Y:S01]  /*e960*/  FFMA R54, R54, R3, 1 ;  /* 0x3f80000036367423 */ /* 0x008fe20000000003 */
[----:B-1----:R-:W-:Y:S01]  /*e970*/  FFMA R57, R56, R57, 1 ;  /* 0x3f80000038397423 */ /* 0x002fe20000000039 */
[----:B--2---:R-:W-:Y:S01]  /*e980*/  FFMA R53, R58, R5, 1 ;  /* 0x3f8000003a357423 */ /* 0x004fe20000000005 */
[----:B------:R-:W-:Y:S06]  /*e990*/  @P2 BRA `(.L_x_401) ;  /* 0x0000000000142947 */ /* 0x000fec0003800000 */
[----:B------:R-:W-:Y:S02]  /*e9a0*/  MOV R0, R52 ;  /* 0x0000003400007202 */ /* 0x000fe40000000f00 */
[----:B------:R-:W-:-:S07]  /*e9b0*/  MOV R4, 0xe9d0 ;  /* 0x0000e9d000047802 */ /* 0x000fce0000000f00 */
[----:B------:R-:W-:Y:S05]  /*e9c0*/  CALL.REL.NOINC `($__internal_0_$__cuda_sm20_rcp_rn_f32_slowpath) ;  /* 0x0000007000407944 */ /* 0x000fea0003c00000 */
[----:B------:R-:W-:Y:S01]  /*e9d0*/  MOV R9, R0 ;  /* 0x0000000000097202 */ /* 0x000fe20000000f00 */
[----:B------:R-:W-:Y:S06]  /*e9e0*/  BRA `(.L_x_402) ;  /* 0x0000000000107947 */ /* 0x000fec0003800000 */
.L_x_401:
[----:B------:R-:W1:Y:S02]  /*e9f0*/  MUFU.RCP R9, R52 ;  /* 0x0000003400097308 */ /* 0x000e640000001000 */
[----:B-1----:R-:W-:-:S04]  /*ea00*/  FFMA R0, R52, R9, -1 ;  /* 0xbf80000034007423 */ /* 0x002fc80000000009 */
[----:B------:R-:W-:-:S04]  /*ea10*/  FADD.FTZ R0, -R0, -RZ ;  /* 0x800000ff00007221 */ /* 0x000fc80000010100 */
[----:B------:R-:W-:-:S07]  /*ea20*/  FFMA R9, R9, R0, R9 ;  /* 0x0000000009097223 */ /* 0x000fce0000000009 */
.L_x_402:
[----:B------:R-:W-:Y:S05]  /*ea30*/  BSYNC B1 ;  /* 0x0000000000017941 */ /* 0x000fea0003800000 */
.L_x_400:
        /* <DEDUP_REMOVED lines=10> */
.L_x_404:
[----:B------:R-:W1:Y:S02]  /*eae0*/  MUFU.RCP R30, R59 ;  /* 0x0000003b001e7308 */ /* 0x000e640000001000 */
[----:B-1----:R-:W-:-:S04]  /*eaf0*/  FFMA R0, R59, R30, -1 ;  /* 0xbf8000003b007423 */ /* 0x002fc8000000001e */
[----:B------:R-:W-:-:S04]  /*eb00*/  FADD.FTZ R3, -R0, -RZ ;  /* 0x800000ff00037221 */ /* 0x000fc80000010100 */
[----:B------:R-:W-:-:S07]  /*eb10*/  FFMA R30, R30, R3, R30 ;  /* 0x000000031e1e7223 */ /* 0x000fce000000001e */
.L_x_405:
[----:B------:R-:W-:Y:S05]  /*eb20*/  BSYNC B1 ;  /* 0x0000000000017941 */ /* 0x000fea0003800000 */
.L_x_403:
        /* <DEDUP_REMOVED lines=10> */
.L_x_407:
[----:B------:R-:W1:Y:S02]  /*ebd0*/  MUFU.RCP R34, R61 ;  /* 0x0000003d00227308 */ /* 0x000e640000001000 */
[----:B-1----:R-:W-:-:S04]  /*ebe0*/  FFMA R0, R61, R34, -1 ;  /* 0xbf8000003d007423 */ /* 0x002fc80000000022 */
[----:B------:R-:W-:-:S04]  /*ebf0*/  FADD.FTZ R3, -R0, -RZ ;  /* 0x800000ff00037221 */ /* 0x000fc80000010100 */
[----:B------:R-:W-:-:S07]  /*ec00*/  FFMA R34, R34, R3, R34 ;  /* 0x0000000322227223 */ /* 0x000fce0000000022 */
.L_x_408:
[----:B------:R-:W-:Y:S05]  /*ec10*/  BSYNC B1 ;  /* 0x0000000000017941 */ /* 0x000fea0003800000 */
.L_x_406:
        /* <DEDUP_REMOVED lines=10> */
.L_x_410:
[----:B------:R-:W1:Y:S02]  /*ecc0*/  MUFU.RCP R39, R62 ;  /* 0x0000003e00277308 */ /* 0x000e640000001000 */
[----:B-1----:R-:W-:-:S04]  /*ecd0*/  FFMA R0, R62, R39, -1 ;  /* 0xbf8000003e007423 */ /* 0x002fc80000000027 */
[----:B------:R-:W-:-:S04]  /*ece0*/  FADD.FTZ R0, -R0, -RZ ;  /* 0x800000ff00007221 */ /* 0x000fc80000010100 */
[----:B------:R-:W-:-:S07]  /*ecf0*/  FFMA R39, R39, R0, R39 ;  /* 0x0000000027277223 */ /* 0x000fce0000000027 */
.L_x_411:
[----:B------:R-:W-:Y:S05]  /*ed00*/  BSYNC B1 ;  /* 0x0000000000017941 */ /* 0x000fea0003800000 */
.L_x_409:
        /* <DEDUP_REMOVED lines=10> */
.L_x_413:
[----:B------:R-:W1:Y:S02]  /*edb0*/  MUFU.RCP R36, R41 ;  /* 0x0000002900247308 */ /* 0x000e640000001000 */
[----:B-1----:R-:W-:-:S04]  /*edc0*/  FFMA R0, R41, R36, -1 ;  /* 0xbf80000029007423 */ /* 0x002fc80000000024 */
[----:B------:R-:W-:-:S04]  /*edd0*/  FADD.FTZ R3, -R0, -RZ ;  /* 0x800000ff00037221 */ /* 0x000fc80000010100 */
[----:B------:R-:W-:-:S07]  /*ede0*/  FFMA R36, R36, R3, R36 ;  /* 0x0000000324247223 */ /* 0x000fce0000000024 */
.L_x_414:
[----:B------:R-:W-:Y:S05]  /*edf0*/  BSYNC B1 ;  /* 0x0000000000017941 */ /* 0x000fea0003800000 */
.L_x_412:
        /* <DEDUP_REMOVED lines=10> */
.L_x_416:
[----:B------:R-:W1:Y:S02]  /*eea0*/  MUFU.RCP R41, R38 ;  /* 0x0000002600297308 */ /* 0x000e640000001000 */
[----:B-1----:R-:W-:-:S04]  /*eeb0*/  FFMA R0, R38, R41, -1 ;  /* 0xbf80000026007423 */ /* 0x002fc80000000029 */
[----:B------:R-:W-:-:S04]  /*eec0*/  FADD.FTZ R0, -R0, -RZ ;  /* 0x800000ff00007221 */ /* 0x000fc80000010100 */
[----:B------:R-:W-:-:S07]  /*eed0*/  FFMA R41, R41, R0, R41 ;  /* 0x0000000029297223 */ /* 0x000fce0000000029 */
.L_x_417:
[----:B------:R-:W-:Y:S05]  /*eee0*/  BSYNC B1 ;  /* 0x0000000000017941 */ /* 0x000fea0003800000 */
.L_x_415:
        /* <DEDUP_REMOVED lines=10> */
.L_x_419:
[----:B------:R-:W1:Y:S02]  /*ef90*/  MUFU.RCP R38, R43 ;  /* 0x0000002b00267308 */ /* 0x000e640000001000 */
[----:B-1----:R-:W-:-:S04]  /*efa0*/  FFMA R0, R43, R38, -1 ;  /* 0xbf8000002b007423 */ /* 0x002fc80000000026 */
[----:B------:R-:W-:-:S04]  /*efb0*/  FADD.FTZ R3, -R0, -RZ ;  /* 0x800000ff00037221 */ /* 0x000fc80000010100 */
[----:B------:R-:W-:-:S07]  /*efc0*/  FFMA R38, R38, R3, R38 ;  /* 0x0000000326267223 */ /* 0x000fce0000000026 */
.L_x_420:
[----:B------:R-:W-:Y:S05]  /*efd0*/  BSYNC B1 ;  /* 0x0000000000017941 */ /* 0x000fea0003800000 */
.L_x_418:
        /* <DEDUP_REMOVED lines=10> */
.L_x_422:
[----:B------:R-:W1:Y:S02]  /*f080*/  MUFU.RCP R43, R42 ;  /* 0x0000002a002b7308 */ /* 0x000e640000001000 */
[----:B-1----:R-:W-:-:S04]  /*f090*/  FFMA R0, R42, R43, -1 ;  /* 0xbf8000002a007423 */ /* 0x002fc8000000002b */
[----:B------:R-:W-:-:S04]  /*f0a0*/  FADD.FTZ R0, -R0, -RZ ;  /* 0x800000ff00007221 */ /* 0x000fc80000010100 */
[----:B------:R-:W-:-:S07]  /*f0b0*/  FFMA R43, R43, R0, R43 ;  /* 0x000000002b2b7223 */ /* 0x000fce000000002b */
.L_x_423:
[----:B------:R-:W-:Y:S05]  /*f0c0*/  BSYNC B1 ;  /* 0x0000000000017941 */ /* 0x000fea0003800000 */
.L_x_421:
        /* <DEDUP_REMOVED lines=10> */
.L_x_425:
[----:B------:R-:W1:Y:S02]  /*f170*/  MUFU.RCP R40, R47 ;  /* 0x0000002f00287308 */ /* 0x000e640000001000 */
[----:B-1----:R-:W-:-:S04]  /*f180*/  FFMA R0, R47, R40, -1 ;  /* 0xbf8000002f007423 */ /* 0x002fc80000000028 */
[----:B------:R-:W-:-:S04]  /*f190*/  FADD.FTZ R3, -R0, -RZ ;  /* 0x800000ff00037221 */ /* 0x000fc80000010100 */
[----:B------:R-:W-:-:S07]  /*f1a0*/  FFMA R40, R40, R3, R40 ;  /* 0x0000000328287223 */ /* 0x000fce0000000028 */
.L_x_426:
[----:B------:R-:W-:Y:S05]  /*f1b0*/  BSYNC B1 ;  /* 0x0000000000017941 */ /* 0x000fea0003800000 */
.L_x_424:
        /* <DEDUP_REMOVED lines=10> */
.L_x_428:
[----:B------:R-:W1:Y:S02]  /*f260*/  MUFU.RCP R45, R46 ;  /* 0x0000002e002d7308 */ /* 0x000e640000001000 */
[----:B-1----:R-:W-:-:S04]  /*f270*/  FFMA R0, R46, R45, -1 ;  /* 0xbf8000002e007423 */ /* 0x002fc8000000002d */
[----:B------:R-:W-:-:S04]  /*f280*/  FADD.FTZ R0, -R0, -RZ ;  /* 0x800000ff00007221 */ /* 0x000fc80000010100 */
[----:B------:R-:W-:-:S07]  /*f290*/  FFMA R45, R45, R0, R45 ;  /* 0x000000002d2d7223 */ /* 0x000fce000000002d */
.L_x_429:
[----:B------:R-:W-:Y:S05]  /*f2a0*/  BSYNC B1 ;  /* 0x0000000000017941 */ /* 0x000fea0003800000 */
.L_x_427:
        /* <DEDUP_REMOVED lines=10> */
.L_x_431:
[----:B------:R-:W1:Y:S02]  /*f350*/  MUFU.RCP R42, R51 ;  /* 0x00000033002a7308 */ /* 0x000e640000001000 */
[----:B-1----:R-:W-:-:S04]  /*f360*/  FFMA R0, R51, R42, -1 ;  /* 0xbf80000033007423 */ /* 0x002fc8000000002a */
[----:B------:R-:W-:-:S04]  /*f370*/  FADD.FTZ R3, -R0, -RZ ;  /* 0x800000ff00037221 */ /* 0x000fc80000010100 */
[----:B------:R-:W-:-:S07]  /*f380*/  FFMA R42, R42, R3, R42 ;  /* 0x000000032a2a7223 */ /* 0x000fce000000002a */
.L_x_432:
[----:B------:R-:W-:Y:S05]  /*f390*/  BSYNC B1 ;  /* 0x0000000000017941 */ /* 0x000fea0003800000 */
.L_x_430:
        /* <DEDUP_REMOVED lines=10> */
.L_x_434:
[----:B------:R-:W1:Y:S02]  /*f440*/  MUFU.RCP R47, R50 ;  /* 0x00000032002f7308 */ /* 0x000e640000001000 */
[----:B-1----:R-:W-:-:S04]  /*f450*/  FFMA R0, R50, R47, -1 ;  /* 0xbf80000032007423 */ /* 0x002fc8000000002f */
[----:B------:R-:W-:-:S04]  /*f460*/  FADD.FTZ R0, -R0, -RZ ;  /* 0x800000ff00007221 */ /* 0x000fc80000010100 */
[----:B------:R-:W-:-:S07]  /*f470*/  FFMA R47, R47, R0, R47 ;  /* 0x000000002f2f7223 */ /* 0x000fce000000002f */
.L_x_435:
[----:B------:R-:W-:Y:S05]  /*f480*/  BSYNC B1 ;  /* 0x0000000000017941 */ /* 0x000fea0003800000 */
.L_x_433:
        /* <DEDUP_REMOVED lines=10> */
.L_x_437:
[----:B------:R-:W1:Y:S02]  /*f530*/  MUFU.RCP R44, R55 ;  /* 0x00000037002c7308 */ /* 0x000e640000001000 */
[----:B-1----:R-:W-:-:S04]  /*f540*/  FFMA R0, R55, R44, -1 ;  /* 0xbf80000037007423 */ /* 0x002fc8000000002c */
[----:B------:R-:W-:-:S04]  /*f550*/  FADD.FTZ R3, -R0, -RZ ;  /* 0x800000ff00037221 */ /* 0x000fc80000010100 */
[----:B------:R-:W-:-:S07]  /*f560*/  FFMA R44, R44, R3, R44 ;  /* 0x000000032c2c7223 */ /* 0x000fce000000002c */
.L_x_438:
[----:B------:R-:W-:Y:S05]  /*f570*/  BSYNC B1 ;  /* 0x0000000000017941 */ /* 0x000fea0003800000 */
.L_x_436:
        /* <DEDUP_REMOVED lines=10> */
.L_x_440:
[----:B------:R-:W1:Y:S02]  /*f620*/  MUFU.RCP R49, R54 ;  /* 0x0000003600317308 */ /* 0x000e640000001000 */
[----:B-1----:R-:W-:-:S04]  /*f630*/  FFMA R0, R54, R49, -1 ;  /* 0xbf80000036007423 */ /* 0x002fc80000000031 */
[----:B------:R-:W-:-:S04]  /*f640*/  FADD.FTZ R0, -R0, -RZ ;  /* 0x800000ff00007221 */ /* 0x000fc80000010100 */
[----:B------:R-:W-:-:S07]  /*f650*/  FFMA R49, R49, R0, R49 ;  /* 0x0000000031317223 */ /* 0x000fce0000000031 */
.L_x_441:
[----:B------:R-:W-:Y:S05]  /*f660*/  BSYNC B1 ;  /* 0x0000000000017941 */ /* 0x000fea0003800000 */
.L_x_439:
        /* <DEDUP_REMOVED lines=10> */
.L_x_443:
[----:B------:R-:W1:Y:S02]  /*f710*/  MUFU.RCP R46, R57 ;  /* 0x00000039002e7308 */ /* 0x000e640000001000 */
[----:B-1----:R-:W-:-:S04]  /*f720*/  FFMA R0, R57, R46, -1 ;  /* 0xbf80000039007423 */ /* 0x002fc8000000002e */
[----:B------:R-:W-:-:S04]  /*f730*/  FADD.FTZ R3, -R0, -RZ ;  /* 0x800000ff00037221 */ /* 0x000fc80000010100 */
[----:B------:R-:W-:-:S07]  /*f740*/  FFMA R46, R46, R3, R46 ;  /* 0x000000032e2e7223 */ /* 0x000fce000000002e */
.L_x_444:
[----:B------:R-:W-:Y:S05]  /*f750*/  BSYNC B1 ;  /* 0x0000000000017941 */ /* 0x000fea0003800000 */
.L_x_442:
        /* <DEDUP_REMOVED lines=8> */
.L_x_445:
[----:B------:R-:W1:Y:S02]  /*f7e0*/  MUFU.RCP R0, R53 ;  /* 0x0000003500007308 */ /* 0x000e640000001000 */
[----:B-1----:R-:W-:-:S04]  /*f7f0*/  FFMA R3, R53, R0, -1 ;  /* 0xbf80000035037423 */ /* 0x002fc80000000000 */
[----:B------:R-:W-:-:S04]  /*f800*/  FADD.FTZ R3, -R3, -RZ ;  /* 0x800000ff03037221 */ /* 0x000fc80000010100 */
[----:B------:R-:W-:-:S07]  /*f810*/  FFMA R0, R0, R3, R0 ;  /* 0x0000000300007223 */ /* 0x000fce0000000000 */
.L_x_446:
        /* <DEDUP_REMOVED lines=29> */
.L_x_448:
[----:B------:R-:W-:Y:S05]  /*f9f0*/  BSYNC B0 ;  /* 0x0000000000007941 */ /* 0x000fea0003800000 */
.L_x_447:
[----:B------:R-:W-:Y:S06]  /*fa00*/  BAR.SYNC.DEFER_BLOCKING 0x1, 0x100 ;  /* 0x0044000000007b1d */ /* 0x000fec0000010000 */
[----:B------:R-:W-:Y:S04]  /*fa10*/  BSSY B0, `(.L_x_449) ;  /* 0x0000009000007945 */ /* 0x000fe80003800000 */
[----:B------:R-:W-:Y:S05]  /*fa20*/  @P0 BRA `(.L_x_450) ;  /* 0x00000000001c0947 */ /* 0x000fea0003800000 */
[----:B------:R-:W-:-:S13]  /*fa30*/  ISETP.NE.AND P2, PT, R158, 0x3, PT ;  /* 0x000000039e00780c */ /* 0x000fda0003f45270 */
[----:B------:R-:W-:Y:S05]  /*fa40*/  @!P2 BRA `(.L_x_451) ;  /* 0x000000000004a947 */ /* 0x000fea0003800000 */
[----:B------:R-:W-:Y:S01]  /*fa50*/  BPT.TRAP 0x1 ;  /* 0x000000040000795c */ /* 0x000fe20000300000 */
.L_x_451:
[----:B------:R-:W-:-:S04]  /*fa60*/  ULEA UR4, UR5, UR45, 0x3 ;  /* 0x0000002d05047291 */ /* 0x000fc8000f8e183f */
[----:B------:R-:W-:-:S04]  /*fa70*/  UIADD3 UR4, UR4, 0x60, URZ ;  /* 0x0000006004047890 */ /* 0x000fc8000fffe03f */
[----:B------:R-:W-:-:S09]  /*fa80*/  UPRMT UR4, UR50, 0x654, UR4 ;  /* 0x0000065432047896 */ /* 0x000fd20008000004 */
[----:B------:R-:W-:Y:S03]  /*fa90*/  SYNCS.ARRIVE.TRANS64.RED.A1T0 RZ, [UR4], RZ ;  /* 0x000000ffffff79a7 */ /* 0x000fe60008100404 */
.L_x_450:
[----:B------:R-:W-:Y:S05]  /*faa0*/  BSYNC B0 ;  /* 0x0000000000007941 */ /* 0x000fea0003800000 */
.L_x_449:
        /* <DEDUP_REMOVED lines=8> */
.L_x_454:
[----:B------:R-:W-:Y:S01]  /*fb30*/  SHF.L.U32 R10, R10, 0x1f, RZ ;  /* 0x0000001f0a0a7819 */ /* 0x000fe200000006ff */
[----:B------:R-:W-:Y:S01]  /*fb40*/  BSSY B1, `(.L_x_455) ;  /* 0x0000004000017945 */ /* 0x000fe20003800000 */
[----:B------:R-:W-:-:S04]  /*fb50*/  LEA R3, R12, UR45, 0x3 ;  /* 0x0000002d0c037c11 */ /* 0x000fc8000f8e18ff */
[----:B------:R-:W2:Y:S02]  /*fb60*/  SYNCS.PHASECHK.TRANS64.TRYWAIT P2, [R3+URZ+0x40], R10 ;  /* 0x0000400a030075a7 */ /* 0x000ea4000804017f */
[----:B--2---:R-:W-:Y:S05]  /*fb70*/  @!P2 BRA `(.L_x_456) ;  /* 0x00000058001ca947 */ /* 0x004fea0003800000 */
.L_x_617:
[----:B------:R-:W-:Y:S05]  /*fb80*/  BSYNC B1 ;  /* 0x0000000000017941 */ /* 0x000fea0003800000 */
.L_x_455:
[----:B------:R-:W-:Y:S05]  /*fb90*/  @P1 BRA `(.L_x_453) ;  /* 0x0000000000941947 */ /* 0x000fea0003800000 */
[----:B------:R-:W-:Y:S01]  /*fba0*/  LEA R12, R12, R37, 0xd ;  /* 0x000000250c0c7211 */ /* 0x000fe200078e68ff */
[----:B------:R-:W-:Y:S05]  /*fbb0*/  WARPSYNC.ALL ;  /* 0x0000000000007948 */ /* 0x000fea0003800000 */
[----:B------:R-:W-:Y:S01]  /*fbc0*/  LEA R0, R155, R12, 0x1 ;  /* 0x0000000c9b007211 */ /* 0x000fe200078e08ff */
[----:B-1----:R-:W1:Y:S04]  /*fbd0*/  LDSM.16.M88.4 R4, [R12] ;  /* 0x000000000c04783b */ /* 0x002e680000000200 */
[----:B------:R-:W3:Y:S01]  /*fbe0*/  LDSM.16.M88.4 R36, [R0] ;  /* 0x000000000024783b */ /* 0x000ee20000000200 */
[----:B-1----:R-:W-:Y:S01]  /*fbf0*/  IMAD.U32 R8, R4, 0x10000, RZ ;  /* 0x0001000004087824 */ /* 0x002fe200078e00ff */
[----:B------:R-:W-:-:S02]  /*fc00*/  LOP3.LUT R20, R5, 0xffff0000, RZ, 0xc0, !PT ;  /* 0xffff000005147812 */ /* 0x000fc400078ec0ff */
[----:B------:R-:W-:Y:S01]  /*fc10*/  SHF.L.U32 R24, R6, 0x10, RZ ;  /* 0x0000001006187819 */ /* 0x000fe200000006ff */
[----:B---3--:R-:W-:Y:S01]  /*fc20*/  IMAD.U32 R0, R37, 0x10000, RZ ;  /* 0x0001000025007824 */ /* 0x008fe200078e00ff */
[----:B------:R-:W-:Y:S01]  /*fc30*/  SHF.L.U32 R26, R7, 0x10, RZ ;  /* 0x00000010071a7819 */ /* 0x000fe200000006ff */
[C---:B------:R-:W-:Y:S01]  /*fc40*/  FMUL R15, R153.reuse, R20 ;  /* 0x00000014990f7220 */ /* 0x040fe20000400000 */
[----:B------:R-:W-:Y:S01]  /*fc50*/  SHF.L.U32 R12, R36, 0x10, RZ ;  /* 0x00000010240c7819 */ /* 0x000fe200000006ff */
[C---:B------:R-:W-:Y:S01]  /*fc60*/  FMUL R27, R153.reuse, R24 ;  /* 0x00000018991b7220 */ /* 0x040fe20000400000 */
[----:B------:R-:W-:Y:S01]  /*fc70*/  SHF.L.U32 R40, R38, 0x10, RZ ;  /* 0x0000001026287819 */ /* 0x000fe200000006ff */
[C---:B------:R-:W-:Y:S01]  /*fc80*/  FMUL R23, R153.reuse, R26 ;  /* 0x0000001a99177220 */ /* 0x040fe20000400000 */
[----:B------:R-:W-:Y:S01]  /*fc90*/  LOP3.LUT R4, R4, 0xffff0000, RZ, 0xc0, !PT ;  /* 0xffff000004047812 */ /* 0x000fe200078ec0ff */
[----:B------:R-:W-:Y:S01]  /*fca0*/  FMUL R13, R153, R8 ;  /* 0x00000008990d7220 */ /* 0x000fe20000400000 */
[----:B--2---:R-:W-:Y:S01]  /*fcb0*/  SHF.L.U32 R10, R5, 0x10, RZ ;  /* 0x00000010050a7819 */ /* 0x004fe200000006ff */
[C---:B------:R-:W-:Y:S01]  /*fcc0*/  FMUL R159, R153.reuse, R12 ;  /* 0x0000000c999f7220 */ /* 0x040fe20000400000 */
        /* <DEDUP_REMOVED lines=18> */
.L_x_453:
[----:B------:R-:W-:Y:S05]  /*fdf0*/  BSYNC B0 ;  /* 0x0000000000007941 */ /* 0x000fea0003800000 */
.L_x_452:
[----:B-1----:R-:W-:Y:S01]  /*fe00*/  MOV R42, 0x3bbb989d ;  /* 0x3bbb989d002a7802 */ /* 0x002fe20000000f00 */
[C---:B------:R-:W-:Y:S01]  /*fe10*/  FFMA R13, R154.reuse, R136, R13 ;  /* 0x000000889a0d7223 */ /* 0x040fe2000000000d */
[C---:B------:R-:W-:Y:S01]  /*fe20*/  FFMA R14, R154.reuse, R137, R14 ;  /* 0x000000899a0e7223 */ /* 0x040fe2000000000e */
[----:B------:R-:W-:Y:S01]  /*fe30*/  MOV R44, 0x437c0000 ;  /* 0x437c0000002c7802 */ /* 0x000fe20000000f00 */
[----:B------:R-:W-:Y:S01]  /*fe40*/  FFMA R21, R154, R138, R21 ;  /* 0x0000008a9a157223 */ /* 0x000fe20000000015 */
[-C--:B------:R-:W-:Y:S01]  /*fe50*/  FFMA.SAT R0, -R13, R42.reuse, 0.5 ;  /* 0x3f0000000d007423 */ /* 0x080fe2000000212a */
[-C--:B--2---:R-:W-:Y:S01]  /*fe60*/  FFMA.SAT R3, -R14, R42.reuse, 0.5 ;  /* 0x3f0000000e037423 */ /* 0x084fe2000000212a */
[----:B------:R-:W-:Y:S01]  /*fe70*/  FFMA R15, R154, R139, R15 ;  /* 0x0000008b9a0f7223 */ /* 0x000fe2000000000f */
[----:B------:R-:W-:Y:S01]  /*fe80*/  FFMA.SAT R6, -R21, R42, 0.5 ;  /* 0x3f00000015067423 */ /* 0x000fe2000000212a */
[-C--:B------:R-:W-:Y:S01]  /*fe90*/  FFMA.RM R0, R0, R44.reuse, 12582913 ;  /* 0x4b40000100007423 */ /* 0x080fe2000000402c */
[----:B------:R-:W-:Y:S01]  /*fea0*/  FFMA.RM R5, R3, R44, 12582913 ;  /* 0x4b40000103057423 */ /* 0x000fe2000000402c */
[----:B------:R-:W-:Y:S01]  /*feb0*/  FFMA.SAT R9, -R15, R42, 0.5 ;  /* 0x3f0000000f097423 */ /* 0x000fe2000000212a */
[----:B------:R-:W-:Y:S01]  /*fec0*/  FFMA.RM R8, R6, R44, 12582913 ;  /* 0x4b40000106087423 */ /* 0x000fe2000000402c */
[----:B------:R-:W-:Y:S01]  /*fed0*/  FADD R4, R0, -12583039 ;  /* 0xcb40007f00047421 */ /* 0x000fe20000000000 */
[----:B------:R-:W-:Y:S01]  /*fee0*/  FADD R3, R5, -12583039 ;  /* 0xcb40007f05037421 */ /* 0x000fe20000000000 */
[----:B------:R-:W-:Y:S01]  /*fef0*/  FFMA R25, R154, R141, R25 ;  /* 0x0000008d9a197223 */ /* 0x000fe20000000019 */
[----:B------:R-:W-:Y:S01]  /*ff00*/  FADD R6, R8, -12583039 ;  /* 0xcb40007f08067421 */ /* 0x000fe20000000000 */
[----:B------:R-:W-:Y:S01]  /*ff10*/  FFMA R4, -R13, 1.4426950216293334961, -R4 ;  /* 0x3fb8aa3b0d047823 */ /* 0x000fe20000000904 */
[----:B------:R-:W-:Y:S01]  /*ff20*/  FFMA R7, -R14, 1.4426950216293334961, -R3 ;  /* 0x3fb8aa3b0e077823 */ /* 0x000fe20000000903 */
[----:B------:R-:W-:Y:S01]  /*ff30*/  FFMA R27, R154, R140, R27 ;  /* 0x0000008c9a1b7223 */ /* 0x000fe2000000001b */
[----:B------:R-:W-:Y:S01]  /*ff40*/  FFMA R10, -R21, 1.4426950216293334961, -R6 ;  /* 0x3fb8aa3b150a7823 */ /* 0x000fe20000000906 */
[----:B------:R-:W-:Y:S01]  /*ff50*/  FFMA R4, -R13, 1.925963033500011079e-08, R4 ;  /* 0x32a570600d047823 */ /* 0x000fe20000000104 */
[----:B------:R-:W-:Y:S01]  /*ff60*/  FFMA R7, -R14, 1.925963033500011079e-08, R7 ;  /* 0x32a570600e077823 */ /* 0x000fe20000000107 */
[----:B------:R-:W-:Y:S01]  /*ff70*/  FFMA.RM R11, R9, R44, 12582913 ;  /* 0x4b400001090b7423 */ /* 0x000fe2000000402c */
[----:B------:R-:W-:Y:S01]  /*ff80*/  FFMA.SAT R13, -R25, R42, 0.5 ;  /* 0x3f000000190d7423 */ /* 0x000fe2000000212a */
[C---:B------:R-:W-:Y:S01]  /*ff90*/  FFMA R23, R154.reuse, R142, R23 ;  /* 0x0000008e9a177223 */ /* 0x040fe20000000017 */
[----:B------:R-:W-:Y:S01]  /*ffa0*/  FFMA.SAT R9, -R27, R42, 0.5 ;  /* 0x3f0000001b097423 */ /* 0x000fe2000000212a */
[----:B------:R1:W-:Y:S01]  /*ffb0*/  MUFU.EX2 R6, R7 ;  /* 0x0000000700067308 */ /* 0x0003e20000000800 */
[----:B------:R-:W-:Y:S01]  /*ffc0*/  FFMA R10, -R21, 1.925963033500011079e-08, R10 ;  /* 0x32a57060150a7823 */ /* 0x000fe2000000010a */
[----:B------:R-:W-:Y:S01]  /*ffd0*/  FADD R12, R11, -12583039 ;  /* 0xcb40007f0b0c7421 */ /* 0x000fe20000000000 */
[----:B------:R-:W-:Y:S01]  /*ffe0*/  FFMA.RM R13, R13, R44, 12582913 ;  /* 0x4b4000010d0d7423 */ /* 0x000fe2000000402c */
[C---:B------:R-:W-:Y:S01]  /*fff0*/  FFMA R143, R154.reuse, R143, R157 ;  /* 0x0000008f9a8f7223 */ /* 0x040fe2000000009d */
[C---:B------:R-:W-:Y:S01]  /*10000*/  FFMA R31, R154.reuse, R145, R31 ;  /* 0x000000919a1f7223 */ /* 0x040fe2000000001f */
[----:B------:R-:W-:Y:S01]  /*10010*/  FFMA R12, -R15, 1.4426950216293334961, -R12 ;  /* 0x3fb8aa3b0f0c7823 */ /* 0x000fe2000000090c */
[----:B------:R-:W-:Y:S01]  /*10020*/  FADD R30, R13, -12583039 ;  /* 0xcb40007f0d1e7421 */ /* 0x000fe20000000000 */
[----:B------:R2:W-:Y:S01]  /*10030*/  MUFU.EX2 R3, R4 ;  /* 0x0000000400037308 */ /* 0x0005e20000000800 */
[-C--:B-1----:R-:W-:Y:S01]  /*10040*/  FFMA.SAT R7, -R23, R42.reuse, 0.5 ;  /* 0x3f00000017077423 */ /* 0x082fe2000000212a */
[----:B------:R-:W-:Y:S01]  /*10050*/  FFMA R12, -R15, 1.925963033500011079e-08, R12 ;  /* 0x32a570600f0c7823 */ /* 0x000fe2000000010c */
[----:B------:R-:W-:Y:S01]  /*10060*/  FFMA R30, -R25, 1.4426950216293334961, -R30 ;  /* 0x3fb8aa3b191e7823 */ /* 0x000fe2000000091e */
[----:B------:R-:W-:Y:S01]  /*10070*/  FFMA.SAT R15, -R143, R42, 0.5 ;  /* 0x3f0000008f0f7423 */ /* 0x000fe2000000212a */
[C---:B------:R-:W-:Y:S01]  /*10080*/  FFMA R144, R154.reuse, R144, R159 ;  /* 0x000000909a907223 */ /* 0x040fe2000000009f */
[----:B------:R-:W-:Y:S01]  /*10090*/  FFMA R20, R154, R147, R20 ;  /* 0x000000939a147223 */ /* 0x000fe20000000014 */
[----:B------:R-:W-:Y:S01]  /*100a0*/  FFMA R30, -R25, 1.925963033500011079e-08, R30 ;  /* 0x32a57060191e7823 */ /* 0x000fe2000000011e */
[-C--:B------:R-:W-:Y:S01]  /*100b0*/  FFMA.RM R21, R15, R44.reuse, 12582913 ;  /* 0x4b4000010f157423 */ /* 0x080fe2000000402c */
[----:B--2---:R-:W-:Y:S01]  /*100c0*/  FFMA.RM R4, R9, R44, 12582913 ;  /* 0x4b40000109047423 */ /* 0x004fe2000000402c */
[-C--:B------:R-:W-:Y:S01]  /*100d0*/  FFMA.SAT R25, -R31, R42.reuse, 0.5 ;  /* 0x3f0000001f197423 */ /* 0x080fe2000000212a */
[----:B------:R1:W-:Y:S01]  /*100e0*/  MUFU.EX2 R9, R10 ;  /* 0x0000000a00097308 */ /* 0x0003e20000000800 */
[----:B------:R-:W-:Y:S01]  /*100f0*/  FFMA.SAT R15, -R144, R42, 0.5 ;  /* 0x3f000000900f7423 */ /* 0x000fe2000000212a */
[----:B------:R-:W-:Y:S01]  /*10100*/  FADD R14, R4, -12583039 ;  /* 0xcb40007f040e7421 */ /* 0x000fe20000000000 */
[----:B------:R-:W-:Y:S01]  /*10110*/  FFMA.RM R25, R25, R44, 12582913 ;  /* 0x4b40000119197423 */ /* 0x000fe2000000402c */
[----:B------:R-:W-:Y:S01]  /*10120*/  FFMA R29, R154, R146, R29 ;  /* 0x000000929a1d7223 */ /* 0x000fe2000000001d */
[----:B------:R-:W-:Y:S01]  /*10130*/  FFMA.SAT R37, -R20, R42, 0.5 ;  /* 0x3f00000014257423 */ /* 0x000fe2000000212a */
[----:B------:R-:W-:Y:S01]  /*10140*/  FFMA R14, -R27, 1.4426950216293334961, -R14 ;  /* 0x3fb8aa3b1b0e7823 */ /* 0x000fe2000000090e */
[C---:B------:R-:W-:Y:S01]  /*10150*/  FFMA R24, R154.reuse, R149, R24 ;  /* 0x000000959a187223 */ /* 0x040fe20000000018 */
[----:B------:R-:W-:Y:S01]  /*10160*/  FFMA R33, R154, R148, R33 ;  /* 0x000000949a217223 */ /* 0x000fe20000000021 */
[----:B-1----:R-:W-:Y:S01]  /*10170*/  FFMA.RM R10, R7, R44, 12582913 ;  /* 0x4b400001070a7423 */ /* 0x002fe2000000402c */
[----:B------:R-:W-:Y:S01]  /*10180*/  FFMA R14, -R27, 1.925963033500011079e-08, R14 ;  /* 0x32a570601b0e7823 */ /* 0x000fe2000000010e */
[----:B------:R-:W-:Y:S01]  /*10190*/  FFMA.SAT R27, -R29, R42, 0.5 ;  /* 0x3f0000001d1b7423 */ /* 0x000fe2000000212a */
[-C--:B------:R-:W-:Y:S01]  /*101a0*/  FFMA.RM R37, R37, R44.reuse, 12582913 ;  /* 0x4b40000125257423 */ /* 0x080fe2000000402c */
[----:B------:R-:W-:Y:S01]  /*101b0*/  FADD R34, R10, -12583039 ;  /* 0xcb40007f0a227421 */ /* 0x000fe20000000000 */
[----:B------:R1:W2:Y:S01]  /*101c0*/  MUFU.EX2 R7, R14 ;  /* 0x0000000e00077308 */ /* 0x0002a20000000800 */
[----:B------:R-:W-:Y:S01]  /*101d0*/  FFMA.RM R27, R27, R44, 12582913 ;  /* 0x4b4000011b1b7423 */ /* 0x000fe2000000402c */
[C---:B------:R-:W-:Y:S01]  /*101e0*/  FFMA R26, R154.reuse, R151, R26 ;  /* 0x000000979a1a7223 */ /* 0x040fe2000000001a */
[----:B------:R-:W-:Y:S01]  /*101f0*/  FFMA R34, -R23, 1.4426950216293334961, -R34 ;  /* 0x3fb8aa3b17227823 */ /* 0x000fe20000000922 */
[----:B------:R-:W-:Y:S01]  /*10200*/  FFMA R35, R154, R150, R35 ;  /* 0x000000969a237223 */ /* 0x000fe20000000023 */
[----:B------:R-:W-:Y:S01]  /*10210*/  FADD R38, R27, -12583039 ;  /* 0xcb40007f1b267421 */ /* 0x000fe20000000000 */
[-C--:B------:R-:W-:Y:S01]  /*10220*/  FFMA.SAT R39, -R33, R42.reuse, 0.5 ;  /* 0x3f00000021277423 */ /* 0x080fe2000000212a */
[----:B------:R-:W-:Y:S01]  /*10230*/  FFMA R34, -R23, 1.925963033500011079e-08, R34 ;  /* 0x32a5706017227823 */ /* 0x000fe20000000122 */
[----:B------:R-:W-:Y:S01]  /*10240*/  FFMA.SAT R40, -R26, R42, 0.5 ;  /* 0x3f0000001a287423 */ /* 0x000fe2000000212a */
[-C--:B-1----:R-:W-:Y:S01]  /*10250*/  FFMA.RM R14, R15, R44.reuse, 12582913 ;  /* 0x4b4000010f0e7423 */ /* 0x082fe2000000402c */
[----:B------:R-:W-:Y:S01]  /*10260*/  FFMA R38, -R29, 1.4426950216293334961, -R38 ;  /* 0x3fb8aa3b1d267823 */ /* 0x000fe20000000926 */
[----:B------:R1:W-:Y:S01]  /*10270*/  MUFU.EX2 R15, R34 ;  /* 0x00000022000f7308 */ /* 0x0003e20000000800 */
[-C--:B------:R-:W-:Y:S01]  /*10280*/  FFMA.RM R39, R39, R44.reuse, 12582913 ;  /* 0x4b40000127277423 */ /* 0x080fe2000000402c */
[----:B------:R-:W-:Y:S01]  /*10290*/  FFMA.RM R43, R40, R44, 12582913 ;  /* 0x4b400001282b7423 */ /* 0x000fe2000000402c */
[----:B------:R-:W-:Y:S01]  /*102a0*/  FFMA R38, -R29, 1.925963033500011079e-08, R38 ;  /* 0x32a570601d267823 */ /* 0x000fe20000000126 */
[----:B------:R-:W-:Y:S01]  /*102b0*/  FADD R36, R21, -12583039 ;  /* 0xcb40007f15247421 */ /* 0x000fe20000000000 */
[----:B------:R-:W-:-:S02]  /*102c0*/  IMAD.SHL.U32 R0, R0, 0x800000, RZ ;  /* 0x0080000000007824 */ /* 0x000fc400078e00ff */
[----:B------:R-:W-:Y:S01]  /*102d0*/  FADD R23, R14, -12583039 ;  /* 0xcb40007f0e177421 */ /* 0x000fe20000000000 */
[----:B------:R-:W-:Y:S01]  /*102e0*/  SHF.L.U32 R4, R4, 0x17, RZ ;  /* 0x0000001704047819 */ /* 0x000fe200000006ff */
[----:B------:R-:W-:Y:S01]  /*102f0*/  FADD R45, R43, -12583039 ;  /* 0xcb40007f2b2d7421 */ /* 0x000fe20000000000 */
[----:B-1----:R-:W-:Y:S01]  /*10300*/  FADD R34, R25, -12583039 ;  /* 0xcb40007f19227421 */ /* 0x002fe20000000000 */
[----:B------:R-:W-:Y:S01]  /*10310*/  FFMA R36, -R143, 1.4426950216293334961, -R36 ;  /* 0x3fb8aa3b8f247823 */ /* 0x000fe20000000924 */
[----:B------:R-:W-:Y:S01]  /*10320*/  FFMA R23, -R144, 1.4426950216293334961, -R23 ;  /* 0x3fb8aa3b90177823 */ /* 0x000fe20000000917 */
[----:B------:R-:W-:Y:S01]  /*10330*/  FFMA R45, -R26, 1.4426950216293334961, -R45 ;  /* 0x3fb8aa3b1a2d7823 */ /* 0x000fe2000000092d */
[----:B------:R-:W-:Y:S01]  /*10340*/  FFMA R34, -R31, 1.4426950216293334961, -R34 ;  /* 0x3fb8aa3b1f227823 */ /* 0x000fe20000000922 */
[----:B--2---:R-:W-:Y:S01]  /*10350*/  FFMA R46, R4, R7, 1 ;  /* 0x3f800000042e7423 */ /* 0x004fe20000000007 */
[----:B------:R-:W-:Y:S01]  /*10360*/  FFMA R36, -R143, 1.925963033500011079e-08, R36 ;  /* 0x32a570608f247823 */ /* 0x000fe20000000124 */
[----:B------:R-:W-:Y:S01]  /*10370*/  FFMA R23, -R144, 1.925963033500011079e-08, R23 ;  /* 0x32a5706090177823 */ /* 0x000fe20000000117 */
[----:B------:R-:W-:Y:S01]  /*10380*/  FFMA R34, -R31, 1.925963033500011079e-08, R34 ;  /* 0x32a570601f227823 */ /* 0x000fe20000000122 */
[----:B------:R-:W-:Y:S01]  /*10390*/  FADD R31, R37, -12583039 ;  /* 0xcb40007f251f7421 */ /* 0x000fe20000000000 */
[----:B------:R-:W-:Y:S01]  /*103a0*/  SHF.L.U32 R5, R5, 0x17, RZ ;  /* 0x0000001705057819 */ /* 0x000fe200000006ff */
[----:B------:R-:W-:Y:S01]  /*103b0*/  FFMA R45, -R26, 1.925963033500011079e-08, R45 ;  /* 0x32a570601a2d7823 */ /* 0x000fe2000000012d */
[----:B------:R-:W1:Y:S01]  /*103c0*/  MUFU.EX2 R30, R30 ;  /* 0x0000001e001e7308 */ /* 0x000e620000000800 */
[----:B------:R-:W-:Y:S01]  /*103d0*/  FFMA R31, -R20, 1.4426950216293334961, -R31 ;  /* 0x3fb8aa3b141f7823 */ /* 0x000fe2000000091f */
[----:B------:R-:W-:Y:S01]  /*103e0*/  SHF.L.U32 R21, R21, 0x17, RZ ;  /* 0x0000001715157819 */ /* 0x000fe200000006ff */
[----:B------:R-:W-:Y:S01]  /*103f0*/  IMAD.SHL.U32 R13, R13, 0x800000, RZ ;  /* 0x008000000d0d7824 */ /* 0x000fe200078e00ff */
[----:B------:R-:W-:Y:S01]  /*10400*/  SHF.L.U32 R8, R8, 0x17, RZ ;  /* 0x0000001708087819 */ /* 0x000fe200000006ff */
[----:B------:R-:W-:Y:S01]  /*10410*/  FFMA R31, -R20, 1.925963033500011079e-08, R31 ;  /* 0x32a57060141f7823 */ /* 0x000fe2000000011f */
[-C--:B------:R-:W-:Y:S01]  /*10420*/  FFMA.SAT R20, -R24, R42.reuse, 0.5 ;  /* 0x3f00000018147423 */ /* 0x080fe2000000212a */
[----:B------:R-:W-:Y:S01]  /*10430*/  FFMA.SAT R42, -R35, R42, 0.5 ;  /* 0x3f000000232a7423 */ /* 0x000fe2000000212a */
[----:B------:R-:W2:Y:S01]  /*10440*/  MUFU.EX2 R36, R36 ;  /* 0x0000002400247308 */ /* 0x000ea20000000800 */
[----:B------:R-:W-:Y:S01]  /*10450*/  SHF.L.U32 R11, R11, 0x17, RZ ;  /* 0x000000170b0b7819 */ /* 0x000fe200000006ff */
[-C--:B------:R-:W-:Y:S01]  /*10460*/  FFMA.RM R29, R20, R44.reuse, 12582913 ;  /* 0x4b400001141d7423 */ /* 0x080fe2000000402c */
[----:B------:R-:W-:Y:S01]  /*10470*/  FFMA.RM R42, R42, R44, 12582913 ;  /* 0x4b4000012a2a7423 */ /* 0x000fe2000000402c */
[----:B------:R-:W-:Y:S01]  /*10480*/  FADD R20, R39, -12583039 ;  /* 0xcb40007f27147421 */ /* 0x000fe20000000000 */
[----:B------:R-:W-:Y:S01]  /*10490*/  SHF.L.U32 R10, R10, 0x17, RZ ;  /* 0x000000170a0a7819 */ /* 0x000fe200000006ff */
[----:B------:R-:W-:Y:S01]  /*104a0*/  FADD R41, R29, -12583039 ;  /* 0xcb40007f1d297421 */ /* 0x000fe20000000000 */
[----:B------:R-:W-:Y:S01]  /*104b0*/  FADD R44, R42, -12583039 ;  /* 0xcb40007f2a2c7421 */ /* 0x000fe20000000000 */
[----:B------:R-:W-:Y:S01]  /*104c0*/  FFMA R40, -R33, 1.4426950216293334961, -R20 ;  /* 0x3fb8aa3b21287823 */ /* 0x000fe20000000914 */
[----:B------:R-:W3:Y:S01]  /*104d0*/  MUFU.EX2 R12, R12 ;  /* 0x0000000c000c7308 */ /* 0x000ee20000000800 */
[----:B------:R-:W-:Y:S01]  /*104e0*/  FFMA R41, -R24, 1.4426950216293334961, -R41 ;  /* 0x3fb8aa3b18297823 */ /* 0x000fe20000000929 */
[----:B------:R-:W-:Y:S01]  /*104f0*/  FFMA R44, -R35, 1.4426950216293334961, -R44 ;  /* 0x3fb8aa3b232c7823 */ /* 0x000fe2000000092c */
[----:B------:R-:W-:Y:S01]  /*10500*/  FFMA R40, -R33, 1.925963033500011079e-08, R40 ;  /* 0x32a5706021287823 */ /* 0x000fe20000000128 */
[----:B------:R-:W-:Y:S01]  /*10510*/  SHF.L.U32 R14, R14, 0x17, RZ ;  /* 0x000000170e0e7819 */ /* 0x000fe200000006ff */
[----:B------:R-:W-:Y:S01]  /*10520*/  FFMA R41, -R24, 1.925963033500011079e-08, R41 ;  /* 0x32a5706018297823 */ /* 0x000fe20000000129 */
[----:B------:R-:W-:Y:S01]  /*10530*/  FFMA R24, R0, R3, 1 ;  /* 0x3f80000000187423 */ /* 0x000fe20000000003 */
[----:B------:R-:W-:Y:S01]  /*10540*/  FFMA R44, -R35, 1.925963033500011079e-08, R44 ;  /* 0x32a57060232c7823 */ /* 0x000fe2000000012c */
[----:B------:R4:W5:Y:S01]  /*10550*/  MUFU.EX2 R20, R31 ;  /* 0x0000001f00147308 */ /* 0x0009620000000800 */
[----:B------:R-:W-:Y:S01]  /*10560*/  SHF.L.U32 R25, R25, 0x17, RZ ;  /* 0x0000001719197819 */ /* 0x000fe200000006ff */
[----:B------:R-:W-:Y:S01]  /*10570*/  VIADD R4, R24, 0x1800000 ;  /* 0x0180000018047836 */ /* 0x000fe20000000000 */
[----:B------:R-:W-:Y:S01]  /*10580*/  SHF.L.U32 R27, R27, 0x17, RZ ;  /* 0x000000171b1b7819 */ /* 0x000fe200000006ff */
[----:B------:R-:W-:Y:S01]  /*10590*/  IMAD.SHL.U32 R43, R43, 0x800000, RZ ;  /* 0x008000002b2b7824 */ /* 0x000fe200078e00ff */
[----:B------:R-:W-:Y:S01]  /*105a0*/  SHF.L.U32 R37, R37, 0x17, RZ ;  /* 0x0000001725257819 */ /* 0x000fe200000006ff */
[----:B------:R-:W-:Y:S01]  /*105b0*/  BSSY B1, `(.L_x_457) ;  /* 0x0000025000017945 */ /* 0x000fe20003800000 */
[----:B------:R-:W-:Y:S01]  /*105c0*/  LOP3.LUT R4, R4, 0x7f800000, RZ, 0xc0, !PT ;  /* 0x7f80000004047812 */ /* 0x000fe200078ec0ff */
[----:B------:R-:W5:Y:S01]  /*105d0*/  MUFU.EX2 R23, R23 ;  /* 0x0000001700177308 */ /* 0x000f620000000800 */
[----:B----4-:R-:W-:Y:S01]  /*105e0*/  FFMA R31, R5, R6, 1 ;  /* 0x3f800000051f7423 */ /* 0x010fe20000000006 */
[----:B------:R-:W-:Y:S01]  /*105f0*/  SHF.L.U32 R39, R39, 0x17, RZ ;  /* 0x0000001727277819 */ /* 0x000fe200000006ff */
[----:B-1----:R-:W-:Y:S01]  /*10600*/  FFMA R35, R13, R30, 1 ;  /* 0x3f8000000d237423 */ /* 0x002fe2000000001e */
[----:B------:R-:W-:Y:S01]  /*10610*/  ISETP.GT.U32.AND P1, PT, R4, 0x1ffffff, PT ;  /* 0x01ffffff0400780c */ /* 0x000fe20003f24070 */
[----:B--2---:R-:W-:Y:S01]  /*10620*/  FFMA R21, R21, R36, 1 ;  /* 0x3f80000015157423 */ /* 0x004fe20000000024 */
[----:B------:R-:W-:Y:S01]  /*10630*/  SHF.L.U32 R29, R29, 0x17, RZ ;  /* 0x000000171d1d7819 */ /* 0x000fe200000006ff */
[----:B------:R-:W-:Y:S01]  /*10640*/  FFMA R26, R8, R9, 1 ;  /* 0x3f800000081a7423 */ /* 0x000fe20000000009 */
[----:B------:R-:W1:Y:S01]  /*10650*/  MUFU.EX2 R34, R34 ;  /* 0x0000002200227308 */ /* 0x000e620000000800 */
[----:B------:R-:W-:Y:S01]  /*10660*/  SHF.L.U32 R42, R42, 0x17, RZ ;  /* 0x000000172a2a7819 */ /* 0x000fe200000006ff */
[----:B---3--:R-:W-:Y:S01]  /*10670*/  FFMA R33, R11, R12, 1 ;  /* 0x3f8000000b217423 */ /* 0x008fe2000000000c */
[----:B------:R-:W-:Y:S01]  /*10680*/  FFMA R30, R10, R15, 1 ;  /* 0x3f8000000a1e7423 */ /* 0x000fe2000000000f */
[----:B-----5:R-:W-:-:S04]  /*10690*/  FFMA R37, R37, R20, 1 ;  /* 0x3f80000025257423 */ /* 0x020fc80000000014 */
[----:B------:R-:W2:Y:S01]  /*106a0*/  MUFU.EX2 R38, R38 ;  /* 0x0000002600267308 */ /* 0x000ea20000000800 */
[----:B------:R-:W-:-:S07]  /*106b0*/  FFMA R36, R14, R23, 1 ;  /* 0x3f8000000e247423 */ /* 0x000fce0000000017 */
[----:B------:R-:W3:Y:S01]  /*106c0*/  MUFU.EX2 R40, R40 ;  /* 0x0000002800287308 */ /* 0x000ee20000000800 */
[----:B-1----:R-:W-:-:S07]  /*106d0*/  FFMA R25, R25, R34, 1 ;  /* 0x3f80000019197423 */ /* 0x002fce0000000022 */
[----:B------:R-:W1:Y:S01]  /*106e0*/  MUFU.EX2 R0, R41 ;  /* 0x0000002900007308 */ /* 0x000e620000000800 */
[----:B--2---:R-:W-:-:S07]  /*106f0*/  FFMA R38, R27, R38, 1 ;  /* 0x3f8000001b267423 */ /* 0x004fce0000000026 */
[----:B------:R-:W2:Y:S01]  /*10700*/  MUFU.EX2 R6, R45 ;  /* 0x0000002d00067308 */ /* 0x000ea20000000800 */
[----:B---3--:R-:W-:-:S07]  /*10710*/  FFMA R40, R39, R40, 1 ;  /* 0x3f80000027287423 */ /* 0x008fce0000000028 */
[----:B------:R-:W3:Y:S01]  /*10720*/  MUFU.EX2 R3, R44 ;  /* 0x0000002c00037308 */ /* 0x000ee20000000800 */
[----:B-1----:R-:W-:Y:S01]  /*10730*/  FFMA R29, R29, R0, 1 ;  /* 0x3f8000001d1d7423 */ /* 0x002fe20000000000 */
[----:B--2---:R-:W-:Y:S01]  /*10740*/  FFMA R43, R43, R6, 1 ;  /* 0x3f8000002b2b7423 */ /* 0x004fe20000000006 */
[----:B---3--:R-:W-:Y:S01]  /*10750*/  FFMA R42, R42, R3, 1 ;  /* 0x3f8000002a2a7423 */ /* 0x008fe20000000003 */
[----:B------:R-:W-:Y:S06]  /*10760*/  @P1 BRA `(.L_x_458) ;  /* 0x0000000000141947 */ /* 0x000fec0003800000 */
[----:B------:R-:W-:Y:S02]  /*10770*/  MOV R0, R24 ;  /* 0x0000001800007202 */ /* 0x000fe40000000f00 */
[----:B------:R-:W-:-:S07]  /*10780*/  MOV R4, 0x107a0 ;  /* 0x000107a000047802 */ /* 0x000fce0000000f00 */
[----:B------:R-:W-:Y:S05]  /*10790*/  CALL.REL.NOINC `($__internal_0_$__cuda_sm20_rcp_rn_f32_slowpath) ;  /* 0x0000005000cc7944 */ /* 0x000fea0003c00000 */
[----:B------:R-:W-:Y:S01]  /*107a0*/  MOV R9, R0 ;  /* 0x0000000000097202 */ /* 0x000fe20000000f00 */
[----:B------:R-:W-:Y:S06]  /*107b0*/  BRA `(.L_x_459) ;  /* 0x0000000000107947 */ /* 0x000fec0003800000 */
.L_x_458:
[----:B------:R-:W1:Y:S02]  /*107c0*/  MUFU.RCP R9, R24 ;  /* 0x0000001800097308 */ /* 0x000e640000001000 */
[----:B-1----:R-:W-:-:S04]  /*107d0*/  FFMA R0, R24, R9, -1 ;  /* 0xbf80000018007423 */ /* 0x002fc80000000009 */
[----:B------:R-:W-:-:S04]  /*107e0*/  FADD.FTZ R0, -R0, -RZ ;  /* 0x800000ff00007221 */ /* 0x000fc80000010100 */
[----:B------:R-:W-:-:S07]  /*107f0*/  FFMA R9, R9, R0, R9 ;  /* 0x0000000009097223 */ /* 0x000fce0000000009 */
.L_x_459:
[----:B------:R-:W-:Y:S05]  /*10800*/  BSYNC B1 ;  /* 0x0000000000017941 */ /* 0x000fea0003800000 */
.L_x_457:
        /* <DEDUP_REMOVED lines=10> */
.L_x_461:
[----:B------:R-:W1:Y:S02]  /*108b0*/  MUFU.RCP R10, R31 ;  /* 0x0000001f000a7308 */ /* 0x000e640000001000 */
[----:B-1----:R-:W-:-:S04]  /*108c0*/  FFMA R0, R31, R10, -1 ;  /* 0xbf8000001f007423 */ /* 0x002fc8000000000a */
[----:B------:R-:W-:-:S04]  /*108d0*/  FADD.FTZ R3, -R0, -RZ ;  /* 0x800000ff00037221 */ /* 0x000fc80000010100 */
[----:B------:R-:W-:-:S07]  /*108e0*/  FFMA R10, R10, R3, R10 ;  /* 0x000000030a0a7223 */ /* 0x000fce000000000a */
.L_x_462:
[----:B------:R-:W-:Y:S05]  /*108f0*/  BSYNC B1 ;  /* 0x0000000000017941 */ /* 0x000fea0003800000 */
.L_x_460:
        /* <DEDUP_REMOVED lines=10> */
.L_x_464:
[----:B------:R-:W1:Y:S02]  /*109a0*/  MUFU.RCP R11, R26 ;  /* 0x0000001a000b7308 */ /* 0x000e640000001000 */
[----:B-1----:R-:W-:-:S04]  /*109b0*/  FFMA R0, R26, R11, -1 ;  /* 0xbf8000001a007423 */ /* 0x002fc8000000000b */
[----:B------:R-:W-:-:S04]  /*109c0*/  FADD.FTZ R0, -R0, -RZ ;  /* 0x800000ff00007221 */ /* 0x000fc80000010100 */
[----:B------:R-:W-:-:S07]  /*109d0*/  FFMA R11, R11, R0, R11 ;  /* 0x000000000b0b7223 */ /* 0x000fce000000000b */
.L_x_465:
[----:B------:R-:W-:Y:S05]  /*109e0*/  BSYNC B1 ;  /* 0x0000000000017941 */ /* 0x000fea0003800000 */
.L_x_463:
        /* <DEDUP_REMOVED lines=10> */
.L_x_467:
[----:B------:R-:W1:Y:S02]  /*10a90*/  MUFU.RCP R12, R33 ;  /* 0x00000021000c7308 */ /* 0x000e640000001000 */
[----:B-1----:R-:W-:-:S04]  /*10aa0*/  FFMA R0, R33, R12, -1 ;  /* 0xbf80000021007423 */ /* 0x002fc8000000000c */
[----:B------:R-:W-:-:S04]  /*10ab0*/  FADD.FTZ R3, -R0, -RZ ;  /* 0x800000ff00037221 */ /* 0x000fc80000010100 */
[----:B------:R-:W-:-:S07]  /*10ac0*/  FFMA R12, R12, R3, R12 ;  /* 0x000000030c0c7223 */ /* 0x000fce000000000c */
.L_x_468:
[----:B------:R-:W-:Y:S05]  /*10ad0*/  BSYNC B1 ;  /* 0x0000000000017941 */ /* 0x000fea0003800000 */
.L_x_466:
        /* <DEDUP_REMOVED lines=10> */
.L_x_470:
[----:B------:R-:W1:Y:S02]  /*10b80*/  MUFU.RCP R13, R46 ;  /* 0x0000002e000d7308 */ /* 0x000e640000001000 */
[----:B-1----:R-:W-:-:S04]  /*10b90*/  FFMA R0, R46, R13, -1 ;  /* 0xbf8000002e007423 */ /* 0x002fc8000000000d */
[----:B------:R-:W-:-:S04]  /*10ba0*/  FADD.FTZ R0, -R0, -RZ ;  /* 0x800000ff00007221 */ /* 0x000fc80000010100 */
[----:B------:R-:W-:-:S07]  /*10bb0*/  FFMA R13, R13, R0, R13 ;  /* 0x000000000d0d7223 */ /* 0x000fce000000000d */
.L_x_471:
[----:B------:R-:W-:Y:S05]  /*10bc0*/  BSYNC B1 ;  /* 0x0000000000017941 */ /* 0x000fea0003800000 */
.L_x_469:
        /* <DEDUP_REMOVED lines=10> */
.L_x_473:
[----:B------:R-:W1:Y:S02]  /*10c70*/  MUFU.RCP R14, R35 ;  /* 0x00000023000e7308 */ /* 0x000e640000001000 */
[----:B-1----:R-:W-:-:S04]  /*10c80*/  FFMA R0, R35, R14, -1 ;  /* 0xbf80000023007423 */ /* 0x002fc8000000000e */
[----:B------:R-:W-:-:S04]  /*10c90*/  FADD.FTZ R3, -R0, -RZ ;  /* 0x800000ff00037221 */ /* 0x000fc80000010100 */
[----:B------:R-:W-:-:S07]  /*10ca0*/  FFMA R14, R14, R3, R14 ;  /* 0x000000030e0e7223 */ /* 0x000fce000000000e */
.L_x_474:
[----:B------:R-:W-:Y:S05]  /*10cb0*/  BSYNC B1 ;  /* 0x0000000000017941 */ /* 0x000fea0003800000 */
.L_x_472:
        /* <DEDUP_REMOVED lines=10> */
.L_x_476:
[----:B------:R-:W1:Y:S02]  /*10d60*/  MUFU.RCP R15, R30 ;  /* 0x0000001e000f7308 */ /* 0x000e640000001000 */
[----:B-1----:R-:W-:-:S04]  /*10d70*/  FFMA R0, R30, R15, -1 ;  /* 0xbf8000001e007423 */ /* 0x002fc8000000000f */
[----:B------:R-:W-:-:S04]  /*10d80*/  FADD.FTZ R0, -R0, -RZ ;  /* 0x800000ff00007221 */ /* 0x000fc80000010100 */
[----:B------:R-:W-:-:S07]  /*10d90*/  FFMA R15, R15, R0, R15 ;  /* 0x000000000f0f7223 */ /* 0x000fce000000000f */
.L_x_477:
[----:B------:R-:W-:Y:S05]  /*10da0*/  BSYNC B1 ;  /* 0x0000000000017941 */ /* 0x000fea0003800000 */
.L_x_475:
        /* <DEDUP_REMOVED lines=10> */
.L_x_479:
[----:B------:R-:W1:Y:S02]  /*10e50*/  MUFU.RCP R20, R21 ;  /* 0x0000001500147308 */ /* 0x000e640000001000 */
[----:B-1----:R-:W-:-:S04]  /*10e60*/  FFMA R0, R21, R20, -1 ;  /* 0xbf80000015007423 */ /* 0x002fc80000000014 */
[----:B------:R-:W-:-:S04]  /*10e70*/  FADD.FTZ R3, -R0, -RZ ;  /* 0x800000ff00037221 */ /* 0x000fc80000010100 */
[----:B------:R-:W-:-:S07]  /*10e80*/  FFMA R20, R20, R3, R20 ;  /* 0x0000000314147223 */ /* 0x000fce0000000014 */
.L_x_480:
[----:B------:R-:W-:Y:S05]  /*10e90*/  BSYNC B1 ;  /* 0x0000000000017941 */ /* 0x000fea0003800000 */
.L_x_478:
        /* <DEDUP_REMOVED lines=10> */
.L_x_482:
[----:B------:R-:W1:Y:S02]  /*10f40*/  MUFU.RCP R21, R36 ;  /* 0x0000002400157308 */ /* 0x000e640000001000 */
[----:B-1----:R-:W-:-:S04]  /*10f50*/  FFMA R0, R36, R21, -1 ;  /* 0xbf80000024007423 */ /* 0x002fc80000000015 */
[----:B------:R-:W-:-:S04]  /*10f60*/  FADD.FTZ R0, -R0, -RZ ;  /* 0x800000ff00007221 */ /* 0x000fc80000010100 */
[----:B------:R-:W-:-:S07]  /*10f70*/  FFMA R21, R21, R0, R21 ;  /* 0x0000000015157223 */ /* 0x000fce0000000015 */
.L_x_483:
[----:B------:R-:W-:Y:S05]  /*10f80*/  BSYNC B1 ;  /* 0x0000000000017941 */ /* 0x000fea0003800000 */
.L_x_481:
        /* <DEDUP_REMOVED lines=10> */
.L_x_485:
[----:B------:R-:W1:Y:S02]  /*11030*/  MUFU.RCP R24, R25 ;  /* 0x0000001900187308 */ /* 0x000e640000001000 */
[----:B-1----:R-:W-:-:S04]  /*11040*/  FFMA R0, R25, R24, -1 ;  /* 0xbf80000019007423 */ /* 0x002fc80000000018 */
[----:B------:R-:W-:-:S04]  /*11050*/  FADD.FTZ R3, -R0, -RZ ;  /* 0x800000ff00037221 */ /* 0x000fc80000010100 */
[----:B------:R-:W-:-:S07]  /*11060*/  FFMA R24, R24, R3, R24 ;  /* 0x0000000318187223 */ /* 0x000fce0000000018 */
.L_x_486:
[----:B------:R-:W-:Y:S05]  /*11070*/  BSYNC B1 ;  /* 0x0000000000017941 */ /* 0x000fea0003800000 */
.L_x_484:
        /* <DEDUP_REMOVED lines=10> */
.L_x_488:
[----:B------:R-:W1:Y:S02]  /*11120*/  MUFU.RCP R23, R38 ;  /* 0x0000002600177308 */ /* 0x000e640000001000 */
[----:B-1----:R-:W-:-:S04]  /*11130*/  FFMA R0, R38, R23, -1 ;  /* 0xbf80000026007423 */ /* 0x002fc80000000017 */
[----:B------:R-:W-:-:S04]  /*11140*/  FADD.FTZ R0, -R0, -RZ ;  /* 0x800000ff00007221 */ /* 0x000fc80000010100 */
[----:B------:R-:W-:-:S07]  /*11150*/  FFMA R23, R23, R0, R23 ;  /* 0x0000000017177223 */ /* 0x000fce0000000017 */
.L_x_489:
[----:B------:R-:W-:Y:S05]  /*11160*/  BSYNC B1 ;  /* 0x0000000000017941 */ /* 0x000fea0003800000 */
.L_x_487:
        /* <DEDUP_REMOVED lines=10> */
.L_x_491:
[----:B------:R-:W1:Y:S02]  /*11210*/  MUFU.RCP R26, R37 ;  /* 0x00000025001a7308 */ /* 0x000e640000001000 */
[----:B-1----:R-:W-:-:S04]  /*11220*/  FFMA R0, R37, R26, -1 ;  /* 0xbf80000025007423 */ /* 0x002fc8000000001a */
[----:B------:R-:W-:-:S04]  /*11230*/  FADD.FTZ R3, -R0, -RZ ;  /* 0x800000ff00037221 */ /* 0x000fc80000010100 */
[----:B------:R-:W-:-:S07]  /*11240*/  FFMA R26, R26, R3, R26 ;  /* 0x000000031a1a7223 */ /* 0x000fce000000001a */
.L_x_492:
[----:B------:R-:W-:Y:S05]  /*11250*/  BSYNC B1 ;  /* 0x0000000000017941 */ /* 0x000fea0003800000 */
.L_x_490:
        /* <DEDUP_REMOVED lines=10> */
.L_x_494:
[----:B------:R-:W1:Y:S02]  /*11300*/  MUFU.RCP R25, R40 ;  /* 0x0000002800197308 */ /* 0x000e640000001000 */
[----:B-1----:R-:W-:-:S04]  /*11310*/  FFMA R0, R40, R25, -1 ;  /* 0xbf80000028007423 */ /* 0x002fc80000000019 */
[----:B------:R-:W-:-:S04]  /*11320*/  FADD.FTZ R0, -R0, -RZ ;  /* 0x800000ff00007221 */ /* 0x000fc80000010100 */
[----:B------:R-:W-:-:S07]  /*11330*/  FFMA R25, R25, R0, R25 ;  /* 0x0000000019197223 */ /* 0x000fce0000000019 */
.L_x_495:
[----:B------:R-:W-:Y:S05]  /*11340*/  BSYNC B1 ;  /* 0x0000000000017941 */ /* 0x000fea0003800000 */
.L_x_493:
        /* <DEDUP_REMOVED lines=10> */
.L_x_497:
[----:B------:R-:W1:Y:S02]  /*113f0*/  MUFU.RCP R30, R29 ;  /* 0x0000001d001e7308 */ /* 0x000e640000001000 */
[----:B-1----:R-:W-:-:S04]  /*11400*/  FFMA R0, R29, R30, -1 ;  /* 0xbf8000001d007423 */ /* 0x002fc8000000001e */
[----:B------:R-:W-:-:S04]  /*11410*/  FADD.FTZ R3, -R0, -RZ ;  /* 0x800000ff00037221 */ /* 0x000fc80000010100 */
[----:B------:R-:W-:-:S07]  /*11420*/  FFMA R30, R30, R3, R30 ;  /* 0x000000031e1e7223 */ /* 0x000fce000000001e */
.L_x_498:
[----:B------:R-:W-:Y:S05]  /*11430*/  BSYNC B1 ;  /* 0x0000000000017941 */ /* 0x000fea0003800000 */
.L_x_496:
        /* <DEDUP_REMOVED lines=10> */
.L_x_500:
[----:B------:R-:W1:Y:S02]  /*114e0*/  MUFU.RCP R27, R42 ;  /* 0x0000002a001b7308 */ /* 0x000e640000001000 */
[----:B-1----:R-:W-:-:S04]  /*114f0*/  FFMA R0, R42, R27, -1 ;  /* 0xbf8000002a007423 */ /* 0x002fc8000000001b */
[----:B------:R-:W-:-:S04]  /*11500*/  FADD.FTZ R0, -R0, -RZ ;  /* 0x800000ff00007221 */ /* 0x000fc80000010100 */
[----:B------:R-:W-:-:S07]  /*11510*/  FFMA R27, R27, R0, R27 ;  /* 0x000000001b1b7223 */ /* 0x000fce000000001b */
.L_x_501:
[----:B------:R-:W-:Y:S05]  /*11520*/  BSYNC B1 ;  /* 0x0000000000017941 */ /* 0x000fea0003800000 */
.L_x_499:
        /* <DEDUP_REMOVED lines=8> */
.L_x_502:
[----:B------:R-:W1:Y:S02]  /*115b0*/  MUFU.RCP R0, R43 ;  /* 0x0000002b00007308 */ /* 0x000e640000001000 */
[----:B-1----:R-:W-:-:S04]  /*115c0*/  FFMA R3, R43, R0, -1 ;  /* 0xbf8000002b037423 */ /* 0x002fc80000000000 */
[----:B------:R-:W-:-:S04]  /*115d0*/  FADD.FTZ R3, -R3, -RZ ;  /* 0x800000ff03037221 */ /* 0x000fc80000010100 */
[----:B------:R-:W-:-:S07]  /*115e0*/  FFMA R0, R0, R3, R0 ;  /* 0x0000000300007223 */ /* 0x000fce0000000000 */
.L_x_503:
        /* <DEDUP_REMOVED lines=29> */
.L_x_505:
[----:B------:R-:W-:Y:S05]  /*117c0*/  BSYNC B0 ;  /* 0x0000000000007941 */ /* 0x000fea0003800000 */
.L_x_504:
[----:B------:R-:W-:Y:S06]  /*117d0*/  BAR.SYNC.DEFER_BLOCKING 0x1, 0x100 ;  /* 0x0044000000007b1d */ /* 0x000fec0000010000 */
[----:B------:R-:W-:Y:S04]  /*117e0*/  BSSY B0, `(.L_x_506) ;  /* 0x0000009000007945 */ /* 0x000fe80003800000 */
[----:B------:R-:W-:Y:S05]  /*117f0*/  @P0 BRA `(.L_x_507) ;  /* 0x00000000001c0947 */ /* 0x000fea0003800000 */
[----:B------:R-:W-:-:S13]  /*11800*/  ISETP.NE.AND P0, PT, R158, 0x3, PT ;  /* 0x000000039e00780c */ /* 0x000fda0003f05270 */
[----:B------:R-:W-:Y:S05]  /*11810*/  @!P0 BRA `(.L_x_508) ;  /* 0x0000000000048947 */ /* 0x000fea0003800000 */
[----:B------:R-:W-:Y:S01]  /*11820*/  BPT.TRAP 0x1 ;  /* 0x000000040000795c */ /* 0x000fe20000300000 */
.L_x_508:
[----:B------:R-:W-:-:S04]  /*11830*/  ULEA UR4, UR36, UR45, 0x3 ;  /* 0x0000002d24047291 */ /* 0x000fc8000f8e183f */
[----:B------:R-:W-:-:S04]  /*11840*/  UIADD3 UR4, UR4, 0x60, URZ ;  /* 0x0000006004047890 */ /* 0x000fc8000fffe03f */
[----:B------:R-:W-:-:S09]  /*11850*/  UPRMT UR4, UR50, 0x654, UR4 ;  /* 0x0000065432047896 */ /* 0x000fd20008000004 */
[----:B------:R-:W-:Y:S03]  /*11860*/  SYNCS.ARRIVE.TRANS64.RED.A1T0 RZ, [UR4], RZ ;  /* 0x000000ffffff79a7 */ /* 0x000fe60008100404 */
.L_x_507:
[----:B------:R-:W-:Y:S05]  /*11870*/  BSYNC B0 ;  /* 0x0000000000007941 */ /* 0x000fea0003800000 */
.L_x_506:
[----:B------:R-:W-:Y:S01]  /*11880*/  IADD3 R2, P0, R2, UR46, RZ ;  /* 0x0000002e02027c10 */ /* 0x000fe2000ff1e0ff */
[----:B------:R-:W-:Y:S01]  /*11890*/  ULDC.64 UR4, c[0x0][0x8f8] ;  /* 0x00023e0000047ab9 */ /* 0x000fe20000000a00 */
[----:B------:R-:W-:Y:S01]  /*118a0*/  UIADD3 UR36, UR36, 0x1, URZ ;  /* 0x0000000124247890 */ /* 0x000fe2000fffe03f */
[----:B------:R-:W-:Y:S01]  /*118b0*/  PRMT R0, RZ, 0x7610, R0 ;  /* 0x00007610ff007816 */ /* 0x000fe20000000000 */
[----:B------:R-:W-:Y:S01]  /*118c0*/  UMOV UR55, 0xffffffff ;  /* 0xffffffff00377882 */ /* 0x000fe20000000000 */
[----:B------:R-:W-:Y:S01]  /*118d0*/  IADD3.X R16, R16, UR38, RZ, P0, !PT ;  /* 0x0000002610107c10 */ /* 0x000fe200087fe4ff */
[----:B------:R-:W-:Y:S01]  /*118e0*/  UISETP.NE.AND UP0, UPT, UR36, 0x4, UPT ;  /* 0x000000042400788c */ /* 0x000fe2000bf05270 */
[----:B------:R-:W-:Y:S02]  /*118f0*/  ISETP.GE.U32.AND P0, PT, R2, UR4, PT ;  /* 0x0000000402007c0c */ /* 0x000fe4000bf06070 */
[----:B------:R-:W-:Y:S01]  /*11900*/  MOV R23, 0xffffffff ;  /* 0xffffffff00177802 */ /* 0x000fe20000000f00 */
[----:B------:R-:W-:Y:S01]  /*11910*/  USEL UR36, UR36, URZ, UP0 ;  /* 0x0000003f24247287 */ /* 0x000fe20008000000 */
[----:B------:R-:W-:-:S02]  /*11920*/  ISETP.GE.U32.AND.EX P0, PT, R16, UR5, PT, P0 ;  /* 0x0000000510007c0c */ /* 0x000fc4000bf06100 */
[----:B------:R-:W-:-:S11]  /*11930*/  MOV R157, 0xffffffff ;  /* 0xffffffff009d7802 */ /* 0x000fd60000000f00 */
[----:B------:R-:W-:Y:S05]  /*11940*/  @P0 BRA `(.L_x_509) ;  /* 0x00000004006c0947 */ /* 0x000fea0003800000 */
[----:B------:R-:W2:Y:S01]  /*11950*/  S2R R12, SR_CTAID.X ;  /* 0x00000000000c7919 */ /* 0x000ea20000002500 */
[----:B-1----:R-:W1:Y:S01]  /*11960*/  LDC.64 R10, c[0x0][0x8d0] ;  /* 0x00023400ff0a7b82 */ /* 0x002e620000000a00 */
[----:B------:R-:W-:Y:S01]  /*11970*/  ULDC UR4, c[0x0][0x150] ;  /* 0x0000540000047ab9 */ /* 0x000fe20000000800 */
[----:B------:R-:W-:Y:S01]  /*11980*/  IMAD.MOV.U32 R8, RZ, RZ, R2 ;  /* 0x000000ffff087224 */ /* 0x000fe200078e0002 */
[----:B------:R-:W3:Y:S01]  /*11990*/  S2R R24, SR_CTAID.Y ;  /* 0x0000000000187919 */ /* 0x000ee20000002600 */
[----:B------:R-:W-:-:S04]  /*119a0*/  MOV R9, R16 ;  /* 0x0000001000097202 */ /* 0x000fc80000000f00 */
[----:B------:R-:W4:Y:S08]  /*119b0*/  LDC R25, c[0x0][0x144] ;  /* 0x00005100ff197b82 */ /* 0x000f300000000800 */
[----:B------:R-:W3:Y:S08]  /*119c0*/  LDC R0, c[0x0][0x8d8] ;  /* 0x00023600ff007b82 */ /* 0x000ef00000000800 */
[----:B------:R-:W3:Y:S01]  /*119d0*/  LDC.64 R14, c[0x0][0x8c8] ;  /* 0x00023200ff0e7b82 */ /* 0x000ee20000000a00 */
[----:B-1----:R-:W-:-:S04]  /*119e0*/  ISETP.NE.U32.AND P0, PT, R10, RZ, PT ;  /* 0x000000ff0a00720c */ /* 0x002fc80003f05070 */
[----:B------:R-:W-:Y:S02]  /*119f0*/  ISETP.NE.AND.EX P0, PT, R11, RZ, PT, P0 ;  /* 0x000000ff0b00720c */ /* 0x000fe40003f05300 */
[----:B--2---:R-:W-:-:S05]  /*11a00*/  I2FP.F32.U32 R3, R12 ;  /* 0x0000000c00037245 */ /* 0x004fca0000201000 */
[----:B------:R-:W-:-:S04]  /*11a10*/  FMUL R3, R3, UR4 ;  /* 0x0000000403037c20 */ /* 0x000fc80008400000 */
[----:B------:R1:W2:Y:S02]  /*11a20*/  F2I.U32.TRUNC.NTZ R23, R3 ;  /* 0x0000000300177305 */ /* 0x0002a4000020f000 */
[----:B----4-:R-:W-:Y:S05]  /*11a30*/  @!P0 BRA `(.L_x_510) ;  /* 0x0000000000288947 */ /* 0x010fea0003800000 */
[----:B-1----:R-:W1:Y:S02]  /*11a40*/  LDC R3, c[0x0][0x8dc] ;  /* 0x00023700ff037b82 */ /* 0x002e640000000800 */
[----:B-1----:R-:W-:-:S04]  /*11a50*/  IADD3 R3, P0, R2, R3, RZ ;  /* 0x0000000302037210 */ /* 0x002fc80007f1e0ff */
        /* <DEDUP_REMOVED lines=8> */
.L_x_510:
[-CC-:B---3--:R-:W-:Y:S01]  /*11ae0*/  SHF.R.U64 R31, R8, R0.reuse, R9.reuse ;  /* 0x00000000081f7219 */ /* 0x188fe20000001209 */
[----:B------:R-:W3:Y:S01]  /*11af0*/  LDC.64 R20, c[0x0][0x8e8] ;  /* 0x00023a00ff147b82 */ /* 0x000ee20000000a00 */
[----:B------:R-:W-:Y:S01]  /*11b00*/  SHF.R.U32.HI R0, RZ, R0, R9 ;  /* 0x00000000ff007219 */ /* 0x000fe20000011609 */
[----:B------:R-:W-:Y:S01]  /*11b10*/  ULDC UR4, c[0x0][0x154] ;  /* 0x0000550000047ab9 */ /* 0x000fe20000000800 */
[----:B------:R-:W-:Y:S02]  /*11b20*/  IADD3 R7, P0, RZ, -R31, RZ ;  /* 0x8000001fff077210 */ /* 0x000fe40007f1e0ff */
[----:B--2---:R-:W-:-:S03]  /*11b30*/  IADD3 R23, -R23, RZ, RZ ;  /* 0x000000ff17177210 */ /* 0x004fc60007ffe1ff */
[----:B------:R-:W2:Y:S01]  /*11b40*/  LDC R6, c[0x0][0x8c0] ;  /* 0x00023000ff067b82 */ /* 0x000ea20000000800 */
[----:B-1----:R-:W-:Y:S02]  /*11b50*/  IMAD.X R3, RZ, RZ, ~R0, P0 ;  /* 0x000000ffff037224 */ /* 0x002fe400000e0e00 */
[----:B------:R-:W-:Y:S02]  /*11b60*/  IMAD R26, R25, R23, R12 ;  /* 0x00000017191a7224 */ /* 0x000fe400078e020c */
[----:B------:R-:W-:Y:S01]  /*11b70*/  IMAD R0, R3, R14, RZ ;  /* 0x0000000e03007224 */ /* 0x000fe200078e02ff */
[----:B------:R-:W-:Y:S02]  /*11b80*/  MOV R3, R16 ;  /* 0x0000001000037202 */ /* 0x000fe40000000f00 */
[----:B------:R-:W1:Y:S01]  /*11b90*/  LDC R8, c[0x0][0x8b0] ;  /* 0x00022c00ff087b82 */ /* 0x000e620000000800 */
[----:B------:R-:W-:-:S04]  /*11ba0*/  IMAD.WIDE.U32 R4, R7, R14, R2 ;  /* 0x0000000e07047225 */ /* 0x000fc800078e0002 */
[----:B------:R-:W-:-:S03]  /*11bb0*/  IMAD R3, R7, R15, R0 ;  /* 0x0000000f07037224 */ /* 0x000fc600078e0200 */
[----:B------:R-:W4:Y:S01]  /*11bc0*/  LDC R28, c[0x0][0x900] ;  /* 0x00024000ff1c7b82 */ /* 0x000f220000000800 */
[----:B------:R-:W-:Y:S01]  /*11bd0*/  I2FP.F32.U32 R0, R24 ;  /* 0x0000001800007245 */ /* 0x000fe20000201000 */
[----:B------:R-:W-:Y:S01]  /*11be0*/  IMAD.MOV.U32 R7, RZ, RZ, 0x1 ;  /* 0x00000001ff077424 */ /* 0x000fe200078e00ff */
[----:B---3--:R-:W-:Y:S02]  /*11bf0*/  ISETP.NE.U32.AND P0, PT, R20, RZ, PT ;  /* 0x000000ff1400720c */ /* 0x008fe40003f05070 */
[----:B------:R-:W-:Y:S01]  /*11c00*/  IADD3 R3, R5, R3, RZ ;  /* 0x0000000305037210 */ /* 0x000fe20007ffe0ff */
[----:B------:R-:W-:Y:S01]  /*11c10*/  FMUL R0, R0, UR4 ;  /* 0x0000000400007c20 */ /* 0x000fe20008400000 */
[----:B------:R-:W-:Y:S01]  /*11c20*/  ISETP.NE.AND.EX P0, PT, R21, RZ, PT, P0 ;  /* 0x000000ff1500720c */ /* 0x000fe20003f05300 */
[----:B------:R-:W3:Y:S01]  /*11c30*/  LDC R15, c[0x0][0x148] ;  /* 0x00005200ff0f7b82 */ /* 0x000ee20000000800 */
[-CC-:B--2---:R-:W-:Y:S01]  /*11c40*/  SHF.R.U64 R12, R4, R6.reuse, R3.reuse ;  /* 0x00000006040c7219 */ /* 0x184fe20000001203 */
[----:B------:R2:W2:Y:S01]  /*11c50*/  F2I.U32.TRUNC.NTZ R13, R0 ;  /* 0x00000000000d7305 */ /* 0x0004a2000020f000 */
[----:B------:R-:W-:-:S02]  /*11c60*/  SHF.R.U32.HI R3, RZ, R6, R3 ;  /* 0x00000006ff037219 */ /* 0x000fc40000011603 */
[----:B------:R-:W-:-:S03]  /*11c70*/  MOV R5, 0xffffffff ;  /* 0xffffffff00057802 */ /* 0x000fc60000000f00 */
[----:B------:R-:W2:Y:S01]  /*11c80*/  LDC R25, c[0x0][0x8a8] ;  /* 0x00022a00ff197b82 */ /* 0x000ea20000000800 */
[-CC-:B-1----:R-:W-:Y:S02]  /*11c90*/  SHF.R.U64 R10, R12, R8.reuse, R3.reuse ;  /* 0x000000080c0a7219 */ /* 0x182fe40000001203 */
[----:B------:R-:W-:-:S05]  /*11ca0*/  SHF.R.U32.HI R3, RZ, R8, R3 ;  /* 0x00000008ff037219 */ /* 0x000fca0000011603 */
[----:B------:R-:W1:Y:S01]  /*11cb0*/  LDC R27, c[0x0][0x8f0] ;  /* 0x00023c00ff1b7b82 */ /* 0x000e620000000800 */
[-C--:B----4-:R-:W-:Y:S02]  /*11cc0*/  SHF.L.U32 R4, R5, R28.reuse, RZ ;  /* 0x0000001c05047219 */ /* 0x090fe400000006ff */
[-CC-:B------:R-:W-:Y:S02]  /*11cd0*/  SHF.R.U64 R14, R10, R28.reuse, R3.reuse ;  /* 0x0000001c0a0e7219 */ /* 0x180fe40000001203 */
[----:B------:R-:W-:Y:S02]  /*11ce0*/  SHF.R.U32.HI R5, RZ, R28, R3 ;  /* 0x0000001cff057219 */ /* 0x000fe40000011603 */
[----:B------:R-:W-:Y:S01]  /*11cf0*/  LOP3.LUT R23, RZ, R4, RZ, 0x33, !PT ;  /* 0x00000004ff177212 */ /* 0x000fe200078e33ff */
[----:B------:R-:W4:Y:S01]  /*11d00*/  LDC R29, c[0x0][0x8e0] ;  /* 0x00023800ff1d7b82 */ /* 0x000f220000000800 */
[----:B------:R-:W-:Y:S02]  /*11d10*/  SHF.L.U32 R28, R7, R28, RZ ;  /* 0x0000001c071c7219 */ /* 0x000fe400000006ff */
[----:B------:R-:W-:-:S05]  /*11d20*/  MOV R4, R14 ;  /* 0x0000000e00047202 */ /* 0x000fca0000000f00 */
[----:B------:R-:W1:Y:S01]  /*11d30*/  LDC R30, c[0x0][0x8b8] ;  /* 0x00022e00ff1e7b82 */ /* 0x000e620000000800 */
[----:B------:R-:W-:Y:S05]  /*11d40*/  @!P0 BRA `(.L_x_511) ;  /* 0x0000000000288947 */ /* 0x000fea0003800000 */
[----:B------:R-:W5:Y:S02]  /*11d50*/  LDC R3, c[0x0][0x8f4] ;  /* 0x00023d00ff037b82 */ /* 0x000f640000000800 */
[----:B-----5:R-:W-:-:S04]  /*11d60*/  IADD3 R3, P0, R14, R3, RZ ;  /* 0x000000030e037210 */ /* 0x020fc80007f1e0ff */
        /* <DEDUP_REMOVED lines=8> */
.L_x_511:
[----:B------:R-:W-:Y:S01]  /*11df0*/  ISETP.NE.AND P0, PT, R22, 0x1, PT ;  /* 0x000000011600780c */ /* 0x000fe20003f05270 */
[----:B--2---:R-:W-:Y:S01]  /*11e00*/  IMAD.MOV R13, RZ, RZ, -R13 ;  /* 0x000000ffff0d7224 */ /* 0x004fe200078e0a0d */
[----:B-1----:R-:W-:Y:S02]  /*11e10*/  SHF.R.U64 R0, R4, R27, R5 ;  /* 0x0000001b04007219 */ /* 0x002fe40000001205 */
[----:B------:R-:W-:Y:S02]  /*11e20*/  LOP3.LUT R23, R10, R23, RZ, 0xc0, !PT ;  /* 0x000000170a177212 */ /* 0x000fe400078ec0ff */
[----:B------:R-:W-:Y:S02]  /*11e30*/  IADD3 R5, R25, -0x1, RZ ;  /* 0xffffffff19057810 */ /* 0x000fe40007ffe0ff */
[----:B------:R-:W-:Y:S01]  /*11e40*/  IADD3 R3, -R0, RZ, RZ ;  /* 0x000000ff00037210 */ /* 0x000fe20007ffe1ff */
[----:B------:R-:W-:Y:S01]  /*11e50*/  IMAD R23, R28, R0, R23 ;  /* 0x000000001c177224 */ /* 0x000fe200078e0217 */
[----:B------:R-:W-:-:S02]  /*11e60*/  LOP3.LUT R5, R12, R5, RZ, 0xc0, !PT ;  /* 0x000000050c057212 */ /* 0x000fc400078ec0ff */
[----:B------:R-:W-:Y:S01]  /*11e70*/  R2UR UR55, R31 ;  /* 0x000000001f3772ca */ /* 0x000fe200000e0000 */
[----:B---3--:R-:W-:Y:S02]  /*11e80*/  @P0 IMAD R26, R15, R13, R24 ;  /* 0x0000000d0f1a0224 */ /* 0x008fe400078e0218 */
[----:B----4-:R-:W-:Y:S01]  /*11e90*/  IMAD R0, R3, R29, R14 ;  /* 0x0000001d03007224 */ /* 0x010fe200078e020e */
[----:B------:R-:W-:Y:S01]  /*11ea0*/  MOV R3, 0x1 ;  /* 0x0000000100037802 */ /* 0x000fe20000000f00 */
[----:B------:R-:W-:Y:S02]  /*11eb0*/  IMAD R23, R23, R30, R26 ;  /* 0x0000001e17177224 */ /* 0x000fe400078e021a */
[----:B------:R-:W-:-:S05]  /*11ec0*/  IMAD R0, R0, R25, R5 ;  /* 0x0000001900007224 */ /* 0x000fca00078e0205 */
[----:B------:R-:W-:Y:S02]  /*11ed0*/  SEL R157, R0, R23, !P0 ;  /* 0x00000017009d7207 */ /* 0x000fe40004000000 */
[----:B------:R-:W-:Y:S02]  /*11ee0*/  SEL R23, R23, R0, !P0 ;  /* 0x0000000017177207 */ /* 0x000fe40004000000 */
[----:B------:R-:W-:-:S07]  /*11ef0*/  PRMT R0, R3, 0x7610, R0 ;  /* 0x0000761003007816 */ /* 0x000fce0000000000 */
.L_x_509:
[----:B------:R-:W-:Y:S01]  /*11f00*/  UIADD3 UR43, UR44, UR43, URZ ;  /* 0x0000002b2c2b7290 */ /* 0x000fe2000fffe03f */
[----:B------:R-:W-:Y:S01]  /*11f10*/  LOP3.LUT P0, RZ, R0, 0xff, RZ, 0xc0, !PT ;  /* 0x000000ff00ff7812 */ /* 0x000fe2000780c0ff */
[----:B------:R-:W-:Y:S02]  /*11f20*/  UIADD3 UR39, UR39, 0x8, URZ ;  /* 0x0000000827277890 */ /* 0x000fe4000fffe03f */
[----:B------:R-:W-:Y:S02]  /*11f30*/  USHF.R.U32.HI UR4, URZ, 0x2, UR43 ;  /* 0x000000023f047899 */ /* 0x000fe4000801162b */
[----:B------:R-:W-:Y:S02]  /*11f40*/  UISETP.GT.U32.AND UP0, UPT, UR43, 0x3, UPT ;  /* 0x000000032b00788c */ /* 0x000fe4000bf04070 */
[----:B------:R-:W-:Y:S02]  /*11f50*/  ULOP3.LUT UR4, UR4, 0x1, URZ, 0xc0, !UPT ;  /* 0x0000000104047892 */ /* 0x000fe4000f8ec03f */
[----:B------:R-:W-:-:S02]  /*11f60*/  UISETP.LT.U32.AND UP1, UPT, UR44, 0x4, UP0 ;  /* 0x000000042c00788c */ /* 0x000fc40008721070 */
[----:B------:R-:W-:Y:S02]  /*11f70*/  UISETP.NE.U32.AND UP2, UPT, UR4, 0x1, UPT ;  /* 0x000000010400788c */ /* 0x000fe4000bf45070 */
[----:B------:R-:W-:Y:S02]  /*11f80*/  USEL UR5, URZ, 0x1, !UP1 ;  /* 0x000000013f057887 */ /* 0x000fe4000c800000 */
[----:B------:R-:W-:Y:S02]  /*11f90*/  UISETP.GT.U32.AND UP0, UPT, UR44, 0x3, !UP2 ;  /* 0x000000032c00788c */ /* 0x000fe4000d704070 */
[----:B------:R-:W-:Y:S02]  /*11fa0*/  ULOP3.LUT UR43, UR43, 0x3, URZ, 0xc0, !UPT ;  /* 0x000000032b2b7892 */ /* 0x000fe4000f8ec03f */
[----:B------:R-:W-:-:S04]  /*11fb0*/  USEL UR4, URZ, 0x1, !UP0 ;  /* 0x000000013f047887 */ /* 0x000fc8000c000000 */
[----:B------:R-:W-:Y:S01]  /*11fc0*/  ULOP3.LUT UR42, UR4, UR42, UR5, 0x96, !UPT ;  /* 0x0000002a042a7292 */ /* 0x000fe2000f8e9605 */
[----:B------:R-:W-:Y:S11]  /*11fd0*/  @P0 BRA `(.L_x_512) ;  /* 0xfffffef400200947 */ /* 0x000ff6000383ffff */
[----:B------:R-:W-:-:S13]  /*11fe0*/  PLOP3.LUT P0, PT, PT, PT, PT, 0x8, 0x0 ;  /* 0x000000000000781c */ /* 0x000fda0003f0e170 */
.L_x_18:
[----:B------:R-:W-:Y:S05]  /*11ff0*/  @P0 BRA `(.L_x_10) ;  /* 0x0000003000380947 */ /* 0x000fea0003800000 */
[----:B------:R-:W-:Y:S01]  /*12000*/  ULDC.64 UR6, c[0x0][0x588] ;  /* 0x0001620000067ab9 */ /* 0x000fe20000000a00 */
[----:B------:R-:W-:Y:S01]  /*12010*/  ULDC.64 UR4, c[0x0][0x590] ;  /* 0x0001640000047ab9 */ /* 0x000fe20000000a00 */
[----:B------:R-:W-:Y:S01]  /*12020*/  ISETP.NE.U32.AND P0, PT, RZ, UR6, PT ;  /* 0x00000006ff007c0c */ /* 0x000fe2000bf05070 */
[----:B------:R-:W-:-:S04]  /*12030*/  DEPBAR.LE SB0, 0x0 ;  /* 0x000080000000791a */ /* 0x000fc80000000000 */
[----:B------:R-:W-:Y:S01]  /*12040*/  ISETP.NE.U32.AND P1, PT, RZ, UR4, PT ;  /* 0x00000004ff007c0c */ /* 0x000fe2000bf25070 */
[----:B------:R-:W-:Y:S01]  /*12050*/  BSSY B0, `(.L_x_513) ;  /* 0x0000015000007945 */ /* 0x000fe20003800000 */
[----:B------:R-:W-:Y:S02]  /*12060*/  ISETP.NE.AND.EX P0, PT, RZ, UR7, PT, P0 ;  /* 0x00000007ff007c0c */ /* 0x000fe4000bf05300 */
[----:B------:R-:W-:-:S13]  /*12070*/  ISETP.NE.AND.EX P1, PT, RZ, UR5, PT, P1 ;  /* 0x00000005ff007c0c */ /* 0x000fda000bf25310 */
[----:B------:R-:W-:Y:S05]  /*12080*/  @P0 BRA P1, `(.L_x_514) ;  /* 0x0000000000440947 */ /* 0x000fea0000800000 */
[----:B------:R-:W-:-:S04]  /*12090*/  ISETP.NE.U32.AND P0, PT, RZ, UR4, PT ;  /* 0x00000004ff007c0c */ /* 0x000fc8000bf05070 */
[----:B------:R-:W-:-:S13]  /*120a0*/  ISETP.NE.AND.EX P0, PT, RZ, UR5, PT, P0 ;  /* 0x00000005ff007c0c */ /* 0x000fda000bf05300 */
[----:B------:R-:W-:Y:S05]  /*120b0*/  @!P0 BRA `(.L_x_515) ;  /* 0x00000000002c8947 */ /* 0x000fea0003800000 */
[----:B------:R-:W-:-:S13]  /*120c0*/  LOP3.LUT P0, RZ, R152, 0xff, RZ, 0xc0, !PT ;  /* 0x000000ff98ff7812 */ /* 0x000fda000780c0ff */
[----:B------:R-:W-:Y:S05]  /*120d0*/  @!P0 BRA `(.L_x_516) ;  /* 0x0000000000108947 */ /* 0x000fea0003800000 */
[----:B-----5:R-:W-:-:S13]  /*120e0*/  FSETP.NEU.AND P0, PT, R153, RZ, PT ;  /* 0x000000ff9900720b */ /* 0x020fda0003f0d000 */
[----:B------:R-:W-:Y:S05]  /*120f0*/  @!P0 BREAK B0 ;  /* 0x0000000000008942 */ /* 0x000fea0003800000 */
[----:B------:R-:W-:Y:S05]  /*12100*/  @P0 BRA `(.L_x_514) ;  /* 0x0000000000240947 */ /* 0x000fea0003800000 */
[----:B------:R-:W-:Y:S05]  /*12110*/  BRA `(.L_x_10) ;  /* 0x0000002c00f07947 */ /* 0x000fea0003800000 */
.L_x_516:
[----:B------:R-:W-:-:S04]  /*12120*/  ISETP.NE.U32.AND P0, PT, RZ, UR6, PT ;  /* 0x00000006ff007c0c */ /* 0x000fc8000bf05070 */
[----:B------:R-:W-:-:S13]  /*12130*/  ISETP.NE.AND.EX P0, PT, RZ, UR7, PT, P0 ;  /* 0x00000007ff007c0c */ /* 0x000fda000bf05300 */
[----:B------:R-:W-:Y:S05]  /*12140*/  @!P0 BREAK B0 ;  /* 0x0000000000008942 */ /* 0x000fea0003800000 */
[----:B------:R-:W-:Y:S05]  /*12150*/  @P0 BRA `(.L_x_514) ;  /* 0x0000000000100947 */ /* 0x000fea0003800000 */
[----:B------:R-:W-:Y:S05]  /*12160*/  BRA `(.L_x_10) ;  /* 0x0000002c00dc7947 */ /* 0x000fea0003800000 */
.L_x_515:
[----:B-----5:R-:W-:-:S13]  /*12170*/  FSETP.NEU.AND P0, PT, R153, RZ, PT ;  /* 0x000000ff9900720b */ /* 0x020fda0003f0d000 */
[----:B------:R-:W-:Y:S05]  /*12180*/  @!P0 BREAK B0 ;  /* 0x0000000000008942 */ /* 0x000fea0003800000 */
[----:B------:R-:W-:Y:S05]  /*12190*/  @!P0 BRA `(.L_x_10) ;  /* 0x0000002c00d08947 */ /* 0x000fea0003800000 */
.L_x_514:
[----:B------:R-:W-:Y:S05]  /*121a0*/  BSYNC B0 ;  /* 0x0000000000007941 */ /* 0x000fea0003800000 */
.L_x_513:
[----:B------:R-:W-:-:S04]  /*121b0*/  LOP3.LUT R19, R19, 0x1, RZ, 0xfc, !PT ;  /* 0x0000000113137812 */ /* 0x000fc800078efcff */
[----:B------:R-:W-:-:S13]  /*121c0*/  ISETP.NE.AND P0, PT, R19, 0x3, PT ;  /* 0x000000031300780c */ /* 0x000fda0003f05270 */
[----:B------:R-:W-:Y:S05]  /*121d0*/  @!P0 BRA `(.L_x_517) ;  /* 0x0000000000048947 */ /* 0x000fea0003800000 */
[----:B------:R-:W-:Y:S01]  /*121e0*/  BPT.TRAP 0x1 ;  /* 0x000000040000795c */ /* 0x000fe20000300000 */
.L_x_517:
[----:B------:R-:W3:Y:S01]  /*121f0*/  S2UR UR5, SR_CgaCtaId ;  /* 0x00000000000579c3 */ /* 0x000ee20000008800 */
[----:B------:R-:W-:Y:S02]  /*12200*/  UMOV UR4, 0x400 ;  /* 0x0000040000047882 */ /* 0x000fe40000000000 */
[----:B---3--:R-:W-:-:S04]  /*12210*/  ULEA UR4, UR5, UR4, 0x18 ;  /* 0x0000000405047291 */ /* 0x008fc8000f8ec03f */
[----:B------:R-:W-:-:S04]  /*12220*/  ULEA UR4, UR36, UR4, 0x3 ;  /* 0x0000000424047291 */ /* 0x000fc8000f8e183f */
[----:B------:R-:W-:-:S04]  /*12230*/  UIADD3 UR4, UR4, 0x60, URZ ;  /* 0x0000006004047890 */ /* 0x000fc8000fffe03f */
[----:B------:R-:W-:-:S09]  /*12240*/  UPRMT UR4, UR5, 0x654, UR4 ;  /* 0x0000065405047896 */ /* 0x000fd20008000004 */
[----:B------:R-:W-:Y:S01]  /*12250*/  SYNCS.ARRIVE.TRANS64.RED.A1T0 RZ, [UR4], RZ ;  /* 0x000000ffffff79a7 */ /* 0x000fe20008100404 */
[----:B------:R-:W-:Y:S05]  /*12260*/  BRA `(.L_x_10) ;  /* 0x0000002c009c7947 */ /* 0x000fea0003800000 */
.L_x_9:
[----:B------:R-:W-:Y:S01]  /*12270*/  ULDC.64 UR4, c[0x0][0x8f8] ;  /* 0x00023e0000047ab9 */ /* 0x000fe20000000a00 */
[----:B------:R-:W-:Y:S01]  /*12280*/  PRMT R11, RZ, 0x7610, R11 ;  /* 0x00007610ff0b7816 */ /* 0x000fe2000000000b */
[----:B------:R-:W-:Y:S01]  /*12290*/  IMAD.MOV.U32 R6, RZ, RZ, -0x1 ;  /* 0xffffffffff067424 */ /* 0x000fe200078e00ff */
[----:B------:R-:W-:Y:S02]  /*122a0*/  ISETP.GE.U32.AND P1, PT, R2, UR4, PT ;  /* 0x0000000402007c0c */ /* 0x000fe4000bf26070 */
[----:B------:R-:W-:Y:S02]  /*122b0*/  MOV R7, 0xffffffff ;  /* 0xffffffff00077802 */ /* 0x000fe40000000f00 */
[----:B------:R-:W-:Y:S02]  /*122c0*/  ISETP.GE.U32.AND.EX P1, PT, R16, UR5, PT, P1 ;  /* 0x0000000510007c0c */ /* 0x000fe4000bf26110 */
[----:B------:R-:W-:-:S11]  /*122d0*/  MOV R3, 0xffffffff ;  /* 0xffffffff00037802 */ /* 0x000fd60000000f00 */
        /* <DEDUP_REMOVED lines=10> */
[----:B-1----:R-:W-:-:S04]  /*12380*/  IADD3 R3, P1, R2, R3, RZ ;  /* 0x0000000302037210 */ /* 0x002fc80007f3e0ff */
[----:B------:R-:W-:-:S05]  /*12390*/  IADD3.X R11, RZ, R16, RZ, P1, !PT ;  /* 0x00000010ff0b7210 */ /* 0x000fca0000ffe4ff */
[----:B------:R-:W-:-:S04]  /*123a0*/  IMAD.WIDE.U32 R6, R11, R20, RZ ;  /* 0x000000140b067225 */ /* 0x000fc800078e00ff */
[----:B------:R-:W-:-:S04]  /*123b0*/  IMAD.WIDE.U32 R12, P1, R3, R21, R6 ;  /* 0x00000015030c7225 */ /* 0x000fc80007820006 */
[----:B------:R-:W-:Y:S01]  /*123c0*/  IMAD.WIDE.U32 R6, R3, R20, RZ ;  /* 0x0000001403067225 */ /* 0x000fe200078e00ff */
[----:B------:R-:W-:-:S03]  /*123d0*/  MOV R14, R13 ;  /* 0x0000000d000e7202 */ /* 0x000fc60000000f00 */
[----:B------:R-:W-:Y:S01]  /*123e0*/  IMAD.X R15, RZ, RZ, RZ, P1 ;  /* 0x000000ffff0f7224 */ /* 0x000fe200008e06ff */
[----:B------:R-:W-:-:S05]  /*123f0*/  IADD3 RZ, P1, R7, R12, RZ ;  /* 0x0000000c07ff7210 */ /* 0x000fca0007f3e0ff */
[----:B------:R-:W-:-:S08]  /*12400*/  IMAD.WIDE.U32.X R14, R11, R21, R14, P1 ;  /* 0x000000150b0e7225 */ /* 0x000fd000008e040e */
.L_x_519:
[--C-:B------:R-:W-:Y:S01]  /*12410*/  SHF.R.U64 R20, R14, R24, R15.reuse ;  /* 0x000000180e147219 */ /* 0x100fe2000000120f */
[----:B------:R-:W1:Y:S01]  /*12420*/  LDC R28, c[0x0][0x8c0] ;  /* 0x00023000ff1c7b82 */ /* 0x000e620000000800 */
[----:B------:R-:W-:Y:S01]  /*12430*/  I2FP.F32.U32 R6, R8 ;  /* 0x0000000800067245 */ /* 0x000fe20000201000 */
[----:B------:R-:W-:Y:S01]  /*12440*/  ULDC UR4, c[0x0][0x150] ;  /* 0x0000540000047ab9 */ /* 0x000fe20000000800 */
[----:B------:R-:W-:Y:S02]  /*12450*/  SHF.R.U32.HI R3, RZ, R24, R15 ;  /* 0x00000018ff037219 */ /* 0x000fe4000001160f */
[----:B------:R-:W-:Y:S01]  /*12460*/  IADD3 R9, P1, RZ, -R20, RZ ;  /* 0x80000014ff097210 */ /* 0x000fe20007f3e0ff */
[----:B------:R-:W-:Y:S01]  /*12470*/  FMUL R13, R6, UR4 ;  /* 0x00000004060d7c20 */ /* 0x000fe20008400000 */
[----:B------:R-:W-:Y:S01]  /*12480*/  ULDC UR4, c[0x0][0x154] ;  /* 0x0000550000047ab9 */ /* 0x000fe20000000800 */
[----:B------:R-:W2:Y:S01]  /*12490*/  LDC.64 R30, c[0x0][0x8e8] ;  /* 0x00023a00ff1e7b82 */ /* 0x000ea20000000a00 */
[----:B------:R-:W-:-:S02]  /*124a0*/  IADD3.X R11, RZ, ~R3, RZ, P1, !PT ;  /* 0x80000003ff0b7210 */ /* 0x000fc40000ffe4ff */
[----:B------:R-:W-:Y:S01]  /*124b0*/  MOV R3, R16 ;  /* 0x0000001000037202 */ /* 0x000fe20000000f00 */
[----:B------:R-:W3:Y:S02]  /*124c0*/  F2I.U32.TRUNC.NTZ R13, R13 ;  /* 0x0000000d000d7305 */ /* 0x000ee4000020f000 */
[-C--:B------:R-:W-:Y:S02]  /*124d0*/  IMAD R12, R11, R26.reuse, RZ ;  /* 0x0000001a0b0c7224 */ /* 0x080fe400078e02ff */
[----:B------:R-:W4:Y:S01]  /*124e0*/  LDC R15, c[0x0][0x144] ;  /* 0x00005100ff0f7b82 */ /* 0x000f220000000800 */
[----:B------:R-:W-:-:S04]  /*124f0*/  IMAD.WIDE.U32 R6, R9, R26, R2 ;  /* 0x0000001a09067225 */ /* 0x000fc800078e0002 */
[----:B------:R-:W-:Y:S01]  /*12500*/  IMAD R3, R9, R27, R12 ;  /* 0x0000001b09037224 */ /* 0x000fe200078e020c */
[----:B------:R-:W-:Y:S02]  /*12510*/  MOV R9, 0x1 ;  /* 0x0000000100097802 */ /* 0x000fe40000000f00 */
[----:B------:R-:W5:Y:S02]  /*12520*/  LDC R26, c[0x0][0x8b0] ;  /* 0x00022c00ff1a7b82 */ /* 0x000f640000000800 */
[----:B------:R-:W-:Y:S02]  /*12530*/  IADD3 R3, R7, R3, RZ ;  /* 0x0000000307037210 */ /* 0x000fe40007ffe0ff */
[----:B------:R-:W-:Y:S02]  /*12540*/  I2FP.F32.U32 R7, R10 ;  /* 0x0000000a00077245 */ /* 0x000fe40000201000 */
[----:B-1----:R-:W-:Y:S01]  /*12550*/  SHF.R.U64 R14, R6, R28, R3 ;  /* 0x0000001c060e7219 */ /* 0x002fe20000001203 */
[----:B---3--:R-:W-:Y:S01]  /*12560*/  IMAD.MOV R6, RZ, RZ, -R13 ;  /* 0x000000ffff067224 */ /* 0x008fe200078e0a0d */
[----:B------:R-:W1:Y:S01]  /*12570*/  LDC R12, c[0x0][0x900] ;  /* 0x00024000ff0c7b82 */ /* 0x000e620000000800 */
[----:B--2---:R-:W-:-:S02]  /*12580*/  ISETP.NE.U32.AND P1, PT, R30, RZ, PT ;  /* 0x000000ff1e00720c */ /* 0x004fc40003f25070 */
[----:B------:R-:W-:Y:S02]  /*12590*/  SHF.R.U32.HI R3, RZ, R28, R3 ;  /* 0x0000001cff037219 */ /* 0x000fe40000011603 */
[----:B------:R-:W-:-:S03]  /*125a0*/  ISETP.NE.AND.EX P1, PT, R31, RZ, PT, P1 ;  /* 0x000000ff1f00720c */ /* 0x000fc60003f25310 */
[----:B------:R-:W2:Y:S01]  /*125b0*/  LDC R23, c[0x0][0x148] ;  /* 0x00005200ff177b82 */ /* 0x000ea20000000800 */
[----:B----4-:R-:W-:Y:S02]  /*125c0*/  IMAD R28, R15, R6, R8 ;  /* 0x000000060f1c7224 */ /* 0x010fe400078e0208 */
[----:B------:R-:W-:Y:S01]  /*125d0*/  FMUL R8, R7, UR4 ;  /* 0x0000000407087c20 */ /* 0x000fe20008400000 */
[----:B------:R-:W-:-:S03]  /*125e0*/  MOV R7, 0xffffffff ;  /* 0xffffffff00077802 */ /* 0x000fc60000000f00 */
[----:B------:R3:W4:Y:S01]  /*125f0*/  F2I.U32.TRUNC.NTZ R21, R8 ;  /* 0x0000000800157305 */ /* 0x000722000020f000 */
[----:B------:R-:W2:Y:S01]  /*12600*/  LDC R25, c[0x0][0x8a8] ;  /* 0x00022a00ff197b82 */ /* 0x000ea20000000800 */
[-CC-:B-----5:R-:W-:Y:S02]  /*12610*/  SHF.R.U64 R24, R14, R26.reuse, R3.reuse ;  /* 0x0000001a0e187219 */ /* 0x1a0fe40000001203 */
[----:B------:R-:W-:-:S05]  /*12620*/  SHF.R.U32.HI R3, RZ, R26, R3 ;  /* 0x0000001aff037219 */ /* 0x000fca0000011603 */
[----:B------:R-:W2:Y:S01]  /*12630*/  LDC R27, c[0x0][0x8f0] ;  /* 0x00023c00ff1b7b82 */ /* 0x000ea20000000800 */
[-C--:B-1----:R-:W-:Y:S02]  /*12640*/  SHF.L.U32 R6, R7, R12.reuse, RZ ;  /* 0x0000000c07067219 */ /* 0x082fe400000006ff */
[--C-:B------:R-:W-:Y:S02]  /*12650*/  SHF.R.U64 R15, R24, R12, R3.reuse ;  /* 0x0000000c180f7219 */ /* 0x100fe40000001203 */
[----:B------:R-:W-:Y:S02]  /*12660*/  LOP3.LUT R33, RZ, R6, RZ, 0x33, !PT ;  /* 0x00000006ff217212 */ /* 0x000fe400078e33ff */
[-C--:B------:R-:W-:Y:S01]  /*12670*/  SHF.R.U32.HI R7, RZ, R12.reuse, R3 ;  /* 0x0000000cff077219 */ /* 0x080fe20000011603 */
[----:B------:R-:W1:Y:S01]  /*12680*/  LDC R29, c[0x0][0x8e0] ;  /* 0x00023800ff1d7b82 */ /* 0x000e620000000800 */
[----:B------:R-:W-:Y:S02]  /*12690*/  SHF.L.U32 R26, R9, R12, RZ ;  /* 0x0000000c091a7219 */ /* 0x000fe400000006ff */
[----:B------:R-:W-:-:S05]  /*126a0*/  MOV R6, R15 ;  /* 0x0000000f00067202 */ /* 0x000fca0000000f00 */
[----:B------:R-:W1:Y:S01]  /*126b0*/  LDC R32, c[0x0][0x8b8] ;  /* 0x00022e00ff207b82 */ /* 0x000e620000000800 */
[----:B---34-:R-:W-:Y:S05]  /*126c0*/  @!P1 BRA `(.L_x_520) ;  /* 0x0000000000289947 */ /* 0x018fea0003800000 */
[----:B------:R-:W3:Y:S02]  /*126d0*/  LDC R6, c[0x0][0x8f4] ;  /* 0x00023d00ff067b82 */ /* 0x000ee40000000800 */
[----:B---3--:R-:W-:-:S04]  /*126e0*/  IADD3 R3, P1, R15, R6, RZ ;  /* 0x000000060f037210 */ /* 0x008fc80007f3e0ff */
        /* <DEDUP_REMOVED lines=8> */
.L_x_520:
[----:B------:R-:W-:Y:S01]  /*12770*/  ISETP.NE.AND P1, PT, R22, 0x1, PT ;  /* 0x000000011600780c */ /* 0x000fe20003f25270 */
[----:B------:R-:W-:Y:S01]  /*12780*/  IMAD.MOV.U32 R11, RZ, RZ, 0x1 ;  /* 0x00000001ff0b7424 */ /* 0x000fe200078e00ff */
[----:B--2---:R-:W-:Y:S02]  /*12790*/  SHF.R.U64 R6, R6, R27, R7 ;  /* 0x0000001b06067219 */ /* 0x004fe40000001207 */
[----:B------:R-:W-:Y:S02]  /*127a0*/  LOP3.LUT R3, R24, R33, RZ, 0xc0, !PT ;  /* 0x0000002118037212 */ /* 0x000fe400078ec0ff */
[----:B------:R-:W-:Y:S02]  /*127b0*/  IADD3 R21, -R21, RZ, RZ ;  /* 0x000000ff15157210 */ /* 0x000fe40007ffe1ff */
[----:B------:R-:W-:Y:S01]  /*127c0*/  IADD3 R9, R25, -0x1, RZ ;  /* 0xffffffff19097810 */ /* 0x000fe20007ffe0ff */
[----:B------:R-:W-:Y:S01]  /*127d0*/  IMAD R7, R26, R6, R3 ;  /* 0x000000061a077224 */ /* 0x000fe200078e0203 */
[----:B------:R-:W-:-:S02]  /*127e0*/  IADD3 R8, -R6, RZ, RZ ;  /* 0x000000ff06087210 */ /* 0x000fc40007ffe1ff */
[----:B------:R-:W-:Y:S01]  /*127f0*/  LOP3.LUT R14, R14, R9, RZ, 0xc0, !PT ;  /* 0x000000090e0e7212 */ /* 0x000fe200078ec0ff */
[----:B------:R-:W-:Y:S02]  /*12800*/  @P1 IMAD R28, R23, R21, R10 ;  /* 0x00000015171c1224 */ /* 0x000fe400078e020a */
[----:B-1----:R-:W-:Y:S02]  /*12810*/  IMAD R3, R8, R29, R15 ;  /* 0x0000001d08037224 */ /* 0x002fe400078e020f */
[----:B------:R-:W-:Y:S02]  /*12820*/  IMAD R7, R7, R32, R28 ;  /* 0x0000002007077224 */ /* 0x000fe400078e021c */
[----:B------:R-:W-:Y:S01]  /*12830*/  IMAD R8, R3, R25, R14 ;  /* 0x0000001903087224 */ /* 0x000fe200078e020e */
[----:B------:R-:W-:-:S04]  /*12840*/  MOV R3, R20 ;  /* 0x0000001400037202 */ /* 0x000fc80000000f00 */
[----:B------:R-:W-:Y:S02]  /*12850*/  SEL R6, R8, R7, !P1 ;  /* 0x0000000708067207 */ /* 0x000fe40004800000 */
[----:B------:R-:W-:-:S07]  /*12860*/  SEL R7, R7, R8, !P1 ;  /* 0x0000000807077207 */ /* 0x000fce0004800000 */
.L_x_518:
[----:B------:R-:W-:-:S08]  /*12870*/  NOP ;  /* 0x0000000000007918 */ /* 0x000fd00000000000 */
[----:B------:R-:W1:-:S00]  /*12880*/  USETMAXREG.DEALLOC.CTAPOOL 0x28 ;  /* 0x00000028000079c8 */ /* 0x000e4000080e0500 */
[----:B-1----:R-:W-:-:S13]  /*12890*/  ISETP.NE.AND P1, PT, R0, 0x1, PT ;  /* 0x000000010000780c */ /* 0x002fda0003f25270 */
[----:B------:R-:W-:Y:S05]  /*128a0*/  @!P1 BRA `(.L_x_10) ;  /* 0x00000028000c9947 */ /* 0x000fea0003800000 */
[----:B------:R-:W-:Y:S05]  /*128b0*/  @!P4 BRA `(.L_x_521) ;  /* 0x000000180024c947 */ /* 0x000fea0003800000 */
[----:B------:R-:W-:-:S13]  /*128c0*/  ISETP.NE.OR P0, PT, R0, 0x2, P0 ;  /* 0x000000020000780c */ /* 0x000fda0000705670 */
[----:B------:R-:W-:Y:S05]  /*128d0*/  @P0 BRA `(.L_x_10) ;  /* 0x0000002800000947 */ /* 0x000fea0003800000 */
[----:B------:R-:W-:-:S13]  /*128e0*/  LOP3.LUT P1, RZ, R11, 0xff, RZ, 0xc0, !PT ;  /* 0x000000ff0bff7812 */ /* 0x000fda000782c0ff */
[----:B------:R-:W-:Y:S05]  /*128f0*/  @!P1 BRA `(.L_x_522) ;  /* 0x0000000000189947 */ /* 0x000fea0003800000 */
[----:B------:R-:W-:Y:S01]  /*12900*/  UMOV UR4, 0x400 ;  /* 0x0000040000047882 */ /* 0x000fe20000000000 */
[----:B------:R-:W-:Y:S01]  /*12910*/  MOV R0, RZ ;  /* 0x000000ff00007202 */ /* 0x000fe20000000f00 */
[----:B------:R-:W-:-:S03]  /*12920*/  ULEA UR4, UR37, UR4, 0x18 ;  /* 0x0000000425047291 */ /* 0x000fc6000f8ec03f */
[----:B------:R-:W-:-:S06]  /*12930*/  SHF.L.U32 R0, R0, 0x1f, RZ ;  /* 0x0000001f00007819 */ /* 0x000fcc00000006ff */
[----:B------:R-:W1:Y:S02]  /*12940*/  SYNCS.PHASECHK.TRANS64.TRYWAIT P0, [UR4+0x88], R0 ;  /* 0x00008800ff0075a7 */ /* 0x000e640008000144 */
[----:B-1----:R-:W-:Y:S05]  /*12950*/  @!P0 BRA `(.L_x_523) ;  /* 0x0000002800b88947 */ /* 0x002fea0003800000 */
.L_x_522:
[----:B------:R-:W-:Y:S01]  /*12960*/  PRMT R10, RZ, 0x7610, R10 ;  /* 0x00007610ff0a7816 */ /* 0x000fe2000000000a */
[----:B------:R-:W-:Y:S06]  /*12970*/  @P3 BRA `(.L_x_524) ;  /* 0x0000000000243947 */ /* 0x000fec0003800000 */
[----:B------:R-:W-:Y:S02]  /*12980*/  ULDC.64 UR4, c[0x0][0x588] ;  /* 0x0001620000047ab9 */ /* 0x000fe40000000a00 */
[----:B------:R-:W-:-:S04]  /*12990*/  ISETP.NE.U32.AND P0, PT, RZ, UR4, PT ;  /* 0x00000004ff007c0c */ /* 0x000fc8000bf05070 */
[----:B------:R-:W-:-:S13]  /*129a0*/  ISETP.NE.AND.EX P0, PT, RZ, UR5, PT, P0 ;  /* 0x00000005ff007c0c */ /* 0x000fda000bf05300 */
[----:B------:R-:W-:Y:S05]  /*129b0*/  @!P0 BRA `(.L_x_525) ;  /* 0x00000000000c8947 */ /* 0x000fea0003800000 */
[----:B------:R3:W5:Y:S01]  /*129c0*/  LDG.E R12, desc[UR48][R4.64] ;  /* 0x00000030040c7981 */ /* 0x000762000c1e1900 */
[----:B------:R-:W-:Y:S01]  /*129d0*/  MOV R10, 0x1 ;  /* 0x00000001000a7802 */ /* 0x000fe20000000f00 */
[----:B------:R-:W-:Y:S06]  /*129e0*/  BRA `(.L_x_524) ;  /* 0x0000000000087947 */ /* 0x000fec0003800000 */
.L_x_525:
[----:B------:R-:W2:Y:S01]  /*129f0*/  LDC R12, c[0x0][0x580] ;  /* 0x00016000ff0c7b82 */ /* 0x000ea20000000800 */
[----:B------:R-:W-:-:S07]  /*12a00*/  MOV R10, 0x1 ;  /* 0x00000001000a7802 */ /* 0x000fce0000000f00 */
.L_x_524:
[----:B------:R-:W-:Y:S05]  /*12a10*/  @!P1 BRA `(.L_x_526) ;  /* 0x0000001400549947 */ /* 0x000fea0003800000 */
[----:B-1----:R-:W1:Y:S01]  /*12a20*/  LDC R0, c[0x0][0x900] ;  /* 0x00024000ff007b82 */ /* 0x002e620000000800 */
[----:B---3--:R-:W-:Y:S01]  /*12a30*/  IMAD.MOV.U32 R5, RZ, RZ, -0x1 ;  /* 0xffffffffff057424 */ /* 0x008fe200078e00ff */
[----:B------:R-:W-:Y:S01]  /*12a40*/  MOV R9, 0x1 ;  /* 0x0000000100097802 */ /* 0x000fe20000000f00 */
[----:B------:R-:W-:Y:S01]  /*12a50*/  ULDC.64 UR22, c[0x0][0x198] ;  /* 0x0000660000167ab9 */ /* 0x000fe20000000a00 */
[----:B------:R-:W-:Y:S01]  /*12a60*/  LOP3.LUT R11, R19, 0x2, RZ, 0xfc, !PT ;  /* 0x00000002130b7812 */ /* 0x000fe200078efcff */
[----:B------:R-:W-:Y:S01]  /*12a70*/  ULDC.64 UR4, c[0x0][0x588] ;  /* 0x0001620000047ab9 */ /* 0x000fe20000000a00 */
[----:B------:R-:W-:Y:S01]  /*12a80*/  ULDC.64 UR6, c[0x0][0x590] ;  /* 0x0001640000067ab9 */ /* 0x000fe20000000a00 */
[----:B------:R-:W-:Y:S01]  /*12a90*/  ULDC.64 UR14, c[0x0][0x8f8] ;  /* 0x00023e00000e7ab9 */ /* 0x000fe20000000a00 */
[----:B------:R-:W3:Y:S01]  /*12aa0*/  LDC R8, c[0x0][0x8a8] ;  /* 0x00022a00ff087b82 */ /* 0x000ee20000000800 */
[-C--:B-1----:R-:W-:Y:S02]  /*12ab0*/  SHF.L.U32 R5, R5, R0.reuse, RZ ;  /* 0x0000000005057219 */ /* 0x082fe400000006ff */
[----:B------:R-:W-:-:S02]  /*12ac0*/  SHF.L.U32 R0, R9, R0, RZ ;  /* 0x0000000009007219 */ /* 0x000fc400000006ff */
[----:B------:R-:W-:Y:S02]  /*12ad0*/  LOP3.LUT R9, RZ, R5, RZ, 0x33, !PT ;  /* 0x00000005ff097212 */ /* 0x000fe400078e33ff */
[----:B---3--:R-:W-:-:S07]  /*12ae0*/  IADD3 R8, R8, -0x1, RZ ;  /* 0xffffffff08087810 */ /* 0x008fce0007ffe0ff */
.L_x_582:
[----:B------:R-:W-:Y:S02]  /*12af0*/  ISETP.NE.U32.AND P0, PT, RZ, UR6, PT ;  /* 0x00000006ff007c0c */ /* 0x000fe4000bf05070 */
[----:B------:R-:W-:Y:S02]  /*12b00*/  R2UR UR43, R7 ;  /* 0x00000000072b72ca */ /* 0x000fe400000e0000 */
[----:B------:R-:W-:Y:S02]  /*12b10*/  R2UR UR42, R6 ;  /* 0x00000000062a72ca */ /* 0x000fe400000e0000 */
[----:B------:R-:W-:-:S09]  /*12b20*/  ISETP.NE.AND.EX P0, PT, RZ, UR7, PT, P0 ;  /* 0x00000007ff007c0c */ /* 0x000fd2000bf05300 */
[----:B------:R-:W-:Y:S02]  /*12b30*/  USHF.L.U32 UR43, UR43, 0x7, URZ ;  /* 0x000000072b2b7899 */ /* 0x000fe4000800063f */
[----:B------:R-:W-:Y:S02]  /*12b40*/  USHF.L.U32 UR42, UR42, 0x8, URZ ;  /* 0x000000082a2a7899 */ /* 0x000fe4000800063f */
[----:B--234-:R-:W-:Y:S10]  /*12b50*/  @!P0 BRA `(.L_x_527) ;  /* 0x00000000002c8947 */ /* 0x01cff40003800000 */
[----:B------:R-:W-:-:S04]  /*12b60*/  ISETP.NE.U32.AND P1, PT, RZ, UR4, PT ;  /* 0x00000004ff007c0c */ /* 0x000fc8000bf25070 */
[----:B------:R-:W-:-:S13]  /*12b70*/  ISETP.NE.AND.EX P1, PT, RZ, UR5, PT, P1 ;  /* 0x00000005ff007c0c */ /* 0x000fda000bf25310 */
[----:B------:R-:W-:Y:S05]  /*12b80*/  @!P1 BRA `(.L_x_528) ;  /* 0x0000000000189947 */ /* 0x000fea0003800000 */
[----:B------:R-:W1:Y:S01]  /*12b90*/  LDC.64 R4, c[0x0][0x588] ;  /* 0x00016200ff047b82 */ /* 0x000e620000000a00 */
[----:B------:R-:W-:-:S04]  /*12ba0*/  IMAD R7, R3, UR6, RZ ;  /* 0x0000000603077c24 */ /* 0x000fc8000f8e02ff */
[----:B-1----:R-:W-:-:S05]  /*12bb0*/  IMAD.WIDE R4, R7, 0x4, R4 ;  /* 0x0000000407047825 */ /* 0x002fca00078e0204 */
[----:B--2--5:R1:W5:Y:S01]  /*12bc0*/  LDG.E R12, desc[UR48][R4.64] ;  /* 0x00000030040c7981 */ /* 0x024362000c1e1900 */
[----:B------:R-:W-:Y:S01]  /*12bd0*/  MOV R10, 0x1 ;  /* 0x00000001000a7802 */ /* 0x000fe20000000f00 */
[----:B------:R-:W-:Y:S06]  /*12be0*/  BRA `(.L_x_527) ;  /* 0x0000000000087947 */ /* 0x000fec0003800000 */
.L_x_528:
[----:B--2--5:R-:W3:Y:S01]  /*12bf0*/  LDC R12, c[0x0][0x580] ;  /* 0x00016000ff0c7b82 */ /* 0x024ee20000000800 */
[----:B------:R-:W-:-:S07]  /*12c00*/  MOV R10, 0x1 ;  /* 0x00000001000a7802 */ /* 0x000fce0000000f00 */
.L_x_527:
[----:B------:R-:W-:Y:S05]  /*12c10*/  @!P0 BRA `(.L_x_529) ;  /* 0x00000000001c8947 */ /* 0x000fea0003800000 */
[----:B------:R-:W-:-:S13]  /*12c20*/  LOP3.LUT P2, RZ, R10, 0xff, RZ, 0xc0, !PT ;  /* 0x000000ff0aff7812 */ /* 0x000fda000784c0ff */
[----:B-1----:R-:W1:Y:S02]  /*12c30*/  @!P2 LDC.64 R4, c[0x0][0x588] ;  /* 0x00016200ff04ab82 */ /* 0x002e640000000a00 */
[----:B-1----:R-:W-:-:S04]  /*12c40*/  @!P2 ISETP.NE.U32.AND P0, PT, R4, RZ, PT ;  /* 0x000000ff0400a20c */ /* 0x002fc80003f05070 */
[----:B------:R-:W-:Y:S02]  /*12c50*/  @!P2 ISETP.NE.AND.EX P1, PT, R5, RZ, PT, P0 ;  /* 0x000000ff0500a20c */ /* 0x000fe40003f25300 */
[----:B--23-5:R-:W-:Y:S02]  /*12c60*/  @P2 FSETP.EQ.AND P0, PT, R12, RZ, PT ;  /* 0x000000ff0c00220b */ /* 0x02cfe40003f02000 */
[----:B------:R-:W-:Y:S01]  /*12c70*/  @!P2 PLOP3.LUT P0, PT, P1, PT, PT, 0x8, 0x0 ;  /* 0x000000000000a81c */ /* 0x000fe20000f0e170 */
[----:B------:R-:W-:-:S12]  /*12c80*/  BRA `(.L_x_530) ;  /* 0x0000000000047947 */ /* 0x000fd80003800000 */
.L_x_529:
[----:B--23-5:R-:W-:-:S13]  /*12c90*/  FSETP.EQ.AND P0, PT, R12, RZ, PT ;  /* 0x000000ff0c00720b */ /* 0x02cfda0003f02000 */
.L_x_530:
[----:B------:R-:W-:Y:S02]  /*12ca0*/  ISETP.NE.AND P2, PT, R11, 0x3, PT ;  /* 0x000000030b00780c */ /* 0x000fe40003f45270 */
[----:B------:R-:W-:-:S04]  /*12cb0*/  ELECT P1, URZ, PT ;  /* 0x00000000003f782f */ /* 0x000fc80003820000 */
[----:B------:R-:W-:-:S07]  /*12cc0*/  PLOP3.LUT P0, PT, P1, P0, PT, 0x20, 0x0 ;  /* 0x000000000000781c */ /* 0x000fce0000f00470 */
[----:B------:R-:W-:Y:S06]  /*12cd0*/  @!P2 BRA `(.L_x_531) ;  /* 0x000000000004a947 */ /* 0x000fec0003800000 */
[----:B------:R-:W-:Y:S01]  /*12ce0*/  BPT.TRAP 0x1 ;  /* 0x000000040000795c */ /* 0x000fe20000300000 */
.L_x_531:
[----:B------:R-:W2:Y:S01]  /*12cf0*/  S2UR UR37, SR_CgaCtaId ;  /* 0x00000000002579c3 */ /* 0x000ea20000008800 */
[----:B------:R-:W-:Y:S01]  /*12d00*/  UMOV UR13, 0x400 ;  /* 0x00000400000d7882 */ /* 0x000fe20000000000 */
[----:B-1----:R-:W-:-:S05]  /*12d10*/  IMAD.MOV.U32 R4, RZ, RZ, 0x1 ;  /* 0x00000001ff047424 */ /* 0x002fca00078e00ff */
[----:B------:R-:W-:Y:S01]  /*12d20*/  SHF.L.U32 R4, R4, 0x1f, RZ ;  /* 0x0000001f04047819 */ /* 0x000fe200000006ff */
[----:B--2---:R-:W-:-:S09]  /*12d30*/  ULEA UR13, UR37, UR13, 0x18 ;  /* 0x0000000d250d7291 */ /* 0x004fd2000f8ec03f */
[----:B------:R-:W1:Y:S02]  /*12d40*/  SYNCS.PHASECHK.TRANS64.TRYWAIT P1, [UR13+0x60], R4 ;  /* 0x00006004ff0075a7 */ /* 0x000e64000802014d */
[----:B-1----:R-:W-:Y:S05]  /*12d50*/  @!P1 BRA `(.L_x_532) ;  /* 0x0000002400d09947 */ /* 0x002fea0003800000 */
.L_x_618:
[----:B------:R-:W-:Y:S04]  /*12d60*/  BSSY B0, `(.L_x_533) ;  /* 0x000000e000007945 */ /* 0x000fe80003800000 */
[----:B------:R-:W-:Y:S05]  /*12d70*/  @!P0 BRA `(.L_x_534) ;  /* 0x0000000000308947 */ /* 0x000fea0003800000 */
[----:B------:R-:W-:Y:S01]  /*12d80*/  R2UR UR44, R3 ;  /* 0x00000000032c72ca */ /* 0x000fe200000e0000 */
[----:B------:R-:W-:Y:S02]  /*12d90*/  UIADD3 UR8, UP0, UR22, 0x3f0, URZ ;  /* 0x000003f016087890 */ /* 0x000fe4000ff1e03f */
[----:B------:R-:W-:Y:S02]  /*12da0*/  UIADD3 UR40, UR13, 0x200, URZ ;  /* 0x000002000d287890 */ /* 0x000fe4000fffe03f */
[----:B------:R-:W-:Y:S02]  /*12db0*/  UIADD3 UR41, UR13, 0x40, URZ ;  /* 0x000000400d297890 */ /* 0x000fe4000fffe03f */
[----:B------:R-:W-:Y:S01]  /*12dc0*/  UIADD3.X UR9, URZ, UR23, URZ, UP0, !UPT ;  /* 0x000000173f097290 */ /* 0x000fe200087fe43f */
[----:B------:R-:W-:Y:S01]  /*12dd0*/  UMOV UR10, 0x0 ;  /* 0x00000000000a7882 */ /* 0x000fe20000000000 */
[----:B------:R-:W-:-:S07]  /*12de0*/  UMOV UR11, 0x10000000 ;  /* 0x10000000000b7882 */ /* 0x000fce0000000000 */
[----:B------:R2:W-:Y:S02]  /*12df0*/  UTMALDG.3D [UR40], [UR8], desc[UR10] ;  /* 0x00000a28080075b4 */ /* 0x0005e40008011000 */
[----:B--2---:R-:W-:Y:S05]  /*12e00*/  @!P2 BRA `(.L_x_535) ;  /* 0x000000000004a947 */ /* 0x004fea0003800000 */
[----:B------:R-:W-:Y:S01]  /*12e10*/  BPT.TRAP 0x1 ;  /* 0x000000040000795c */ /* 0x000fe20000300000 */
.L_x_535:
[----:B-1----:R-:W1:Y:S02]  /*12e20*/  LDC R5, c[0x0][0x800] ;  /* 0x00020000ff057b82 */ /* 0x002e640000000800 */
[----:B-1----:R2:W-:Y:S02]  /*12e30*/  SYNCS.ARRIVE.TRANS64.RED.A0TR RZ, [UR13+0x40], R5 ;  /* 0x00004005ffff79a7 */ /* 0x0025e4000830040d */
.L_x_534:
[----:B------:R-:W-:Y:S05]  /*12e40*/  BSYNC B0 ;  /* 0x0000000000007941 */ /* 0x000fea0003800000 */
.L_x_533:
[----:B------:R-:W-:Y:S05]  /*12e50*/  @!P2 BRA `(.L_x_536) ;  /* 0x000000000004a947 */ /* 0x000fea0003800000 */
[----:B------:R-:W-:Y:S01]  /*12e60*/  BPT.TRAP 0x1 ;  /* 0x000000040000795c */ /* 0x000fe20000300000 */
.L_x_536:
[----:B------:R-:W-:-:S04]  /*12e70*/  UIADD3 UR33, UR13, 0x40, URZ ;  /* 0x000000400d217890 */ /* 0x000fc8000fffe03f */
[----:B------:R-:W-:-:S09]  /*12e80*/  UPRMT UR16, UR37, 0x654, UR33 ;  /* 0x0000065425107896 */ /* 0x000fd20008000021 */
[----:B------:R-:W-:Y:S01]  /*12e90*/  SYNCS.ARRIVE.TRANS64.RED.A1T0 RZ, [UR16], RZ ;  /* 0x000000ffffff79a7 */ /* 0x000fe20008100410 */
[----:B------:R-:W-:Y:S05]  /*12ea0*/  @!P2 BRA `(.L_x_537) ;  /* 0x000000000004a947 */ /* 0x000fea0003800000 */
[----:B------:R-:W-:Y:S01]  /*12eb0*/  BPT.TRAP 0x1 ;  /* 0x000000040000795c */ /* 0x000fe20000300000 */
.L_x_537:
[----:B------:R-:W3:Y:S02]  /*12ec0*/  SYNCS.PHASECHK.TRANS64.TRYWAIT P1, [UR13+0x68], R4 ;  /* 0x00006804ff0075a7 */ /* 0x000ee4000802014d */
[----:B---3--:R-:W-:Y:S05]  /*12ed0*/  @!P1 BRA `(.L_x_538) ;  /* 0x0000002400889947 */ /* 0x008fea0003800000 */
.L_x_619:
[----:B------:R-:W-:Y:S04]  /*12ee0*/  BSSY B0, `(.L_x_539) ;  /* 0x0000010000007945 */ /* 0x000fe80003800000 */
[----:B------:R-:W-:Y:S05]  /*12ef0*/  @!P0 BRA `(.L_x_540) ;  /* 0x0000000000388947 */ /* 0x000fea0003800000 */
[----:B------:R-:W-:Y:S01]  /*12f00*/  UIADD3 UR18, UP0, UR22, 0x3f0, URZ ;  /* 0x000003f016127890 */ /* 0x000fe2000ff1e03f */
[----:B------:R-:W-:Y:S01]  /*12f10*/  R2UR UR12, R3 ;  /* 0x00000000030c72ca */ /* 0x000fe200000e0000 */
[----:B------:R-:W-:Y:S02]  /*12f20*/  UIADD3 UR10, UR42, 0x20, URZ ;  /* 0x000000202a0a7890 */ /* 0x000fe4000fffe03f */
[----:B------:R-:W-:Y:S02]  /*12f30*/  UIADD3 UR8, UR13, 0x2200, URZ ;  /* 0x000022000d087890 */ /* 0x000fe4000fffe03f */
[----:B------:R-:W-:Y:S02]  /*12f40*/  UIADD3 UR9, UR13, 0x48, URZ ;  /* 0x000000480d097890 */ /* 0x000fe4000fffe03f */
[----:B------:R-:W-:Y:S01]  /*12f50*/  UIADD3.X UR19, URZ, UR23, URZ, UP0, !UPT ;  /* 0x000000173f137290 */ /* 0x000fe200087fe43f */
[----:B------:R-:W-:Y:S01]  /*12f60*/  UMOV UR20, 0x0 ;  /* 0x0000000000147882 */ /* 0x000fe20000000000 */
[----:B------:R-:W-:Y:S01]  /*12f70*/  UMOV UR21, 0x10000000 ;  /* 0x1000000000157882 */ /* 0x000fe20000000000 */
[----:B------:R-:W-:-:S06]  /*12f80*/  UMOV UR11, UR43 ;  /* 0x0000002b000b7c82 */ /* 0x000fcc0008000000 */
[----:B------:R3:W-:Y:S02]  /*12f90*/  UTMALDG.3D [UR8], [UR18], desc[UR20] ;  /* 0x00001408120075b4 */ /* 0x0007e40008011000 */
[----:B---3--:R-:W-:Y:S05]  /*12fa0*/  @!P2 BRA `(.L_x_541) ;  /* 0x000000000004a947 */ /* 0x008fea0003800000 */
[----:B------:R-:W-:Y:S01]  /*12fb0*/  BPT.TRAP 0x1 ;  /* 0x000000040000795c */ /* 0x000fe20000300000 */
.L_x_541:
[----:B-12---:R-:W1:Y:S02]  /*12fc0*/  LDC R5, c[0x0][0x800] ;  /* 0x00020000ff057b82 */ /* 0x006e640000000800 */
[----:B-1----:R3:W-:Y:S02]  /*12fd0*/  SYNCS.ARRIVE.TRANS64.RED.A0TR RZ, [UR13+0x48], R5 ;  /* 0x00004805ffff79a7 */ /* 0x0027e4000830040d */
.L_x_540:
[----:B------:R-:W-:Y:S05]  /*12fe0*/  BSYNC B0 ;  /* 0x0000000000007941 */ /* 0x000fea0003800000 */
.L_x_539:
[----:B------:R-:W-:Y:S05]  /*12ff0*/  @!P2 BRA `(.L_x_542) ;  /* 0x000000000004a947 */ /* 0x000fea0003800000 */
[----:B------:R-:W-:Y:S01]  /*13000*/  BPT.TRAP 0x1 ;  /* 0x000000040000795c */ /* 0x000fe20000300000 */
.L_x_542:
[----:B------:R-:W-:-:S04]  /*13010*/  UIADD3 UR25, UR13, 0x48, URZ ;  /* 0x000000480d197890 */ /* 0x000fc8000fffe03f */
[----:B------:R-:W-:-:S09]  /*13020*/  UPRMT UR18, UR37, 0x654, UR25 ;  /* 0x0000065425127896 */ /* 0x000fd20008000019 */
[----:B------:R-:W-:Y:S01]  /*13030*/  SYNCS.ARRIVE.TRANS64.RED.A1T0 RZ, [UR18], RZ ;  /* 0x000000ffffff79a7 */ /* 0x000fe20008100412 */
[----:B------:R-:W-:Y:S05]  /*13040*/  @!P2 BRA `(.L_x_543) ;  /* 0x000000000004a947 */ /* 0x000fea0003800000 */
[----:B------:R-:W-:Y:S01]  /*13050*/  BPT.TRAP 0x1 ;  /* 0x000000040000795c */ /* 0x000fe20000300000 */
.L_x_543:
[----:B------:R-:W4:Y:S02]  /*13060*/  SYNCS.PHASECHK.TRANS64.TRYWAIT P1, [UR13+0x70], R4 ;  /* 0x00007004ff0075a7 */ /* 0x000f24000802014d */
[----:B----4-:R-:W-:Y:S05]  /*13070*/  @!P1 BRA `(.L_x_544) ;  /* 0x0000002400389947 */ /* 0x010fea0003800000 */
.L_x_620:
        /* <DEDUP_REMOVED lines=12> */
[----:B----4-:R-:W-:Y:S05]  /*13140*/  @!P2 BRA `(.L_x_547) ;  /* 0x000000000004a947 */ /* 0x010fea0003800000 */
[----:B------:R-:W-:Y:S01]  /*13150*/  BPT.TRAP 0x1 ;  /* 0x000000040000795c */ /* 0x000fe20000300000 */
.L_x_547:
[----:B-123--:R-:W1:Y:S02]  /*13160*/  LDC R5, c[0x0][0x800] ;  /* 0x00020000ff057b82 */ /* 0x00ee640000000800 */
[----:B-1----:R4:W-:Y:S02]  /*13170*/  SYNCS.ARRIVE.TRANS64.RED.A0TR RZ, [UR13+0x50], R5 ;  /* 0x00005005ffff79a7 */ /* 0x0029e4000830040d */
.L_x_546:
[----:B------:R-:W-:Y:S05]  /*13180*/  BSYNC B0 ;  /* 0x0000000000007941 */ /* 0x000fea0003800000 */
.L_x_545:
[----:B------:R-:W-:Y:S05]  /*13190*/  @!P2 BRA `(.L_x_548) ;  /* 0x000000000004a947 */ /* 0x000fea0003800000 */
[----:B------:R-:W-:Y:S01]  /*131a0*/  BPT.TRAP 0x1 ;  /* 0x000000040000795c */ /* 0x000fe20000300000 */
.L_x_548:
[----:B------:R-:W-:-:S04]  /*131b0*/  UIADD3 UR17, UR13, 0x50, URZ ;  /* 0x000000500d117890 */ /* 0x000fc8000fffe03f */
[----:B------:R-:W-:-:S09]  /*131c0*/  UPRMT UR21, UR37, 0x654, UR17 ;  /* 0x0000065425157896 */ /* 0x000fd20008000011 */
[----:B------:R-:W-:Y:S01]  /*131d0*/  SYNCS.ARRIVE.TRANS64.RED.A1T0 RZ, [UR21], RZ ;  /* 0x000000ffffff79a7 */ /* 0x000fe20008100415 */
[----:B------:R-:W-:Y:S05]  /*131e0*/  @!P2 BRA `(.L_x_549) ;  /* 0x000000000004a947 */ /* 0x000fea0003800000 */
[----:B------:R-:W-:Y:S01]  /*131f0*/  BPT.TRAP 0x1 ;  /* 0x000000040000795c */ /* 0x000fe20000300000 */
.L_x_549:
[----:B------:R-:W5:Y:S02]  /*13200*/  SYNCS.PHASECHK.TRANS64.TRYWAIT P1, [UR13+0x78], R4 ;  /* 0x00007804ff0075a7 */ /* 0x000f64000802014d */
[----:B-----5:R-:W-:Y:S05]  /*13210*/  @!P1 BRA `(.L_x_550) ;  /* 0x0000002000e89947 */ /* 0x020fea0003800000 */
.L_x_621:
        /* <DEDUP_REMOVED lines=12> */
[----:B-1----:R-:W-:Y:S05]  /*132e0*/  @!P2 BRA `(.L_x_553) ;  /* 0x000000000004a947 */ /* 0x002fea0003800000 */
[----:B------:R-:W-:Y:S01]  /*132f0*/  BPT.TRAP 0x1 ;  /* 0x000000040000795c */ /* 0x000fe20000300000 */
.L_x_553:
[----:B------:R-:W1:Y:S02]  /*13300*/  LDC R4, c[0x0][0x800] ;  /* 0x00020000ff047b82 */ /* 0x000e640000000800 */
[----:B-1----:R1:W-:Y:S02]  /*13310*/  SYNCS.ARRIVE.TRANS64.RED.A0TR RZ, [UR13+0x58], R4 ;  /* 0x00005804ffff79a7 */ /* 0x0023e4000830040d */
.L_x_552:
[----:B------:R-:W-:Y:S05]  /*13320*/  BSYNC B0 ;  /* 0x0000000000007941 */ /* 0x000fea0003800000 */
.L_x_551:
[----:B------:R-:W-:Y:S05]  /*13330*/  @!P2 BRA `(.L_x_554) ;  /* 0x000000000004a947 */ /* 0x000fea0003800000 */
[----:B------:R-:W-:Y:S01]  /*13340*/  BPT.TRAP 0x1 ;  /* 0x000000040000795c */ /* 0x000fe20000300000 */
.L_x_554:
[----:B------:R-:W-:-:S04]  /*13350*/  UIADD3 UR9, UR13, 0x58, URZ ;  /* 0x000000580d097890 */ /* 0x000fc8000fffe03f */
[----:B------:R-:W-:-:S09]  /*13360*/  UPRMT UR29, UR37, 0x654, UR9 ;  /* 0x00000654251d7896 */ /* 0x000fd20008000009 */
[----:B------:R-:W-:Y:S01]  /*13370*/  SYNCS.ARRIVE.TRANS64.RED.A1T0 RZ, [UR29], RZ ;  /* 0x000000ffffff79a7 */ /* 0x000fe2000810041d */
[----:B------:R-:W-:Y:S05]  /*13380*/  @!P2 BRA `(.L_x_555) ;  /* 0x000000000004a947 */ /* 0x000fea0003800000 */
[----:B------:R-:W-:Y:S01]  /*13390*/  BPT.TRAP 0x1 ;  /* 0x000000040000795c */ /* 0x000fe20000300000 */
.L_x_555:
[----:B-1----:R-:W-:-:S04]  /*133a0*/  SHF.L.U32 R4, RZ, 0x1f, RZ ;  /* 0x0000001fff047819 */ /* 0x002fc800000006ff */
[----:B------:R-:W1:Y:S02]  /*133b0*/  SYNCS.PHASECHK.TRANS64.TRYWAIT P1, [UR13+0x60], R4 ;  /* 0x00006004ff0075a7 */ /* 0x000e64000802014d */
[----:B-1----:R-:W-:Y:S05]  /*133c0*/  @!P1 BRA `(.L_x_556) ;  /* 0x0000002000949947 */ /* 0x002fea0003800000 */
.L_x_622:
        /* <DEDUP_REMOVED lines=13> */
.L_x_559:
[----:B--234-:R-:W1:Y:S02]  /*134a0*/  LDC R5, c[0x0][0x800] ;  /* 0x00020000ff057b82 */ /* 0x01ce640000000800 */
[----:B-1----:R1:W-:Y:S02]  /*134b0*/  SYNCS.ARRIVE.TRANS64.RED.A0TR RZ, [UR13+0x40], R5 ;  /* 0x00004005ffff79a7 */ /* 0x0023e4000830040d */
.L_x_558:
[----:B------:R-:W-:Y:S05]  /*134c0*/  BSYNC B0 ;  /* 0x0000000000007941 */ /* 0x000fea0003800000 */
.L_x_557:
[----:B------:R-:W-:Y:S05]  /*134d0*/  @!P2 BRA `(.L_x_560) ;  /* 0x000000000004a947 */ /* 0x000fea0003800000 */
[----:B------:R-:W-:Y:S01]  /*134e0*/  BPT.TRAP 0x1 ;  /* 0x000000040000795c */ /* 0x000fe20000300000 */
.L_x_560:
[----:B------:R-:W-:Y:S01]  /*134f0*/  SYNCS.ARRIVE.TRANS64.RED.A1T0 RZ, [UR16], RZ ;  /* 0x000000ffffff79a7 */ /* 0x000fe20008100410 */
[----:B------:R-:W-:Y:S05]  /*13500*/  @!P2 BRA `(.L_x_561) ;  /* 0x000000000004a947 */ /* 0x000fea0003800000 */
[----:B------:R-:W-:Y:S01]  /*13510*/  BPT.TRAP 0x1 ;  /* 0x000000040000795c */ /* 0x000fe20000300000 */
.L_x_561:
[----:B------:R-:W5:Y:S02]  /*13520*/  SYNCS.PHASECHK.TRANS64.TRYWAIT P1, [UR13+0x68], R4 ;  /* 0x00006804ff0075a7 */ /* 0x000f64000802014d */
[----:B-----5:R-:W-:Y:S05]  /*13530*/  @!P1 BRA `(.L_x_562) ;  /* 0x0000002000509947 */ /* 0x020fea0003800000 */
.L_x_623:
        /* <DEDUP_REMOVED lines=13> */
.L_x_565:
[----:B--234-:R-:W1:Y:S02]  /*13610*/  LDC R5, c[0x0][0x800] ;  /* 0x00020000ff057b82 */ /* 0x01ce640000000800 */
[----:B-1----:R1:W-:Y:S02]  /*13620*/  SYNCS.ARRIVE.TRANS64.RED.A0TR RZ, [UR13+0x48], R5 ;  /* 0x00004805ffff79a7 */ /* 0x0023e4000830040d */
.L_x_564:
[----:B------:R-:W-:Y:S05]  /*13630*/  BSYNC B0 ;  /* 0x0000000000007941 */ /* 0x000fea0003800000 */
.L_x_563:
[----:B------:R-:W-:Y:S05]  /*13640*/  @!P2 BRA `(.L_x_566) ;  /* 0x000000000004a947 */ /* 0x000fea0003800000 */
[----:B------:R-:W-:Y:S01]  /*13650*/  BPT.TRAP 0x1 ;  /* 0x000000040000795c */ /* 0x000fe20000300000 */
.L_x_566:
[----:B------:R-:W-:Y:S01]  /*13660*/  SYNCS.ARRIVE.TRANS64.RED.A1T0 RZ, [UR18], RZ ;  /* 0x000000ffffff79a7 */ /* 0x000fe20008100412 */
[----:B------:R-:W-:Y:S05]  /*13670*/  @!P2 BRA `(.L_x_567) ;  /* 0x000000000004a947 */ /* 0x000fea0003800000 */
[----:B------:R-:W-:Y:S01]  /*13680*/  BPT.TRAP 0x1 ;  /* 0x000000040000795c */ /* 0x000fe20000300000 */
.L_x_567:
[----:B------:R-:W5:Y:S02]  /*13690*/  SYNCS.PHASECHK.TRANS64.TRYWAIT P1, [UR13+0x70], R4 ;  /* 0x00007004ff0075a7 */ /* 0x000f64000802014d */
[----:B-----5:R-:W-:Y:S05]  /*136a0*/  @!P1 BRA `(.L_x_568) ;  /* 0x00000020000c9947 */ /* 0x020fea0003800000 */
.L_x_624:
        /* <DEDUP_REMOVED lines=13> */
.L_x_571:
[----:B--234-:R-:W1:Y:S02]  /*13780*/  LDC R5, c[0x0][0x800] ;  /* 0x00020000ff057b82 */ /* 0x01ce640000000800 */
[----:B-1----:R1:W-:Y:S02]  /*13790*/  SYNCS.ARRIVE.TRANS64.RED.A0TR RZ, [UR13+0x50], R5 ;  /* 0x00005005ffff79a7 */ /* 0x0023e4000830040d */
.L_x_570:
[----:B------:R-:W-:Y:S05]  /*137a0*/  BSYNC B0 ;  /* 0x0000000000007941 */ /* 0x000fea0003800000 */
.L_x_569:
[----:B------:R-:W-:Y:S05]  /*137b0*/  @!P2 BRA `(.L_x_572) ;  /* 0x000000000004a947 */ /* 0x000fea0003800000 */
[----:B------:R-:W-:Y:S01]  /*137c0*/  BPT.TRAP 0x1 ;  /* 0x000000040000795c */ /* 0x000fe20000300000 */
.L_x_572:
[----:B------:R-:W-:Y:S01]  /*137d0*/  SYNCS.ARRIVE.TRANS64.RED.A1T0 RZ, [UR21], RZ ;  /* 0x000000ffffff79a7 */ /* 0x000fe20008100415 */
[----:B------:R-:W-:Y:S05]  /*137e0*/  @!P2 BRA `(.L_x_573) ;  /* 0x000000000004a947 */ /* 0x000fea0003800000 */
[----:B------:R-:W-:Y:S01]  /*137f0*/  BPT.TRAP 0x1 ;  /* 0x000000040000795c */ /* 0x000fe20000300000 */
.L_x_573:
[----:B------:R-:W5:Y:S02]  /*13800*/  SYNCS.PHASECHK.TRANS64.TRYWAIT P1, [UR13+0x78], R4 ;  /* 0x00007804ff0075a7 */ /* 0x000f64000802014d */
[----:B-----5:R-:W-:Y:S05]  /*13810*/  @!P1 BRA `(.L_x_574) ;  /* 0x0000001c00c89947 */ /* 0x020fea0003800000 */
.L_x_625:
        /* <DEDUP_REMOVED lines=13> */
.L_x_577:
[----:B------:R-:W1:Y:S02]  /*138f0*/  LDC R3, c[0x0][0x800] ;  /* 0x00020000ff037b82 */ /* 0x000e640000000800 */
[----:B-1----:R1:W-:Y:S02]  /*13900*/  SYNCS.ARRIVE.TRANS64.RED.A0TR RZ, [UR13+0x58], R3 ;  /* 0x00005803ffff79a7 */ /* 0x0023e4000830040d */
.L_x_576:
[----:B------:R-:W-:Y:S05]  /*13910*/  BSYNC B0 ;  /* 0x0000000000007941 */ /* 0x000fea0003800000 */
.L_x_575:
[----:B------:R-:W-:Y:S05]  /*13920*/  @!P2 BRA `(.L_x_578) ;  /* 0x000000000004a947 */ /* 0x000fea0003800000 */
[----:B------:R-:W-:Y:S01]  /*13930*/  BPT.TRAP 0x1 ;  /* 0x000000040000795c */ /* 0x000fe20000300000 */
.L_x_578:
[----:B------:R-:W-:Y:S01]  /*13940*/  IADD3 R2, P0, R2, UR46, RZ ;  /* 0x0000002e02027c10 */ /* 0x000fe2000ff1e0ff */
[----:B------:R-:W-:Y:S01]  /*13950*/  SYNCS.ARRIVE.TRANS64.RED.A1T0 RZ, [UR29], RZ ;  /* 0x000000ffffff79a7 */ /* 0x000fe2000810041d */
[----:B-1----:R-:W-:Y:S02]  /*13960*/  PRMT R4, RZ, 0x7610, R4 ;  /* 0x00007610ff047816 */ /* 0x002fe40000000004 */
[----:B------:R-:W-:Y:S02]  /*13970*/  IADD3.X R16, R16, UR38, RZ, P0, !PT ;  /* 0x0000002610107c10 */ /* 0x000fe400087fe4ff */
[----:B------:R-:W-:Y:S02]  /*13980*/  ISETP.GE.U32.AND P0, PT, R2, UR14, PT ;  /* 0x0000000e02007c0c */ /* 0x000fe4000bf06070 */
[----:B------:R-:W-:Y:S02]  /*13990*/  MOV R7, 0xffffffff ;  /* 0xffffffff00077802 */ /* 0x000fe40000000f00 */
[----:B------:R-:W-:-:S02]  /*139a0*/  ISETP.GE.U32.AND.EX P0, PT, R16, UR15, PT, P0 ;  /* 0x0000000f10007c0c */ /* 0x000fc4000bf06100 */
[----:B------:R-:W-:Y:S02]  /*139b0*/  MOV R6, 0xffffffff ;  /* 0xffffffff00067802 */ /* 0x000fe40000000f00 */
[----:B------:R-:W-:-:S09]  /*139c0*/  MOV R3, 0xffffffff ;  /* 0xffffffff00037802 */ /* 0x000fd20000000f00 */
[----:B------:R-:W-:Y:S05]  /*139d0*/  @P0 BRA `(.L_x_579) ;  /* 0x00000004005c0947 */ /* 0x000fea0003800000 */
[----:B------:R-:W1:Y:S01]  /*139e0*/  S2R R17, SR_CTAID.X ;  /* 0x0000000000117919 */ /* 0x000e620000002500 */
[----:B------:R-:W5:Y:S01]  /*139f0*/  LDC.64 R14, c[0x0][0x8d0] ;  /* 0x00023400ff0e7b82 */ /* 0x000f620000000a00 */
[----:B------:R-:W-:Y:S01]  /*13a00*/  ULDC UR8, c[0x0][0x150] ;  /* 0x0000540000087ab9 */ /* 0x000fe20000000800 */
[----:B------:R-:W-:Y:S01]  /*13a10*/  MOV R7, R2 ;  /* 0x0000000200077202 */ /* 0x000fe20000000f00 */
[----:B------:R-:W2:Y:S01]  /*13a20*/  S2R R3, SR_CTAID.Y ;  /* 0x0000000000037919 */ /* 0x000ea20000002600 */
[----:B------:R-:W-:-:S04]  /*13a30*/  IMAD.MOV.U32 R21, RZ, RZ, R16 ;  /* 0x000000ffff157224 */ /* 0x000fc800078e0010 */
[----:B------:R-:W2:Y:S08]  /*13a40*/  LDC R20, c[0x0][0x144] ;  /* 0x00005100ff147b82 */ /* 0x000eb00000000800 */
[----:B------:R-:W3:Y:S01]  /*13a50*/  LDC R18, c[0x0][0x8d8] ;  /* 0x00023600ff127b82 */ /* 0x000ee20000000800 */
[----:B-----5:R-:W-:-:S04]  /*13a60*/  ISETP.NE.U32.AND P0, PT, R14, RZ, PT ;  /* 0x000000ff0e00720c */ /* 0x020fc80003f05070 */
[----:B------:R-:W-:Y:S02]  /*13a70*/  ISETP.NE.AND.EX P0, PT, R15, RZ, PT, P0 ;  /* 0x000000ff0f00720c */ /* 0x000fe40003f05300 */
[----:B-1----:R-:W-:Y:S02]  /*13a80*/  I2FP.F32.U32 R4, R17 ;  /* 0x0000001100047245 */ /* 0x002fe40000201000 */
[----:B--2---:R-:W-:-:S03]  /*13a90*/  I2FP.F32.U32 R23, R3 ;  /* 0x0000000300177245 */ /* 0x004fc60000201000 */
[----:B------:R-:W-:-:S04]  /*13aa0*/  FMUL R4, R4, UR8 ;  /* 0x0000000804047c20 */ /* 0x000fc80008400000 */
[----:B------:R1:W2:Y:S02]  /*13ab0*/  F2I.U32.TRUNC.NTZ R13, R4 ;  /* 0x00000004000d7305 */ /* 0x0002a4000020f000 */
[----:B---3--:R-:W-:Y:S05]  /*13ac0*/  @!P0 BRA `(.L_x_580) ;  /* 0x0000000000308947 */ /* 0x008fea0003800000 */
[----:B----4-:R-:W3:Y:S02]  /*13ad0*/  LDC R5, c[0x0][0x8dc] ;  /* 0x00023700ff057b82 */ /* 0x010ee40000000800 */
[----:B---3--:R-:W-:-:S04]  /*13ae0*/  IADD3 R5, P0, R2, R5, RZ ;  /* 0x0000000502057210 */ /* 0x008fc80007f1e0ff */
[----:B------:R-:W-:-:S05]  /*13af0*/  IADD3.X R21, RZ, R16, RZ, P0, !PT ;  /* 0x00000010ff157210 */ /* 0x000fca00007fe4ff */
[----:B------:R-:W-:-:S04]  /*13b00*/  IMAD.WIDE.U32 R6, R21, R14, RZ ;  /* 0x0000000e15067225 */ /* 0x000fc800078e00ff */
[----:B------:R-:W-:-:S04]  /*13b10*/  IMAD.WIDE.U32 R6, P0, R5, R15, R6 ;  /* 0x0000000f05067225 */ /* 0x000fc80007800006 */
[----:B-1----:R-:W-:Y:S01]  /*13b20*/  IMAD.WIDE.U32 R4, R5, R14, RZ ;  /* 0x0000000e05047225 */ /* 0x002fe200078e00ff */
[----:B------:R-:W-:-:S04]  /*13b30*/  MOV R4, R7 ;  /* 0x0000000700047202 */ /* 0x000fc80000000f00 */
[----:B------:R-:W-:Y:S02]  /*13b40*/  IADD3 RZ, P1, R5, R6, RZ ;  /* 0x0000000605ff7210 */ /* 0x000fe40007f3e0ff */
[----:B------:R-:W-:-:S03]  /*13b50*/  IADD3.X R5, RZ, RZ, RZ, P0, !PT ;  /* 0x000000ffff057210 */ /* 0x000fc600007fe4ff */
[----:B------:R-:W-:-:S04]  /*13b60*/  IMAD.WIDE.U32.X R4, R21, R15, R4, P1 ;  /* 0x0000000f15047225 */ /* 0x000fc800008e0404 */
[----:B------:R-:W-:Y:S01]  /*13b70*/  IMAD.MOV.U32 R21, RZ, RZ, R5 ;  /* 0x000000ffff157224 */ /* 0x000fe200078e0005 */
[----:B------:R-:W-:-:S07]  /*13b80*/  MOV R7, R4 ;  /* 0x0000000400077202 */ /* 0x000fce0000000f00 */
.L_x_580:
[----:B------:R-:W-:Y:S01]  /*13b90*/  ULDC UR8, c[0x0][0x154] ;  /* 0x0000550000087ab9 */ /* 0x000fe20000000800 */
[----:B------:R-:W3:Y:S01]  /*13ba0*/  LDC R14, c[0x0][0x148] ;  /* 0x00005200ff0e7b82 */ /* 0x000ee20000000800 */
[----:B------:R-:W-:Y:S01]  /*13bb0*/  FMUL R23, R23, UR8 ;  /* 0x0000000817177c20 */ /* 0x000fe20008400000 */
[----:B------:R-:W-:Y:S02]  /*13bc0*/  ISETP.NE.AND P2, PT, R22, 0x1, PT ;  /* 0x000000011600780c */ /* 0x000fe40003f45270 */
[----:B--2---:R-:W-:Y:S02]  /*13bd0*/  IADD3 R6, -R13, RZ, RZ ;  /* 0x000000ff0d067210 */ /* 0x004fe40007ffe1ff */
[----:B------:R-:W-:Y:S01]  /*13be0*/  SHF.R.U64 R13, R7, R18, R21 ;  /* 0x00000012070d7219 */ /* 0x000fe20000001215 */
[----:B------:R-:W2:Y:S01]  /*13bf0*/  F2I.U32.TRUNC.NTZ R23, R23 ;  /* 0x0000001700177305 */ /* 0x000ea2000020f000 */
[----:B-1--4-:R-:W1:Y:S01]  /*13c00*/  LDC.64 R4, c[0x0][0x8c8] ;  /* 0x00023200ff047b82 */ /* 0x012e620000000a00 */
[----:B------:R-:W-:Y:S01]  /*13c10*/  IMAD R17, R20, R6, R17 ;  /* 0x0000000614117224 */ /* 0x000fe200078e0211 */
[----:B------:R-:W-:-:S02]  /*13c20*/  SHF.R.U32.HI R18, RZ, R18, R21 ;  /* 0x00000012ff127219 */ /* 0x000fc40000011615 */
[----:B------:R-:W-:-:S04]  /*13c30*/  IADD3 R21, P0, RZ, -R13, RZ ;  /* 0x8000000dff157210 */ /* 0x000fc80007f1e0ff */
[----:B------:R-:W4:Y:S01]  /*13c40*/  LDC R20, c[0x0][0x8c0] ;  /* 0x00023000ff147b82 */ /* 0x000f220000000800 */
[----:B------:R-:W-:Y:S02]  /*13c50*/  IADD3.X R7, RZ, ~R18, RZ, P0, !PT ;  /* 0x80000012ff077210 */ /* 0x000fe400007fe4ff */
[----:B--2---:R-:W-:-:S05]  /*13c60*/  IADD3 R15, -R23, RZ, RZ ;  /* 0x000000ff170f7210 */ /* 0x004fca0007ffe1ff */
[----:B------:R-:W2:Y:S01]  /*13c70*/  LDC R23, c[0x0][0x8b0] ;  /* 0x00022c00ff177b82 */ /* 0x000ea20000000800 */
[----:B---3--:R-:W-:Y:S01]  /*13c80*/  @P2 IMAD R17, R14, R15, R3 ;  /* 0x0000000f0e112224 */ /* 0x008fe200078e0203 */
[----:B------:R-:W-:-:S06]  /*13c90*/  MOV R3, R16 ;  /* 0x0000001000037202 */ /* 0x000fcc0000000f00 */
[----:B------:R-:W3:Y:S01]  /*13ca0*/  LDC.64 R14, c[0x0][0x8e8] ;  /* 0x00023a00ff0e7b82 */ /* 0x000ee20000000a00 */
[----:B-1----:R-:W-:-:S04]  /*13cb0*/  IMAD R6, R7, R4, RZ ;  /* 0x0000000407067224 */ /* 0x002fc800078e02ff */
[C---:B------:R-:W-:Y:S02]  /*13cc0*/  IMAD R7, R21.reuse, R5, R6 ;  /* 0x0000000515077224 */ /* 0x040fe400078e0206 */
[----:B------:R-:W-:Y:S01]  /*13cd0*/  IMAD.WIDE.U32 R4, R21, R4, R2 ;  /* 0x0000000415047225 */ /* 0x000fe200078e0002 */
[----:B------:R-:W1:Y:S03]  /*13ce0*/  LDC R6, c[0x0][0x900] ;  /* 0x00024000ff067b82 */ /* 0x000e660000000800 */
[----:B------:R-:W-:-:S05]  /*13cf0*/  IMAD.IADD R3, R5, 0x1, R7 ;  /* 0x0000000105037824 */ /* 0x000fca00078e0207 */
[-CC-:B----4-:R-:W-:Y:S01]  /*13d00*/  SHF.R.U64 R21, R4, R20.reuse, R3.reuse ;  /* 0x0000001404157219 */ /* 0x190fe20000001203 */
[----:B------:R-:W4:Y:S01]  /*13d10*/  LDC R25, c[0x0][0x8f0] ;  /* 0x00023c00ff197b82 */ /* 0x000f220000000800 */
[----:B------:R-:W-:-:S04]  /*13d20*/  SHF.R.U32.HI R4, RZ, R20, R3 ;  /* 0x00000014ff047219 */ /* 0x000fc80000011603 */
[-CC-:B--2---:R-:W-:Y:S02]  /*13d30*/  SHF.R.U64 R24, R21, R23.reuse, R4.reuse ;  /* 0x0000001715187219 */ /* 0x184fe40000001204 */
[----:B---3--:R-:W-:Y:S01]  /*13d40*/  ISETP.NE.U32.AND P0, PT, R14, RZ, PT ;  /* 0x000000ff0e00720c */ /* 0x008fe20003f05070 */
[----:B------:R-:W2:Y:S01]  /*13d50*/  LDC R20, c[0x0][0x8e0] ;  /* 0x00023800ff147b82 */ /* 0x000ea20000000800 */
[----:B------:R-:W-:Y:S02]  /*13d60*/  SHF.R.U32.HI R5, RZ, R23, R4 ;  /* 0x00000017ff057219 */ /* 0x000fe40000011604 */
[----:B------:R-:W-:Y:S02]  /*13d70*/  ISETP.NE.AND.EX P0, PT, R15, RZ, PT, P0 ;  /* 0x000000ff0f00720c */ /* 0x000fe40003f05300 */
[----:B-1----:R-:W-:-:S03]  /*13d80*/  SHF.R.U64 R23, R24, R6, R5 ;  /* 0x0000000618177219 */ /* 0x002fc60000001205 */
[----:B------:R-:W1:Y:S01]  /*13d90*/  LDC R18, c[0x0][0x8b8] ;  /* 0x00022e00ff127b82 */ /* 0x000e620000000800 */
[----:B------:R-:W-:Y:S02]  /*13da0*/  SHF.R.U32.HI R27, RZ, R6, R5 ;  /* 0x00000006ff1b7219 */ /* 0x000fe40000011605 */
[----:B------:R-:W-:Y:S02]  /*13db0*/  MOV R4, R23 ;  /* 0x0000001700047202 */ /* 0x000fe40000000f00 */
[----:B------:R-:W-:-:S03]  /*13dc0*/  MOV R5, R27 ;  /* 0x0000001b00057202 */ /* 0x000fc60000000f00 */
[----:B------:R-:W3:Y:S01]  /*13dd0*/  LDC R3, c[0x0][0x8a8] ;  /* 0x00022a00ff037b82 */ /* 0x000ee20000000800 */
[----:B----4-:R-:W-:Y:S05]  /*13de0*/  @!P0 BRA `(.L_x_581) ;  /* 0x0000000000288947 */ /* 0x010fea0003800000 */
[----:B------:R-:W4:Y:S02]  /*13df0*/  LDC R4, c[0x0][0x8f4] ;  /* 0x00023d00ff047b82 */ /* 0x000f240000000800 */
[----:B----4-:R-:W-:-:S04]  /*13e00*/  IADD3 R5, P0, R23, R4, RZ ;  /* 0x0000000417057210 */ /* 0x010fc80007f1e0ff */
[----:B------:R-:W-:-:S05]  /*13e10*/  IADD3.X R27, RZ, R27, RZ, P0, !PT ;  /* 0x0000001bff1b7210 */ /* 0x000fca00007fe4ff */
[----:B------:R-:W-:-:S04]  /*13e20*/  IMAD.WIDE.U32 R6, R27, R14, RZ ;  /* 0x0000000e1b067225 */ /* 0x000fc800078e00ff */
[----:B------:R-:W-:-:S04]  /*13e30*/  IMAD.WIDE.U32 R6, P0, R5, R15, R6 ;  /* 0x0000000f05067225 */ /* 0x000fc80007800006 */
[----:B------:R-:W-:-:S04]  /*13e40*/  IMAD.WIDE.U32 R4, R5, R14, RZ ;  /* 0x0000000e05047225 */ /* 0x000fc800078e00ff */
[----:B------:R-:W-:Y:S01]  /*13e50*/  IMAD.MOV.U32 R4, RZ, RZ, R7 ;  /* 0x000000ffff047224 */ /* 0x000fe200078e0007 */
[----:B------:R-:W-:Y:S02]  /*13e60*/  IADD3 RZ, P1, R5, R6, RZ ;  /* 0x0000000605ff7210 */ /* 0x000fe40007f3e0ff */
[----:B------:R-:W-:-:S03]  /*13e70*/  IADD3.X R5, RZ, RZ, RZ, P0, !PT ;  /* 0x000000ffff057210 */ /* 0x000fc600007fe4ff */
[----:B------:R-:W-:-:S08]  /*13e80*/  IMAD.WIDE.U32.X R4, R27, R15, R4, P1 ;  /* 0x0000000f1b047225 */ /* 0x000fd000008e0404 */
.L_x_581:
[----:B------:R-:W-:Y:S02]  /*13e90*/  SHF.R.U64 R25, R4, R25, R5 ;  /* 0x0000001904197219 */ /* 0x000fe40000001205 */
[----:B------:R-:W-:Y:S02]  /*13ea0*/  LOP3.LUT R5, R24, R9, RZ, 0xc0, !PT ;  /* 0x0000000918057212 */ /* 0x000fe400078ec0ff */
[----:B------:R-:W-:Y:S02]  /*13eb0*/  IADD3 R4, -R25, RZ, RZ ;  /* 0x000000ff19047210 */ /* 0x000fe40007ffe1ff */
[----:B------:R-:W-:Y:S01]  /*13ec0*/  LOP3.LUT R21, R21, R8, RZ, 0xc0, !PT ;  /* 0x0000000815157212 */ /* 0x000fe200078ec0ff */
[----:B------:R-:W-:Y:S02]  /*13ed0*/  IMAD R5, R0, R25, R5 ;  /* 0x0000001900057224 */ /* 0x000fe400078e0205 */
[----:B--2---:R-:W-:Y:S01]  /*13ee0*/  IMAD R20, R4, R20, R23 ;  /* 0x0000001404147224 */ /* 0x004fe200078e0217 */
[----:B------:R-:W-:Y:S01]  /*13ef0*/  MOV R4, 0x1 ;  /* 0x0000000100047802 */ /* 0x000fe20000000f00 */
[----:B-1----:R-:W-:-:S02]  /*13f00*/  IMAD R17, R5, R18, R17 ;  /* 0x0000001205117224 */ /* 0x002fc400078e0211 */
[----:B---3--:R-:W-:Y:S01]  /*13f10*/  IMAD R20, R20, R3, R21 ;  /* 0x0000000314147224 */ /* 0x008fe200078e0215 */
[----:B------:R-:W-:-:S04]  /*13f20*/  MOV R3, R13 ;  /* 0x0000000d00037202 */ /* 0x000fc80000000f00 */
[----:B------:R-:W-:Y:S02]  /*13f30*/  SEL R6, R20, R17, !P2 ;  /* 0x0000001114067207 */ /* 0x000fe40005000000 */
[----:B------:R-:W-:-:S07]  /*13f40*/  SEL R7, R17, R20, !P2 ;  /* 0x0000001411077207 */ /* 0x000fce0005000000 */
.L_x_579:
[----:B------:R-:W-:-:S13]  /*13f50*/  LOP3.LUT P0, RZ, R4, 0xff, RZ, 0xc0, !PT ;  /* 0x000000ff04ff7812 */ /* 0x000fda000780c0ff */
[----:B------:R-:W-:Y:S05]  /*13f60*/  @P0 BRA `(.L_x_582) ;  /* 0xffffffe800e00947 */ /* 0x000fea000383ffff */
.L_x_526:
[----:B------:R-:W-:-:S13]  /*13f70*/  ELECT P0, URZ, PT ;  /* 0x00000000003f782f */ /* 0x000fda0003800000 */
[----:B------:R-:W-:Y:S05]  /*13f80*/  @!P0 BRA `(.L_x_10) ;  /* 0x0000001000548947 */ /* 0x000fea0003800000 */
[----:B------:R-:W-:-:S04]  /*13f90*/  LOP3.LUT R19, R19, 0x2, RZ, 0xfc, !PT ;  /* 0x0000000213137812 */ /* 0x000fc800078efcff */
[----:B------:R-:W-:-:S13]  /*13fa0*/  ISETP.NE.AND P1, PT, R19, 0x3, PT ;  /* 0x000000031300780c */ /* 0x000fda0003f25270 */
[----:B------:R-:W-:Y:S05]  /*13fb0*/  @!P1 BRA `(.L_x_583) ;  /* 0x0000000000049947 */ /* 0x000fea0003800000 */
[----:B------:R-:W-:Y:S01]  /*13fc0*/  BPT.TRAP 0x1 ;  /* 0x000000040000795c */ /* 0x000fe20000300000 */
.L_x_583:
[----:B-1----:R-:W-:Y:S01]  /*13fd0*/  MOV R0, 0x400 ;  /* 0x0000040000007802 */ /* 0x002fe20000000f00 */
[----:B------:R-:W-:Y:S01]  /*13fe0*/  IMAD.MOV.U32 R2, RZ, RZ, 0x1 ;  /* 0x00000001ff027424 */ /* 0x000fe200078e00ff */
[----:B------:R-:W-:-:S04]  /*13ff0*/  MOV R3, UR37 ;  /* 0x0000002500037c02 */ /* 0x000fc80008000f00 */
[----:B------:R-:W-:Y:S02]  /*14000*/  LEA R0, R3, R0, 0x18 ;  /* 0x0000000003007211 */ /* 0x000fe400078ec0ff */
[----:B------:R-:W-:-:S04]  /*14010*/  SHF.L.U32 R3, R2, 0x1f, RZ ;  /* 0x0000001f02037819 */ /* 0x000fc800000006ff */
[----:B------:R-:W1:Y:S02]  /*14020*/  SYNCS.PHASECHK.TRANS64.TRYWAIT P0, [R0+URZ+0x60], R3 ;  /* 0x00006003000075a7 */ /* 0x000e64000800017f */
[----:B-1----:R-:W-:Y:S05]  /*14030*/  @!P0 BRA `(.L_x_584) ;  /* 0x0000001400d88947 */ /* 0x002fea0003800000 */
.L_x_626:
[----:B------:R-:W-:Y:S05]  /*14040*/  @!P1 BRA `(.L_x_585) ;  /* 0x0000000000049947 */ /* 0x000fea0003800000 */
[----:B------:R-:W-:Y:S01]  /*14050*/  BPT.TRAP 0x1 ;  /* 0x000000040000795c */ /* 0x000fe20000300000 */
.L_x_585:
[----:B------:R-:W1:Y:S02]  /*14060*/  SYNCS.PHASECHK.TRANS64.TRYWAIT P0, [R0+URZ+0x68], R3 ;  /* 0x00006803000075a7 */ /* 0x000e64000800017f */
[----:B-1----:R-:W-:Y:S05]  /*14070*/  @!P0 BRA `(.L_x_586) ;  /* 0x0000001400dc8947 */ /* 0x002fea0003800000 */
.L_x_627:
[----:B------:R-:W-:Y:S05]  /*14080*/  @!P1 BRA `(.L_x_587) ;  /* 0x0000000000049947 */ /* 0x000fea0003800000 */
[----:B------:R-:W-:Y:S01]  /*14090*/  BPT.TRAP 0x1 ;  /* 0x000000040000795c */ /* 0x000fe20000300000 */
.L_x_587:
[----:B------:R-:W1:Y:S02]  /*140a0*/  SYNCS.PHASECHK.TRANS64.TRYWAIT P0, [R0+URZ+0x70], R3 ;  /* 0x00007003000075a7 */ /* 0x000e64000800017f */
[----:B-1----:R-:W-:Y:S05]  /*140b0*/  @!P0 BRA `(.L_x_588) ;  /* 0x0000001400e08947 */ /* 0x002fea0003800000 */
.L_x_628:
[----:B------:R-:W-:Y:S05]  /*140c0*/  @!P1 BRA `(.L_x_589) ;  /* 0x0000000000049947 */ /* 0x000fea0003800000 */
[----:B------:R-:W-:Y:S01]  /*140d0*/  BPT.TRAP 0x1 ;  /* 0x000000040000795c */ /* 0x000fe20000300000 */
.L_x_589:
[----:B------:R-:W-:-:S04]  /*140e0*/  MOV R3, 0x1 ;  /* 0x0000000100037802 */ /* 0x000fc80000000f00 */
[----:B------:R-:W-:-:S07]  /*140f0*/  SHF.L.U32 R3, R3, 0x1f, RZ ;  /* 0x0000001f03037819 */ /* 0x000fce00000006ff */
.L_x_590:
[----:B------:R1:W1:Y:S02]  /*14100*/  SYNCS.PHASECHK.TRANS64.TRYWAIT P0, [R0+URZ+0x78], R3 ;  /* 0x00007803000075a7 */ /* 0x000264000800017f */
[----:B-1----:R-:W-:Y:S05]  /*14110*/  @!P0 NANOSLEEP.SYNCS 0x989680 ;  /* 0x009896800000895d */ /* 0x002fea0003900000 */
[----:B------:R-:W1:Y:S02]  /*14120*/  @!P0 SYNCS.PHASECHK.TRANS64 P0, [R0+URZ+0x78], R3 ;  /* 0x00007803000085a7 */ /* 0x000e64000800007f */
[----:B-1----:R-:W-:Y:S05]  /*14130*/  @P0 BRA `(.L_x_10) ;  /* 0x0000000c00e80947 */ /* 0x002fea0003800000 */
[----:B------:R-:W-:Y:S05]  /*14140*/  BRA `(.L_x_590) ;  /* 0xfffffffc00ec7947 */ /* 0x000fea000383ffff */
.L_x_521:
[----:B------:R-:W-:Y:S02]  /*14150*/  LOP3.LUT P0, RZ, R11, 0xff, RZ, 0xc0, !PT ;  /* 0x000000ff0bff7812 */ /* 0x000fe4000780c0ff */
[----:B------:R-:W-:Y:S02]  /*14160*/  MOV R10, 0x1 ;  /* 0x00000001000a7802 */ /* 0x000fe40000000f00 */
[----:B------:R-:W-:-:S09]  /*14170*/  MOV R0, RZ ;  /* 0x000000ff00007202 */ /* 0x000fd20000000f00 */
[----:B------:R-:W-:Y:S05]  /*14180*/  @!P0 BRA `(.L_x_591) ;  /* 0x0000000c00208947 */ /* 0x000fea0003800000 */
[----:B------:R-:W1:Y:S01]  /*14190*/  LDC R0, c[0x0][0x28c] ;  /* 0x0000a300ff007b82 */ /* 0x000e620000000800 */
[C---:B------:R-:W-:Y:S01]  /*141a0*/  LOP3.LUT P2, RZ, R18.reuse, 0x7f, RZ, 0xc0, !PT ;  /* 0x0000007f12ff7812 */ /* 0x040fe2000784c0ff */
[----:B------:R-:W-:Y:S01]  /*141b0*/  ULDC UR5, c[0x0][0x900] ;  /* 0x0002400000057ab9 */ /* 0x000fe20000000800 */
[----:B------:R-:W-:Y:S01]  /*141c0*/  LOP3.LUT P0, RZ, R18, 0x1f, RZ, 0xc0, !PT ;  /* 0x0000001f12ff7812 */ /* 0x000fe2000780c0ff */
[----:B------:R-:W-:Y:S01]  /*141d0*/  UMOV UR6, 0xffffffff ;  /* 0xffffffff00067882 */ /* 0x000fe20000000000 */
[----:B------:R-:W-:Y:S01]  /*141e0*/  BSSY B0, `(.L_x_591) ;  /* 0x00000c2000007945 */ /* 0x000fe20003800000 */
[----:B------:R-:W-:Y:S01]  /*141f0*/  USHF.L.U32 UR6, UR6, UR5, URZ ;  /* 0x0000000506067299 */ /* 0x000fe2000800063f */
[----:B------:R-:W-:Y:S01]  /*14200*/  IMAD.MOV.U32 R12, RZ, RZ, 0x1 ;  /* 0x00000001ff0c7424 */ /* 0x000fe200078e00ff */
[----:B------:R-:W-:Y:S01]  /*14210*/  LOP3.LUT R18, R17, 0x2, RZ, 0xfc, !PT ;  /* 0x0000000211127812 */ /* 0x000fe200078efcff */
[----:B------:R-:W-:Y:S01]  /*14220*/  ULDC UR4, c[0x0][0x8a8] ;  /* 0x00022a0000047ab9 */ /* 0x000fe20000000800 */
[----:B------:R-:W-:Y:S01]  /*14230*/  PLOP3.LUT P0, PT, P0, P2, PT, 0x8a, 0x0 ;  /* 0x000000000000781c */ /* 0x000fe20000705172 */
[----:B------:R-:W-:Y:S01]  /*14240*/  UMOV UR7, 0x1 ;  /* 0x0000000100077882 */ /* 0x000fe20000000000 */
[----:B------:R-:W-:Y:S01]  /*14250*/  MOV R10, 0x1 ;  /* 0x00000001000a7802 */ /* 0x000fe20000000f00 */
[----:B------:R-:W-:-:S02]  /*14260*/  UIADD3 UR15, UR4, -0x1, URZ ;  /* 0xffffffff040f7890 */ /* 0x000fc4000fffe03f */
[----:B------:R-:W-:Y:S02]  /*14270*/  USHF.L.U32 UR17, UR7, UR5, URZ ;  /* 0x0000000507117299 */ /* 0x000fe4000800063f */
[----:B------:R-:W-:Y:S01]  /*14280*/  ULOP3.LUT UR16, URZ, UR6, URZ, 0x33, !UPT ;  /* 0x000000063f107292 */ /* 0x000fe2000f8e333f */
[----:B------:R-:W-:Y:S01]  /*14290*/  ULDC.64 UR20, c[0x0][0x198] ;  /* 0x0000660000147ab9 */ /* 0x000fe20000000a00 */
[----:B-1----:R-:W-:-:S04]  /*142a0*/  IADD3 R0, R0, 0x3f, RZ ;  /* 0x0000003f00007810 */ /* 0x002fc80007ffe0ff */
[----:B------:R-:W-:-:S04]  /*142b0*/  SHF.R.S32.HI R5, RZ, 0x1f, R0 ;  /* 0x0000001fff057819 */ /* 0x000fc80000011400 */
[----:B------:R-:W-:Y:S02]  /*142c0*/  LEA.HI R5, R5, R0, RZ, 0x6 ;  /* 0x0000000005057211 */ /* 0x000fe400078f30ff */
[----:B------:R-:W-:Y:S02]  /*142d0*/  MOV R0, RZ ;  /* 0x000000ff00007202 */ /* 0x000fe40000000f00 */
[----:B------:R-:W-:-:S04]  /*142e0*/  SHF.R.S32.HI R11, RZ, 0x6, R5 ;  /* 0x00000006ff0b7819 */ /* 0x000fc80000011405 */
[----:B------:R-:W-:-:S07]  /*142f0*/  IADD3 R13, R11, 0x1, RZ ;  /* 0x000000010b0d7810 */ /* 0x000fce0007ffe0ff */
.L_x_603:
[----:B------:R-:W-:-:S03]  /*14300*/  UMOV UR4, 0xffffffff ;  /* 0xffffffff00047882 */ /* 0x000fc60000000000 */
[----:B------:R-:W-:Y:S05]  /*14310*/  BRA.DIV UR4, `(.L_x_592) ;  /* 0x00000016045c7947 */ /* 0x000fea000b800000 */
[----:B------:R-:W-:-:S13]  /*14320*/  ELECT P6, URZ, PT ;  /* 0x00000000003f782f */ /* 0x000fda00038c0000 */
.L_x_631:
[----:B------:R-:W1:Y:S01]  /*14330*/  LDC R4, c[0x0][0x28c] ;  /* 0x0000a300ff047b82 */ /* 0x000e620000000800 */
[----:B------:R-:W-:Y:S01]  /*14340*/  BSSY B1, `(.L_x_593) ;  /* 0x0000037000017945 */ /* 0x000fe20003800000 */
[----:B-1----:R-:W-:-:S13]  /*14350*/  ISETP.LT.OR P6, PT, R4, 0x1, !P6 ;  /* 0x000000010400780c */ /* 0x002fda00077c1670 */
[----:B------:R-:W-:Y:S05]  /*14360*/  @P6 BRA `(.L_x_594) ;  /* 0x0000000000d06947 */ /* 0x000fea0003800000 */
[----:B------:R-:W-:Y:S01]  /*14370*/  SHF.L.U32 R9, R6, 0x8, RZ ;  /* 0x0000000806097819 */ /* 0x000fe200000006ff */
[----:B------:R-:W-:Y:S01]  /*14380*/  IMAD.SHL.U32 R14, R7, 0x80, RZ ;  /* 0x00000080070e7824 */ /* 0x000fe200078e00ff */
[----:B------:R-:W-:Y:S02]  /*14390*/  MOV R19, RZ ;  /* 0x000000ff00137202 */ /* 0x000fe40000000f00 */
[----:B------:R-:W-:Y:S02]  /*143a0*/  MOV R4, R13 ;  /* 0x0000000d00047202 */ /* 0x000fe40000000f00 */
[----:B------:R-:W-:Y:S02]  /*143b0*/  MOV R5, R10 ;  /* 0x0000000a00057202 */ /* 0x000fe40000000f00 */
[----:B------:R-:W-:-:S07]  /*143c0*/  MOV R6, R0 ;  /* 0x0000000000067202 */ /* 0x000fce0000000f00 */
.L_x_598:
[----:B------:R-:W1:Y:S01]  /*143d0*/  S2R R8, SR_CgaCtaId ;  /* 0x0000000000087919 */ /* 0x000e620000008800 */
[----:B------:R-:W-:-:S04]  /*143e0*/  MOV R7, 0x400 ;  /* 0x0000040000077802 */ /* 0x000fc80000000f00 */
[----:B-1----:R-:W-:Y:S02]  /*143f0*/  LEA R15, R8, R7, 0x18 ;  /* 0x00000007080f7211 */ /* 0x002fe400078ec0ff */
[----:B------:R-:W-:Y:S01]  /*14400*/  SHF.L.U32 R7, R5, 0x1f, RZ ;  /* 0x0000001f05077819 */ /* 0x000fe200000006ff */
[----:B------:R-:W1:Y:S02]  /*14410*/  @!P2 LDC R8, c[0x0][0x500] ;  /* 0x00014000ff08ab82 */ /* 0x000e640000000800 */
[----:B------:R-:W-:-:S04]  /*14420*/  IMAD R20, R6, 0x8, R15 ;  /* 0x0000000806147824 */ /* 0x000fc800078e020f */
[----:B------:R-:W2:Y:S02]  /*14430*/  SYNCS.PHASECHK.TRANS64.TRYWAIT P1, [R20+URZ+0x20], R7 ;  /* 0x00002007140075a7 */ /* 0x000ea4000802017f */
[----:B--2---:R-:W-:Y:S05]  /*14440*/  @!P1 BRA `(.L_x_595) ;  /* 0x0000001400309947 */ /* 0x004fea0003800000 */
.L_x_632:
[----:B--2---:R-:W-:Y:S01]  /*14450*/  PRMT R7, R18, 0x9910, RZ ;  /* 0x0000991012077816 */ /* 0x004fe200000000ff */
[----:B-1----:R1:W-:Y:S03]  /*14460*/  @!P2 SYNCS.ARRIVE.TRANS64 RZ, [R20+URZ], R8 ;  /* 0x0000000814ffa9a7 */ /* 0x0023e6000800003f */
[----:B------:R-:W-:-:S13]  /*14470*/  ISETP.NE.AND P1, PT, R7, 0x2, PT ;  /* 0x000000020700780c */ /* 0x000fda0003f25270 */
[----:B-1----:R-:W-:Y:S05]  /*14480*/  @P1 BRA `(.L_x_596) ;  /* 0x0000000000041947 */ /* 0x002fea0003800000 */
[----:B------:R-:W-:Y:S01]  /*14490*/  BPT.TRAP 0x1 ;  /* 0x000000040000795c */ /* 0x000fe20000300000 */
.L_x_596:
[----:B------:R-:W-:Y:S05]  /*144a0*/  @P0 BRA `(.L_x_597) ;  /* 0x0000000000040947 */ /* 0x000fea0003800000 */
[----:B------:R-:W-:Y:S01]  /*144b0*/  BPT.TRAP 0x1 ;  /* 0x000000040000795c */ /* 0x000fe20000300000 */
.L_x_597:
[CC--:B------:R-:W-:Y:S01]  /*144c0*/  LEA R7, R6.reuse, R15.reuse, 0xe ;  /* 0x0000000f06077211 */ /* 0x0c0fe200078e70ff */
[----:B------:R-:W-:Y:S01]  /*144d0*/  UIADD3 UR4, UP0, UR20, 0xf0, URZ ;  /* 0x000000f014047890 */ /* 0x000fe2000ff1e03f */
[----:B------:R-:W-:Y:S01]  /*144e0*/  LEA R15, R6, R15, 0xf ;  /* 0x0000000f060f7211 */ /* 0x000fe200078e78ff */
[----:B------:R-:W-:Y:S01]  /*144f0*/  UIADD3 UR22, UP1, UR20, 0x1f0, URZ ;  /* 0x000001f014167890 */ /* 0x000fe2000ff3e03f */
[----:B------:R-:W-:Y:S01]  /*14500*/  R2UR UR5, R7 ;  /* 0x00000000070572ca */ /* 0x000fe200000e0000 */
[----:B------:R-:W-:Y:S01]  /*14510*/  UMOV UR6, 0x0 ;  /* 0x0000000000067882 */ /* 0x000fe20000000000 */
[----:B------:R-:W-:Y:S01]  /*14520*/  R2UR UR8, R15 ;  /* 0x000000000f0872ca */ /* 0x000fe200000e0000 */
[----:B------:R-:W-:Y:S01]  /*14530*/  UIADD3.X UR23, URZ, UR21, URZ, UP1, !UPT ;  /* 0x000000153f177290 */ /* 0x000fe20008ffe43f */
[----:B------:R-:W-:Y:S01]  /*14540*/  R2UR UR9, R20 ;  /* 0x00000000140972ca */ /* 0x000fe200000e0000 */
[----:B------:R-:W-:Y:S01]  /*14550*/  UMOV UR7, 0x10000000 ;  /* 0x1000000000077882 */ /* 0x000fe20000000000 */
[----:B------:R-:W-:-:S02]  /*14560*/  R2UR UR11, R14 ;  /* 0x000000000e0b72ca */ /* 0x000fc400000e0000 */
[C---:B------:R-:W-:Y:S01]  /*14570*/  R2UR UR10, R19.reuse ;  /* 0x00000000130a72ca */ /* 0x040fe200000e0000 */
[----:B------:R-:W-:Y:S01]  /*14580*/  VIADD R19, R19, 0x40 ;  /* 0x0000004013137836 */ /* 0x000fe20000000000 */
[----:B------:R-:W-:Y:S02]  /*14590*/  R2UR UR12, R3 ;  /* 0x00000000030c72ca */ /* 0x000fe400000e0000 */
[----:B------:R-:W-:Y:S01]  /*145a0*/  IADD3 R4, R4, -0x1, RZ ;  /* 0xffffffff04047810 */ /* 0x000fe20007ffe0ff */
[----:B------:R-:W-:Y:S01]  /*145b0*/  UIADD3 UR13, UR5, 0x8400, URZ ;  /* 0x00008400050d7890 */ /* 0x000fe2000fffe03f */
[----:B------:R-:W-:Y:S01]  /*145c0*/  R2UR UR18, R9 ;  /* 0x00000000091272ca */ /* 0x000fe200000e0000 */
[----:B------:R-:W-:Y:S01]  /*145d0*/  UIADD3.X UR5, URZ, UR21, URZ, UP0, !UPT ;  /* 0x000000153f057290 */ /* 0x000fe200087fe43f */
[----:B------:R-:W-:Y:S01]  /*145e0*/  ISETP.GT.AND P3, PT, R4, 0x1, PT ;  /* 0x000000010400780c */ /* 0x000fe20003f64270 */
[----:B------:R-:W-:Y:S01]  /*145f0*/  UIADD3 UR14, UR8, 0x18400, URZ ;  /* 0x00018400080e7890 */ /* 0x000fe2000fffe03f */
[----:B------:R-:W-:-:S02]  /*14600*/  IADD3 R6, R6, 0x1, RZ ;  /* 0x0000000106067810 */ /* 0x000fc40007ffe0ff */
[----:B------:R-:W-:Y:S02]  /*14610*/  UMOV UR8, UR13 ;  /* 0x0000000d00087c82 */ /* 0x000fe40008000000 */
[C---:B------:R-:W-:Y:S02]  /*14620*/  ISETP.NE.AND P1, PT, R6.reuse, 0x4, PT ;  /* 0x000000040600780c */ /* 0x040fe40003f25270 */
[----:B------:R1:W-:Y:S02]  /*14630*/  UTMALDG.3D [UR8], [UR4], desc[UR6] ;  /* 0x00000608040075b4 */ /* 0x0003e40008011000 */
[----:B------:R-:W-:Y:S02]  /*14640*/  SEL R8, RZ, 0x1, P1 ;  /* 0x00000001ff087807 */ /* 0x000fe40000800000 */
[----:B------:R-:W-:Y:S02]  /*14650*/  SEL R6, R6, RZ, P1 ;  /* 0x000000ff06067207 */ /* 0x000fe40000800000 */
[----:B------:R-:W-:Y:S01]  /*14660*/  LOP3.LUT R5, R5, R8, RZ, 0x3c, !PT ;  /* 0x0000000805057212 */ /* 0x000fe200078e3cff */
[----:B-1----:R-:W-:Y:S01]  /*14670*/  UMOV UR8, UR14 ;  /* 0x0000000e00087c82 */ /* 0x002fe20008000000 */
[----:B------:R-:W-:-:S02]  /*14680*/  UMOV UR11, UR18 ;  /* 0x00000012000b7c82 */ /* 0x000fc40008000000 */
[----:B------:R1:W-:Y:S02]  /*14690*/  UTMALDG.3D [UR8], [UR22], desc[UR6] ;  /* 0x00000608160075b4 */ /* 0x0003e40008011000 */
[----:B-1----:R-:W-:Y:S05]  /*146a0*/  @P3 BRA `(.L_x_598) ;  /* 0xfffffffc00483947 */ /* 0x002fea000383ffff */
.L_x_594:
[----:B------:R-:W-:Y:S05]  /*146b0*/  BSYNC B1 ;  /* 0x0000000000017941 */ /* 0x000fea0003800000 */
.L_x_593:
[----:B------:R-:W-:Y:S01]  /*146c0*/  LOP3.LUT P3, RZ, R12, 0xff, RZ, 0xc0, !PT ;  /* 0x000000ff0cff7812 */ /* 0x000fe2000786c0ff */
[----:B------:R-:W-:Y:S01]  /*146d0*/  ULDC.64 UR4, c[0x0][0x8f8] ;  /* 0x00023e0000047ab9 */ /* 0x000fe20000000a00 */
[----:B------:R-:W-:Y:S01]  /*146e0*/  IADD3 R0, R11, R0, RZ ;  /* 0x000000000b007210 */ /* 0x000fe20007ffe0ff */
[----:B------:R-:W-:Y:S01]  /*146f0*/  BSSY B1, `(.L_x_599) ;  /* 0x000006e000017945 */ /* 0x000fe20003800000 */
[----:B------:R-:W-:Y:S02]  /*14700*/  IADD3 R2, P4, R2, UR46, RZ ;  /* 0x0000002e02027c10 */ /* 0x000fe4000ff9e0ff */
[----:B------:R-:W-:Y:S02]  /*14710*/  SHF.R.U32.HI R3, RZ, 0x2, R0 ;  /* 0x00000002ff037819 */ /* 0x000fe40000011600 */
[----:B------:R-:W-:Y:S02]  /*14720*/  ISETP.GT.U32.AND P1, PT, R0, 0x3, PT ;  /* 0x000000030000780c */ /* 0x000fe40003f24070 */
[----:B------:R-:W-:-:S02]  /*14730*/  LOP3.LUT R3, R3, 0x1, RZ, 0xc0, !PT ;  /* 0x0000000103037812 */ /* 0x000fc400078ec0ff */
[----:B------:R-:W-:Y:S01]  /*14740*/  ISETP.LT.U32.AND P1, PT, R11, 0x4, P1 ;  /* 0x000000040b00780c */ /* 0x000fe20000f21070 */
[----:B------:R-:W1:Y:S01]  /*14750*/  @P3 S2R R5, SR_CgaCtaId ;  /* 0x0000000000053919 */ /* 0x000e620000008800 */
[----:B------:R-:W-:Y:S02]  /*14760*/  @P3 MOV R4, 0x400 ;  /* 0x0000040000043802 */ /* 0x000fe40000000f00 */
[----:B------:R-:W-:Y:S02]  /*14770*/  IADD3.X R16, R16, UR38, RZ, P4, !PT ;  /* 0x0000002610107c10 */ /* 0x000fe4000a7fe4ff */
[----:B------:R-:W-:Y:S02]  /*14780*/  ISETP.GE.U32.AND P4, PT, R2, UR4, PT ;  /* 0x0000000402007c0c */ /* 0x000fe4000bf86070 */
[----:B------:R-:W-:Y:S02]  /*14790*/  MOV R7, 0xffffffff ;  /* 0xffffffff00077802 */ /* 0x000fe40000000f00 */
[----:B------:R-:W-:-:S02]  /*147a0*/  MOV R6, 0xffffffff ;  /* 0xffffffff00067802 */ /* 0x000fc40000000f00 */
[----:B------:R-:W-:Y:S02]  /*147b0*/  LOP3.LUT R0, R0, 0x3, RZ, 0xc0, !PT ;  /* 0x0000000300007812 */ /* 0x000fe400078ec0ff */
[----:B------:R-:W-:Y:S02]  /*147c0*/  PRMT R12, RZ, 0x7610, R12 ;  /* 0x00007610ff0c7816 */ /* 0x000fe4000000000c */
[----:B-1----:R-:W-:-:S04]  /*147d0*/  @P3 LEA R4, R5, R4, 0x18 ;  /* 0x0000000405043211 */ /* 0x002fc800078ec0ff */
[----:B------:R1:W-:Y:S01]  /*147e0*/  @P3 SYNCS.ARRIVE.TRANS64.A1T0 RZ, [R4+URZ+0x88], RZ ;  /* 0x000088ff04ff39a7 */ /* 0x0003e2000810003f */
[----:B------:R-:W-:Y:S02]  /*147f0*/  ISETP.NE.U32.AND P3, PT, R3, 0x1, PT ;  /* 0x000000010300780c */ /* 0x000fe40003f65070 */
[----:B------:R-:W-:Y:S02]  /*14800*/  SEL R3, RZ, 0x1, !P1 ;  /* 0x00000001ff037807 */ /* 0x000fe40004800000 */
[----:B------:R-:W-:Y:S02]  /*14810*/  ISETP.GE.U32.AND.EX P1, PT, R16, UR5, PT, P4 ;  /* 0x0000000510007c0c */ /* 0x000fe4000bf26140 */
[----:B------:R-:W-:-:S04]  /*14820*/  ISETP.GT.U32.AND P3, PT, R11, 0x3, !P3 ;  /* 0x000000030b00780c */ /* 0x000fc80005f64070 */
[----:B-1----:R-:W-:-:S04]  /*14830*/  SEL R4, RZ, 0x1, !P3 ;  /* 0x00000001ff047807 */ /* 0x002fc80005800000 */
[----:B------:R-:W-:Y:S02]  /*14840*/  LOP3.LUT R10, R4, R10, R3, 0x96, !PT ;  /* 0x0000000a040a7212 */ /* 0x000fe400078e9603 */
[----:B------:R-:W-:Y:S02]  /*14850*/  MOV R3, 0xffffffff ;  /* 0xffffffff00037802 */ /* 0x000fe40000000f00 */
[----:B------:R-:W-:Y:S01]  /*14860*/  PRMT R4, RZ, 0x7610, R4 ;  /* 0x00007610ff047816 */ /* 0x000fe20000000004 */
[----:B------:R-:W-:Y:S06]  /*14870*/  @P1 BRA `(.L_x_600) ;  /* 0x0000000400541947 */ /* 0x000fec0003800000 */
[----:B------:R-:W-:Y:S01]  /*14880*/  ULDC.64 UR4, c[0x0][0x8d0] ;  /* 0x0002340000047ab9 */ /* 0x000fe20000000a00 */
[----:B------:R-:W1:Y:S01]  /*14890*/  S2R R15, SR_CTAID.X ;  /* 0x00000000000f7919 */ /* 0x000e620000002500 */
[----:B------:R-:W-:Y:S01]  /*148a0*/  ISETP.NE.U32.AND P1, PT, RZ, UR4, PT ;  /* 0x00000004ff007c0c */ /* 0x000fe2000bf25070 */
[----:B------:R-:W-:Y:S01]  /*148b0*/  ULDC UR7, c[0x0][0x8d8] ;  /* 0x0002360000077ab9 */ /* 0x000fe20000000800 */
[----:B------:R-:W-:Y:S01]  /*148c0*/  IMAD.MOV.U32 R4, RZ, RZ, R2 ;  /* 0x000000ffff047224 */ /* 0x000fe200078e0002 */
[----:B------:R-:W2:Y:S01]  /*148d0*/  S2R R14, SR_CTAID.Y ;  /* 0x00000000000e7919 */ /* 0x000ea20000002600 */
[----:B------:R-:W-:Y:S02]  /*148e0*/  ISETP.NE.AND.EX P1, PT, RZ, UR5, PT, P1 ;  /* 0x00000005ff007c0c */ /* 0x000fe4000bf25310 */
[----:B------:R-:W-:-:S11]  /*148f0*/  MOV R5, R16 ;  /* 0x0000001000057202 */ /* 0x000fd60000000f00 */
[----:B------:R-:W-:Y:S05]  /*14900*/  @!P1 BRA `(.L_x_601) ;  /* 0x0000000000289947 */ /* 0x000fea0003800000 */
[----:B------:R-:W-:Y:S02]  /*14910*/  ULDC UR6, c[0x0][0x8dc] ;  /* 0x0002370000067ab9 */ /* 0x000fe40000000800 */
[----:B------:R-:W-:-:S04]  /*14920*/  IADD3 R9, P1, R2, UR6, RZ ;  /* 0x0000000602097c10 */ /* 0x000fc8000ff3e0ff */
[----:B------:R-:W-:-:S05]  /*14930*/  IADD3.X R3, RZ, R16, RZ, P1, !PT ;  /* 0x00000010ff037210 */ /* 0x000fca0000ffe4ff */
[----:B------:R-:W-:-:S04]  /*14940*/  IMAD.WIDE.U32 R6, R3, UR4, RZ ;  /* 0x0000000403067c25 */ /* 0x000fc8000f8e00ff */
[----:B------:R-:W-:-:S04]  /*14950*/  IMAD.WIDE.U32 R6, P1, R9, UR5, R6 ;  /* 0x0000000509067c25 */ /* 0x000fc8000f820006 */
[----:B------:R-:W-:Y:S01]  /*14960*/  IMAD.WIDE.U32 R8, R9, UR4, RZ ;  /* 0x0000000409087c25 */ /* 0x000fe2000f8e00ff */
[----:B------:R-:W-:Y:S02]  /*14970*/  IADD3.X R5, RZ, RZ, RZ, P1, !PT ;  /* 0x000000ffff057210 */ /* 0x000fe40000ffe4ff */
[----:B------:R-:W-:Y:S02]  /*14980*/  MOV R4, R7 ;  /* 0x0000000700047202 */ /* 0x000fe40000000f00 */
[----:B------:R-:W-:-:S05]  /*14990*/  IADD3 RZ, P1, R9, R6, RZ ;  /* 0x0000000609ff7210 */ /* 0x000fca0007f3e0ff */
[----:B------:R-:W-:-:S08]  /*149a0*/  IMAD.WIDE.U32.X R4, R3, UR5, R4, P1 ;  /* 0x0000000503047c25 */ /* 0x000fd000088e0404 */
.L_x_601:
[--C-:B------:R-:W-:Y:S01]  /*149b0*/  SHF.R.U64 R8, R4, UR7, R5.reuse ;  /* 0x0000000704087c19 */ /* 0x100fe20008001205 */
[----:B------:R-:W-:Y:S01]  /*149c0*/  ULDC.64 UR4, c[0x0][0x8c8] ;  /* 0x0002320000047ab9 */ /* 0x000fe20000000a00 */
[----:B------:R-:W-:Y:S01]  /*149d0*/  SHF.R.U32.HI R3, RZ, UR7, R5 ;  /* 0x00000007ff037c19 */ /* 0x000fe20008011605 */
[----:B------:R-:W-:Y:S01]  /*149e0*/  ULDC.64 UR8, c[0x0][0x8e8] ;  /* 0x00023a0000087ab9 */ /* 0x000fe20000000a00 */
[----:B------:R-:W-:Y:S01]  /*149f0*/  IADD3 R7, P1, RZ, -R8, RZ ;  /* 0x80000008ff077210 */ /* 0x000fe20007f3e0ff */
[----:B------:R-:W3:Y:S01]  /*14a00*/  LDC R19, c[0x0][0x148] ;  /* 0x00005200ff137b82 */ /* 0x000ee20000000800 */
[----:B-1----:R-:W-:Y:S01]  /*14a10*/  I2FP.F32.U32 R9, R15 ;  /* 0x0000000f00097245 */ /* 0x002fe20000201000 */
[----:B------:R-:W-:Y:S02]  /*14a20*/  ULDC UR6, c[0x0][0x8b0] ;  /* 0x00022c0000067ab9 */ /* 0x000fe40000000800 */
[----:B------:R-:W-:Y:S01]  /*14a30*/  IMAD.X R3, RZ, RZ, ~R3, P1 ;  /* 0x000000ffff037224 */ /* 0x000fe200008e0e03 */
[----:B------:R-:W-:-:S03]  /*14a40*/  ISETP.NE.U32.AND P1, PT, RZ, UR8, PT ;  /* 0x00000008ff007c0c */ /* 0x000fc6000bf25070 */
[----:B------:R-:W-:Y:S01]  /*14a50*/  IMAD R6, R3, UR4, RZ ;  /* 0x0000000403067c24 */ /* 0x000fe2000f8e02ff */
[----:B------:R-:W-:Y:S02]  /*14a60*/  MOV R3, R16 ;  /* 0x0000001000037202 */ /* 0x000fe40000000f00 */
[----:B------:R-:W-:Y:S01]  /*14a70*/  ISETP.NE.AND.EX P1, PT, RZ, UR9, PT, P1 ;  /* 0x00000009ff007c0c */ /* 0x000fe2000bf25310 */
[----:B------:R-:W-:Y:S01]  /*14a80*/  IMAD.WIDE.U32 R4, R7, UR4, R2 ;  /* 0x0000000407047c25 */ /* 0x000fe2000f8e0002 */
[----:B------:R-:W-:-:S03]  /*14a90*/  ULDC UR4, c[0x0][0x150] ;  /* 0x0000540000047ab9 */ /* 0x000fc60000000800 */
[----:B------:R-:W-:Y:S01]  /*14aa0*/  FMUL R9, R9, UR4 ;  /* 0x0000000409097c20 */ /* 0x000fe20008400000 */
[----:B------:R-:W-:Y:S01]  /*14ab0*/  IMAD R3, R7, UR5, R6 ;  /* 0x0000000507037c24 */ /* 0x000fe2000f8e0206 */
[----:B------:R-:W-:Y:S01]  /*14ac0*/  ULDC UR4, c[0x0][0x8c0] ;  /* 0x0002300000047ab9 */ /* 0x000fe20000000800 */
[----:B------:R-:W1:Y:S01]  /*14ad0*/  LDC R6, c[0x0][0x144] ;  /* 0x00005100ff067b82 */ /* 0x000e620000000800 */
[----:B------:R-:W-:Y:S02]  /*14ae0*/  ULDC UR5, c[0x0][0x154] ;  /* 0x0000550000057ab9 */ /* 0x000fe40000000800 */
[----:B------:R-:W-:Y:S01]  /*14af0*/  IADD3 R5, R5, R3, RZ ;  /* 0x0000000305057210 */ /* 0x000fe20007ffe0ff */
[----:B------:R-:W4:Y:S03]  /*14b00*/  F2I.U32.TRUNC.NTZ R9, R9 ;  /* 0x0000000900097305 */ /* 0x000f26000020f000 */
[----:B------:R-:W-:-:S02]  /*14b10*/  SHF.R.U64 R3, R4, UR4, R5 ;  /* 0x0000000404037c19 */ /* 0x000fc40008001205 */
[----:B--2---:R-:W-:-:S05]  /*14b20*/  I2FP.F32.U32 R4, R14 ;  /* 0x0000000e00047245 */ /* 0x004fca0000201000 */
[----:B------:R-:W-:Y:S01]  /*14b30*/  FMUL R21, R4, UR5 ;  /* 0x0000000504157c20 */ /* 0x000fe20008400000 */
[----:B------:R-:W-:Y:S01]  /*14b40*/  SHF.R.U32.HI R4, RZ, UR4, R5 ;  /* 0x00000004ff047c19 */ /* 0x000fe20008011605 */
[----:B------:R-:W-:-:S03]  /*14b50*/  ULDC UR4, c[0x0][0x900] ;  /* 0x0002400000047ab9 */ /* 0x000fc60000000800 */
[--C-:B------:R-:W-:Y:S01]  /*14b60*/  SHF.R.U32.HI R5, RZ, UR6, R4.reuse ;  /* 0x00000006ff057c19 */ /* 0x100fe20008011604 */
[----:B------:R-:W2:Y:S01]  /*14b70*/  F2I.U32.TRUNC.NTZ R21, R21 ;  /* 0x0000001500157305 */ /* 0x000ea2000020f000 */
[----:B------:R-:W-:Y:S02]  /*14b80*/  SHF.R.U64 R20, R3, UR6, R4 ;  /* 0x0000000603147c19 */ /* 0x000fe40008001204 */
[----:B----4-:R-:W-:Y:S02]  /*14b90*/  IADD3 R4, -R9, RZ, RZ ;  /* 0x000000ff09047210 */ /* 0x010fe40007ffe1ff */
[--C-:B------:R-:W-:Y:S02]  /*14ba0*/  SHF.R.U32.HI R23, RZ, UR4, R5.reuse ;  /* 0x00000004ff177c19 */ /* 0x100fe40008011605 */
[----:B------:R-:W-:Y:S01]  /*14bb0*/  SHF.R.U64 R9, R20, UR4, R5 ;  /* 0x0000000414097c19 */ /* 0x000fe20008001205 */
[----:B-1----:R-:W-:Y:S02]  /*14bc0*/  IMAD R15, R6, R4, R15 ;  /* 0x00000004060f7224 */ /* 0x002fe400078e020f */
[----:B------:R-:W-:Y:S01]  /*14bd0*/  IMAD.MOV.U32 R5, RZ, RZ, R23 ;  /* 0x000000ffff057224 */ /* 0x000fe200078e0017 */
[----:B------:R-:W-:Y:S01]  /*14be0*/  MOV R4, R9 ;  /* 0x0000000900047202 */ /* 0x000fe20000000f00 */
[----:B--23--:R-:W-:Y:S06]  /*14bf0*/  @!P1 BRA `(.L_x_602) ;  /* 0x0000000000289947 */ /* 0x00cfec0003800000 */
[----:B------:R-:W-:Y:S02]  /*14c00*/  ULDC UR4, c[0x0][0x8f4] ;  /* 0x00023d0000047ab9 */ /* 0x000fe40000000800 */
[----:B------:R-:W-:-:S04]  /*14c10*/  IADD3 R5, P1, R9, UR4, RZ ;  /* 0x0000000409057c10 */ /* 0x000fc8000ff3e0ff */
[----:B------:R-:W-:-:S05]  /*14c20*/  IADD3.X R23, RZ, R23, RZ, P1, !PT ;  /* 0x00000017ff177210 */ /* 0x000fca0000ffe4ff */
[----:B------:R-:W-:-:S04]  /*14c30*/  IMAD.WIDE.U32 R6, R23, UR8, RZ ;  /* 0x0000000817067c25 */ /* 0x000fc8000f8e00ff */
[----:B------:R-:W-:-:S04]  /*14c40*/  IMAD.WIDE.U32 R6, P1, R5, UR9, R6 ;  /* 0x0000000905067c25 */ /* 0x000fc8000f820006 */
[----:B------:R-:W-:Y:S01]  /*14c50*/  IMAD.WIDE.U32 R4, R5, UR8, RZ ;  /* 0x0000000805047c25 */ /* 0x000fe2000f8e00ff */
[----:B------:R-:W-:-:S04]  /*14c60*/  MOV R4, R7 ;  /* 0x0000000700047202 */ /* 0x000fc80000000f00 */
[----:B------:R-:W-:Y:S02]  /*14c70*/  IADD3 RZ, P3, R5, R6, RZ ;  /* 0x0000000605ff7210 */ /* 0x000fe40007f7e0ff */
[----:B------:R-:W-:-:S03]  /*14c80*/  IADD3.X R5, RZ, RZ, RZ, P1, !PT ;  /* 0x000000ffff057210 */ /* 0x000fc60000ffe4ff */
[----:B------:R-:W-:-:S08]  /*14c90*/  IMAD.WIDE.U32.X R4, R23, UR9, R4, P3 ;  /* 0x0000000917047c25 */ /* 0x000fd000098e0404 */
.L_x_602:
[----:B------:R-:W-:Y:S01]  /*14ca0*/  ISETP.NE.AND P1, PT, R22, 0x1, PT ;  /* 0x000000011600780c */ /* 0x000fe20003f25270 */
[----:B------:R-:W-:Y:S01]  /*14cb0*/  ULDC UR4, c[0x0][0x8f0] ;  /* 0x00023c0000047ab9 */ /* 0x000fe20000000800 */
[----:B------:R-:W-:Y:S01]  /*14cc0*/  IADD3 R21, -R21, RZ, RZ ;  /* 0x000000ff15157210 */ /* 0x000fe20007ffe1ff */
[----:B------:R-:W-:Y:S01]  /*14cd0*/  ULDC UR5, c[0x0][0x8b8] ;  /* 0x00022e0000057ab9 */ /* 0x000fe20000000800 */
[----:B------:R-:W-:Y:S01]  /*14ce0*/  SHF.R.U64 R5, R4, UR4, R5 ;  /* 0x0000000404057c19 */ /* 0x000fe20008001205 */
[----:B------:R-:W-:Y:S01]  /*14cf0*/  ULDC UR4, c[0x0][0x8e0] ;  /* 0x0002380000047ab9 */ /* 0x000fe20000000800 */
[----:B------:R-:W-:-:S03]  /*14d00*/  LOP3.LUT R20, R20, UR16, RZ, 0xc0, !PT ;  /* 0x0000001014147c12 */ /* 0x000fc6000f8ec0ff */
[----:B------:R-:W-:Y:S02]  /*14d10*/  IMAD.MOV R4, RZ, RZ, -R5 ;  /* 0x000000ffff047224 */ /* 0x000fe400078e0a05 */
[----:B------:R-:W-:Y:S02]  /*14d20*/  IMAD R20, R5, UR17, R20 ;  /* 0x0000001105147c24 */ /* 0x000fe4000f8e0214 */
[----:B------:R-:W-:Y:S01]  /*14d30*/  @P1 IMAD R15, R19, R21, R14 ;  /* 0x00000015130f1224 */ /* 0x000fe200078e020e */
[----:B------:R-:W-:Y:S01]  /*14d40*/  LOP3.LUT R14, R3, UR15, RZ, 0xc0, !PT ;  /* 0x0000000f030e7c12 */ /* 0x000fe2000f8ec0ff */
[----:B------:R-:W-:Y:S01]  /*14d50*/  IMAD R9, R4, UR4, R9 ;  /* 0x0000000404097c24 */ /* 0x000fe2000f8e0209 */
[----:B------:R-:W-:Y:S01]  /*14d60*/  ULDC UR4, c[0x0][0x8a8] ;  /* 0x00022a0000047ab9 */ /* 0x000fe20000000800 */
[----:B------:R-:W-:Y:S01]  /*14d70*/  IMAD R15, R20, UR5, R15 ;  /* 0x00000005140f7c24 */ /* 0x000fe2000f8e020f */
[----:B------:R-:W-:Y:S01]  /*14d80*/  MOV R4, 0x1 ;  /* 0x0000000100047802 */ /* 0x000fe20000000f00 */
[----:B------:R-:W-:Y:S01]  /*14d90*/  IMAD R14, R9, UR4, R14 ;  /* 0x00000004090e7c24 */ /* 0x000fe2000f8e020e */
[----:B------:R-:W-:-:S04]  /*14da0*/  MOV R3, R8 ;  /* 0x0000000800037202 */ /* 0x000fc80000000f00 */
[----:B------:R-:W-:Y:S02]  /*14db0*/  SEL R6, R14, R15, !P1 ;  /* 0x0000000f0e067207 */ /* 0x000fe40004800000 */
[----:B------:R-:W-:-:S07]  /*14dc0*/  SEL R7, R15, R14, !P1 ;  /* 0x0000000e0f077207 */ /* 0x000fce0004800000 */
.L_x_600:
[----:B------:R-:W-:Y:S05]  /*14dd0*/  BSYNC B1 ;  /* 0x0000000000017941 */ /* 0x000fea0003800000 */
.L_x_599:
[----:B------:R-:W-:-:S13]  /*14de0*/  LOP3.LUT P1, RZ, R4, 0xff, RZ, 0xc0, !PT ;  /* 0x000000ff04ff7812 */ /* 0x000fda000782c0ff */
[----:B------:R-:W-:Y:S05]  /*14df0*/  @P1 BRA `(.L_x_603) ;  /* 0xfffffff400401947 */ /* 0x000fea000383ffff */
[----:B------:R-:W-:Y:S05]  /*14e00*/  BSYNC B0 ;  /* 0x0000000000007941 */ /* 0x000fea0003800000 */
.L_x_591:
[----:B------:R-:W-:-:S03]  /*14e10*/  UMOV UR4, 0xffffffff ;  /* 0xffffffff00047882 */ /* 0x000fc60000000000 */
[----:B------:R-:W-:Y:S05]  /*14e20*/  BRA.DIV UR4, `(.L_x_604) ;  /* 0x0000000a04cc7947 */ /* 0x000fea000b800000 */
[----:B------:R-:W-:-:S13]  /*14e30*/  ELECT P6, URZ, PT ;  /* 0x00000000003f782f */ /* 0x000fda00038c0000 */
.L_x_635:
[----:B------:R-:W-:Y:S05]  /*14e40*/  @!P6 BRA `(.L_x_10) ;  /* 0x0000000000a4e947 */ /* 0x000fea0003800000 */
[----:B------:R-:W-:-:S04]  /*14e50*/  LOP3.LUT R17, R17, 0x2, RZ, 0xfc, !PT ;  /* 0x0000000211117812 */ /* 0x000fc800078efcff */
[----:B------:R-:W-:-:S13]  /*14e60*/  ISETP.NE.AND P0, PT, R17, 0x3, PT ;  /* 0x000000031100780c */ /* 0x000fda0003f05270 */
[----:B------:R-:W-:Y:S05]  /*14e70*/  @!P0 BRA `(.L_x_605) ;  /* 0x0000000000048947 */ /* 0x000fea0003800000 */
[----:B------:R-:W-:Y:S01]  /*14e80*/  BPT.TRAP 0x1 ;  /* 0x000000040000795c */ /* 0x000fe20000300000 */
.L_x_605:
[----:B------:R-:W1:Y:S01]  /*14e90*/  S2R R3, SR_CgaCtaId ;  /* 0x0000000000037919 */ /* 0x000e620000008800 */
[----:B------:R-:W-:-:S04]  /*14ea0*/  MOV R2, 0x400 ;  /* 0x0000040000027802 */ /* 0x000fc80000000f00 */
[----:B-1----:R-:W-:Y:S02]  /*14eb0*/  LEA R3, R3, R2, 0x18 ;  /* 0x0000000203037211 */ /* 0x002fe400078ec0ff */
[----:B------:R-:W-:Y:S02]  /*14ec0*/  SHF.L.U32 R2, R10, 0x1f, RZ ;  /* 0x0000001f0a027819 */ /* 0x000fe400000006ff */
[----:B------:R-:W-:-:S04]  /*14ed0*/  IADD3 R3, R3, 0x20, RZ ;  /* 0x0000002003037810 */ /* 0x000fc80007ffe0ff */
[C---:B------:R-:W-:Y:S01]  /*14ee0*/  LEA R7, R0.reuse, R3, 0x3 ;  /* 0x0000000300077211 */ /* 0x040fe200078e18ff */
[----:B------:R-:W-:-:S03]  /*14ef0*/  VIADD R0, R0, 0x1 ;  /* 0x0000000100007836 */ /* 0x000fc60000000000 */
[----:B------:R-:W1:Y:S02]  /*14f00*/  SYNCS.PHASECHK.TRANS64.TRYWAIT P0, [R7+URZ], R2 ;  /* 0x00000002070075a7 */ /* 0x000e64000800017f */
[----:B------:R-:W-:-:S04]  /*14f10*/  ISETP.NE.AND P1, PT, R0, 0x4, PT ;  /* 0x000000040000780c */ /* 0x000fc80003f25270 */
[----:B------:R-:W-:Y:S02]  /*14f20*/  SEL R5, RZ, 0x1, P1 ;  /* 0x00000001ff057807 */ /* 0x000fe40000800000 */
[----:B------:R-:W-:Y:S02]  /*14f30*/  SEL R0, R0, RZ, P1 ;  /* 0x000000ff00007207 */ /* 0x000fe40000800000 */
[----:B------:R-:W-:Y:S02]  /*14f40*/  LOP3.LUT R5, R10, R5, RZ, 0x3c, !PT ;  /* 0x000000050a057212 */ /* 0x000fe400078e3cff */
[----:B------:R-:W-:Y:S02]  /*14f50*/  LEA R9, R0, R3, 0x3 ;  /* 0x0000000300097211 */ /* 0x000fe400078e18ff */
[----:B------:R-:W-:Y:S01]  /*14f60*/  SHF.L.U32 R4, R5, 0x1f, RZ ;  /* 0x0000001f05047819 */ /* 0x000fe200000006ff */
[----:B-1----:R-:W-:Y:S06]  /*14f70*/  @!P0 BRA `(.L_x_606) ;  /* 0x0000000800988947 */ /* 0x002fec0003800000 */
.L_x_636:
[----:B------:R-:W2:Y:S01]  /*14f80*/  SYNCS.PHASECHK.TRANS64.TRYWAIT P0, [R9+URZ], R4 ;  /* 0x00000004090075a7 */ /* 0x000ea2000800017f */
[----:B------:R-:W-:-:S04]  /*14f90*/  IADD3 R0, R0, 0x1, RZ ;  /* 0x0000000100007810 */ /* 0x000fc80007ffe0ff */
[----:B------:R-:W-:-:S04]  /*14fa0*/  ISETP.NE.AND P1, PT, R0, 0x4, PT ;  /* 0x000000040000780c */ /* 0x000fc80003f25270 */
[----:B-1----:R-:W-:Y:S02]  /*14fb0*/  SEL R2, RZ, 0x1, P1 ;  /* 0x00000001ff027807 */ /* 0x002fe40000800000 */
[----:B------:R-:W-:Y:S02]  /*14fc0*/  SEL R0, R0, RZ, P1 ;  /* 0x000000ff00007207 */ /* 0x000fe40000800000 */
[----:B------:R-:W-:Y:S02]  /*14fd0*/  LOP3.LUT R7, R5, R2, RZ, 0x3c, !PT ;  /* 0x0000000205077212 */ /* 0x000fe400078e3cff */
[----:B------:R-:W-:Y:S02]  /*14fe0*/  LEA R6, R0, R3, 0x3 ;  /* 0x0000000300067211 */ /* 0x000fe400078e18ff */
[----:B------:R-:W-:Y:S01]  /*14ff0*/  SHF.L.U32 R5, R7, 0x1f, RZ ;  /* 0x0000001f07057819 */ /* 0x000fe200000006ff */
[----:B--2---:R-:W-:Y:S06]  /*15000*/  @!P0 BRA `(.L_x_607) ;  /* 0x0000000800888947 */ /* 0x004fec0003800000 */
.L_x_637:
[----:B------:R-:W2:Y:S01]  /*15010*/  SYNCS.PHASECHK.TRANS64.TRYWAIT P0, [R6+URZ], R5 ;  /* 0x00000005060075a7 */ /* 0x000ea2000800017f */
[----:B------:R-:W-:-:S04]  /*15020*/  IADD3 R0, R0, 0x1, RZ ;  /* 0x0000000100007810 */ /* 0x000fc80007ffe0ff */
[----:B------:R-:W-:-:S04]  /*15030*/  ISETP.NE.AND P1, PT, R0, 0x4, PT ;  /* 0x000000040000780c */ /* 0x000fc80003f25270 */
[----:B------:R-:W-:Y:S02]  /*15040*/  SEL R2, RZ, 0x1, P1 ;  /* 0x00000001ff027807 */ /* 0x000fe40000800000 */
[----:B------:R-:W-:Y:S02]  /*15050*/  SEL R0, R0, RZ, P1 ;  /* 0x000000ff00007207 */ /* 0x000fe40000800000 */
[----:B------:R-:W-:Y:S01]  /*15060*/  LOP3.LUT R2, R7, R2, RZ, 0x3c, !PT ;  /* 0x0000000207027212 */ /* 0x000fe200078e3cff */
[----:B--2---:R-:W-:Y:S06]  /*15070*/  @!P0 BRA `(.L_x_608) ;  /* 0x0000000800808947 */ /* 0x004fec0003800000 */
.L_x_638:
[----:B------:R-:W-:Y:S01]  /*15080*/  IMAD R3, R0, 0x8, R3 ;  /* 0x0000000800037824 */ /* 0x000fe200078e0203 */
[----:B------:R-:W-:-:S07]  /*15090*/  SHF.L.U32 R0, R2, 0x1f, RZ ;  /* 0x0000001f02007819 */ /* 0x000fce00000006ff */
.L_x_609:
[----:B---3--:R3:W4:Y:S02]  /*150a0*/  SYNCS.PHASECHK.TRANS64.TRYWAIT P0, [R3+URZ], R0 ;  /* 0x00000000030075a7 */ /* 0x008724000800017f */
[----:B----4-:R-:W-:Y:S05]  /*150b0*/  @!P0 NANOSLEEP.SYNCS 0x989680 ;  /* 0x009896800000895d */ /* 0x010fea0003900000 */
[----:B------:R-:W4:Y:S02]  /*150c0*/  @!P0 SYNCS.PHASECHK.TRANS64 P0, [R3+URZ], R0 ;  /* 0x00000000030085a7 */ /* 0x000f24000800007f */
[----:B----4-:R-:W-:Y:S05]  /*150d0*/  @!P0 BRA `(.L_x_609) ;  /* 0xfffffffc00f08947 */ /* 0x010fea000383ffff */
.L_x_10:
[----:B------:R-:W-:Y:S05]  /*150e0*/  BSYNC B6 ;  /* 0x0000000000067941 */ /* 0x000fea0003800000 */
.L_x_8:
[----:B------:R-:W-:Y:S05]  /*150f0*/  EXIT ;  /* 0x000000000000794d */ /* 0x000fea0003800000 */
.L_x_23:
[----:B---3--:R3:W4:Y:S02]  /*15100*/  SYNCS.PHASECHK.TRANS64.TRYWAIT P1, [R3+URZ], R0 ;  /* 0x00000000030075a7 */ /* 0x008724000802017f */
[----:B----4-:R-:W-:Y:S05]  /*15110*/  @!P1 NANOSLEEP.SYNCS 0x989680 ;  /* 0x009896800000995d */ /* 0x010fea0003900000 */
[----:B------:R-:W4:Y:S02]  /*15120*/  @!P1 SYNCS.PHASECHK.TRANS64 P1, [R3+URZ], R0 ;  /* 0x00000000030095a7 */ /* 0x000f24000802007f */
[----:B----4-:R-:W-:Y:S05]  /*15130*/  @!P1 BRA `(.L_x_23) ;  /* 0xfffffffc00f09947 */ /* 0x010fea000383ffff */
[----:B------:R-:W-:Y:S05]  /*15140*/  BRA `(.L_x_22) ;  /* 0xfffffec4007c7947 */ /* 0x000fea000383ffff */
.L_x_28:
[----:B--2---:R-:W-:-:S04]  /*15150*/  MOV R4, UR4 ;  /* 0x0000000400047c02 */ /* 0x004fc80008000f00 */
[----:B------:R2:W3:Y:S03]  /*15160*/  SYNCS.PHASECHK.TRANS64.TRYWAIT P1, [R4+URZ], R3 ;  /* 0x00000003040075a7 */ /* 0x0004e6000802017f */
[----:B---3--:R-:W-:Y:S05]  /*15170*/  @!P1 NANOSLEEP.SYNCS 0x989680 ;  /* 0x009896800000995d */ /* 0x008fea0003900000 */
[----:B------:R-:W3:Y:S02]  /*15180*/  @!P1 SYNCS.PHASECHK.TRANS64 P1, [R4+URZ], R3 ;  /* 0x00000003040095a7 */ /* 0x000ee4000802007f */
[----:B---3--:R-:W-:Y:S05]  /*15190*/  @!P1 BRA `(.L_x_28) ;  /* 0xfffffffc00ec9947 */ /* 0x008fea000383ffff */
[----:B------:R-:W-:Y:S05]  /*151a0*/  BRA `(.L_x_27) ;  /* 0xfffffec8005c7947 */ /* 0x000fea000383ffff */
.L_x_49:
[----:B-1----:R-:W-:-:S04]  /*151b0*/  MOV R3, UR45 ;  /* 0x0000002d00037c02 */ /* 0x002fc80008000f00 */
[----:B------:R1:W2:Y:S03]  /*151c0*/  SYNCS.PHASECHK.TRANS64.TRYWAIT P2, [R3+URZ+0x40], R0 ;  /* 0x00004000030075a7 */ /* 0x0002a6000804017f */
[----:B--2---:R-:W-:Y:S05]  /*151d0*/  @!P2 NANOSLEEP.SYNCS 0x989680 ;  /* 0x009896800000a95d */ /* 0x004fea0003900000 */
[----:B------:R-:W2:Y:S02]  /*151e0*/  @!P2 SYNCS.PHASECHK.TRANS64 P2, [R3+URZ+0x40], R0 ;  /* 0x000040000300a5a7 */ /* 0x000ea4000804007f */
[----:B--2---:R-:W-:Y:S05]  /*151f0*/  @!P2 BRA `(.L_x_49) ;  /* 0xfffffffc00eca947 */ /* 0x004fea000383ffff */
[----:B------:R-:W-:Y:S05]  /*15200*/  BRA `(.L_x_610) ;  /* 0xfffffed400207947 */ /* 0x000fea000383ffff */
.L_x_108:
[----:B-1----:R1:W2:Y:S02]  /*15210*/  SYNCS.PHASECHK.TRANS64.TRYWAIT P2, [R0+URZ+0x40], R3 ;  /* 0x00004003000075a7 */ /* 0x0022a4000804017f */
[----:B--2---:R-:W-:Y:S05]  /*15220*/  @!P2 NANOSLEEP.SYNCS 0x989680 ;  /* 0x009896800000a95d */ /* 0x004fea0003900000 */
[----:B------:R-:W2:Y:S02]  /*15230*/  @!P2 SYNCS.PHASECHK.TRANS64 P2, [R0+URZ+0x40], R3 ;  /* 0x000040030000a5a7 */ /* 0x000ea4000804007f */
[----:B--2---:R-:W-:Y:S05]  /*15240*/  @!P2 BRA `(.L_x_108) ;  /* 0xfffffffc00f0a947 */ /* 0x004fea000383ffff */
[----:B------:R-:W-:Y:S05]  /*15250*/  BRA `(.L_x_611) ;  /* 0xfffffef400047947 */ /* 0x000fea000383ffff */
.L_x_166:
[----:B-1----:R1:W2:Y:S02]  /*15260*/  SYNCS.PHASECHK.TRANS64.TRYWAIT P2, [R0+URZ+0x40], R3 ;  /* 0x00004003000075a7 */ /* 0x0022a4000804017f */
[----:B--2---:R-:W-:Y:S05]  /*15270*/  @!P2 NANOSLEEP.SYNCS 0x989680 ;  /* 0x009896800000a95d */ /* 0x004fea0003900000 */
[----:B------:R-:W2:Y:S02]  /*15280*/  @!P2 SYNCS.PHASECHK.TRANS64 P2, [R0+URZ+0x40], R3 ;  /* 0x000040030000a5a7 */ /* 0x000ea4000804007f */
[----:B--2---:R-:W-:Y:S05]  /*15290*/  @!P2 BRA `(.L_x_166) ;  /* 0xfffffffc00f0a947 */ /* 0x004fea000383ffff */
[----:B------:R-:W-:Y:S05]  /*152a0*/  BRA `(.L_x_612) ;  /* 0xffffff1000807947 */ /* 0x000fea000383ffff */
.L_x_224:
[----:B-1----:R1:W2:Y:S02]  /*152b0*/  SYNCS.PHASECHK.TRANS64.TRYWAIT P2, [R3+URZ+0x40], R0 ;  /* 0x00004000030075a7 */ /* 0x0022a4000804017f */
[----:B--2---:R-:W-:Y:S05]  /*152c0*/  @!P2 NANOSLEEP.SYNCS 0x989680 ;  /* 0x009896800000a95d */ /* 0x004fea0003900000 */
[----:B------:R-:W2:Y:S02]  /*152d0*/  @!P2 SYNCS.PHASECHK.TRANS64 P2, [R3+URZ+0x40], R0 ;  /* 0x000040000300a5a7 */ /* 0x000ea4000804007f */
[----:B--2---:R-:W-:Y:S05]  /*152e0*/  @!P2 BRA `(.L_x_224) ;  /* 0xfffffffc00f0a947 */ /* 0x004fea000383ffff */
[----:B------:R-:W-:Y:S05]  /*152f0*/  BRA `(.L_x_613) ;  /* 0xffffff3000007947 */ /* 0x000fea000383ffff */
.L_x_282:
[----:B-1----:R1:W2:Y:S02]  /*15300*/  SYNCS.PHASECHK.TRANS64.TRYWAIT P2, [R0+URZ+0x40], R3 ;  /* 0x00004003000075a7 */ /* 0x0022a4000804017f */
[----:B--2---:R-:W-:Y:S05]  /*15310*/  @!P2 NANOSLEEP.SYNCS 0x989680 ;  /* 0x009896800000a95d */ /* 0x004fea0003900000 */
[----:B------:R-:W2:Y:S02]  /*15320*/  @!P2 SYNCS.PHASECHK.TRANS64 P2, [R0+URZ+0x40], R3 ;  /* 0x000040030000a5a7 */ /* 0x000ea4000804007f */
[----:B--2---:R-:W-:Y:S05]  /*15330*/  @!P2 BRA `(.L_x_282) ;  /* 0xfffffffc00f0a947 */ /* 0x004fea000383ffff */
[----:B------:R-:W-:Y:S05]  /*15340*/  BRA `(.L_x_614) ;  /* 0xffffff4c00807947 */ /* 0x000fea000383ffff */
.L_x_340:
[----:B--2---:R2:W3:Y:S02]  /*15350*/  SYNCS.PHASECHK.TRANS64.TRYWAIT P2, [R0+URZ+0x40], R3 ;  /* 0x00004003000075a7 */ /* 0x0044e4000804017f */
[----:B---3--:R-:W-:Y:S05]  /*15360*/  @!P2 NANOSLEEP.SYNCS 0x989680 ;  /* 0x009896800000a95d */ /* 0x008fea0003900000 */
[----:B------:R-:W3:Y:S02]  /*15370*/  @!P2 SYNCS.PHASECHK.TRANS64 P2, [R0+URZ+0x40], R3 ;  /* 0x000040030000a5a7 */ /* 0x000ee4000804007f */
[----:B---3--:R-:W-:Y:S05]  /*15380*/  @!P2 BRA `(.L_x_340) ;  /* 0xfffffffc00f0a947 */ /* 0x008fea000383ffff */
[----:B------:R-:W-:Y:S05]  /*15390*/  BRA `(.L_x_615) ;  /* 0xffffff6800f47947 */ /* 0x000fea000383ffff */
.L_x_398:
[----:B-1----:R1:W2:Y:S02]  /*153a0*/  SYNCS.PHASECHK.TRANS64.TRYWAIT P2, [R0+URZ+0x40], R3 ;  /* 0x00004003000075a7 */ /* 0x0022a4000804017f */
[----:B--2---:R-:W-:Y:S05]  /*153b0*/  @!P2 NANOSLEEP.SYNCS 0x989680 ;  /* 0x009896800000a95d */ /* 0x004fea0003900000 */
[----:B------:R-:W2:Y:S02]  /*153c0*/  @!P2 SYNCS.PHASECHK.TRANS64 P2, [R0+URZ+0x40], R3 ;  /* 0x000040030000a5a7 */ /* 0x000ea4000804007f */
[----:B--2---:R-:W-:Y:S05]  /*153d0*/  @!P2 BRA `(.L_x_398) ;  /* 0xfffffffc00f0a947 */ /* 0x004fea000383ffff */
[----:B------:R-:W-:Y:S05]  /*153e0*/  BRA `(.L_x_616) ;  /* 0xffffff8800687947 */ /* 0x000fea000383ffff */
.L_x_456:
[----:B--2---:R2:W3:Y:S02]  /*153f0*/  SYNCS.PHASECHK.TRANS64.TRYWAIT P2, [R3+URZ+0x40], R10 ;  /* 0x0000400a030075a7 */ /* 0x0044e4000804017f */
[----:B---3--:R-:W-:Y:S05]  /*15400*/  @!P2 NANOSLEEP.SYNCS 0x989680 ;  /* 0x009896800000a95d */ /* 0x008fea0003900000 */
[----:B------:R-:W3:Y:S02]  /*15410*/  @!P2 SYNCS.PHASECHK.TRANS64 P2, [R3+URZ+0x40], R10 ;  /* 0x0000400a0300a5a7 */ /* 0x000ee4000804007f */
[----:B---3--:R-:W-:Y:S05]  /*15420*/  @!P2 BRA `(.L_x_456) ;  /* 0xfffffffc00f0a947 */ /* 0x008fea000383ffff */
[----:B------:R-:W-:Y:S05]  /*15430*/  BRA `(.L_x_617) ;  /* 0xffffffa400d07947 */ /* 0x000fea000383ffff */
.L_x_523:
[----:B-1----:R-:W-:-:S04]  /*15440*/  MOV R9, UR4 ;  /* 0x0000000400097c02 */ /* 0x002fc80008000f00 */
[----:B------:R1:W2:Y:S03]  /*15450*/  SYNCS.PHASECHK.TRANS64.TRYWAIT P0, [R9+URZ+0x88], R0 ;  /* 0x00008800090075a7 */ /* 0x0002a6000800017f */
[----:B--2---:R-:W-:Y:S05]  /*15460*/  @!P0 NANOSLEEP.SYNCS 0x989680 ;  /* 0x009896800000895d */ /* 0x004fea0003900000 */
[----:B------:R-:W2:Y:S02]  /*15470*/  @!P0 SYNCS.PHASECHK.TRANS64 P0, [R9+URZ+0x88], R0 ;  /* 0x00008800090085a7 */ /* 0x000ea4000800007f */
[----:B--2---:R-:W-:Y:S05]  /*15480*/  @!P0 BRA `(.L_x_523) ;  /* 0xfffffffc00ec8947 */ /* 0x004fea000383ffff */
[----:B------:R-:W-:Y:S05]  /*15490*/  BRA `(.L_x_522) ;  /* 0xffffffd400307947 */ /* 0x000fea000383ffff */
.L_x_532:
[----:B-1----:R-:W-:-:S04]  /*154a0*/  MOV R5, UR13 ;  /* 0x0000000d00057c02 */ /* 0x002fc80008000f00 */
[----:B------:R1:W2:Y:S03]  /*154b0*/  SYNCS.PHASECHK.TRANS64.TRYWAIT P1, [R5+URZ+0x60], R4 ;  /* 0x00006004050075a7 */ /* 0x0002a6000802017f */
[----:B--2---:R-:W-:Y:S05]  /*154c0*/  @!P1 NANOSLEEP.SYNCS 0x989680 ;  /* 0x009896800000995d */ /* 0x004fea0003900000 */
[----:B------:R-:W2:Y:S02]  /*154d0*/  @!P1 SYNCS.PHASECHK.TRANS64 P1, [R5+URZ+0x60], R4 ;  /* 0x00006004050095a7 */ /* 0x000ea4000802007f */
[----:B--2---:R-:W-:Y:S05]  /*154e0*/  @!P1 BRA `(.L_x_532) ;  /* 0xfffffffc00ec9947 */ /* 0x004fea000383ffff */
[----:B------:R-:W-:Y:S05]  /*154f0*/  BRA `(.L_x_618) ;  /* 0xffffffd800187947 */ /* 0x000fea000383ffff */
.L_x_538:
[----:B-12---:R-:W-:-:S04]  /*15500*/  IMAD.U32 R5, RZ, RZ, UR13 ;  /* 0x0000000dff057e24 */ /* 0x006fc8000f8e00ff */
[----:B------:R1:W2:Y:S03]  /*15510*/  SYNCS.PHASECHK.TRANS64.TRYWAIT P1, [R5+URZ+0x68], R4 ;  /* 0x00006804050075a7 */ /* 0x0002a6000802017f */
[----:B--2---:R-:W-:Y:S05]  /*15520*/  @!P1 NANOSLEEP.SYNCS 0x989680 ;  /* 0x009896800000995d */ /* 0x004fea0003900000 */
[----:B------:R-:W2:Y:S02]  /*15530*/  @!P1 SYNCS.PHASECHK.TRANS64 P1, [R5+URZ+0x68], R4 ;  /* 0x00006804050095a7 */ /* 0x000ea4000802007f */
[----:B--2---:R-:W-:Y:S05]  /*15540*/  @!P1 BRA `(.L_x_538) ;  /* 0xfffffffc00ec9947 */ /* 0x004fea000383ffff */
[----:B------:R-:W-:Y:S05]  /*15550*/  BRA `(.L_x_619) ;  /* 0xffffffd800607947 */ /* 0x000fea000383ffff */
.L_x_544:
[----:B-123--:R-:W-:-:S04]  /*15560*/  MOV R5, UR13 ;  /* 0x0000000d00057c02 */ /* 0x00efc80008000f00 */
[----:B------:R1:W2:Y:S03]  /*15570*/  SYNCS.PHASECHK.TRANS64.TRYWAIT P1, [R5+URZ+0x70], R4 ;  /* 0x00007004050075a7 */ /* 0x0002a6000802017f */
[----:B--2---:R-:W-:Y:S05]  /*15580*/  @!P1 NANOSLEEP.SYNCS 0x989680 ;  /* 0x009896800000995d */ /* 0x004fea0003900000 */
[----:B------:R-:W2:Y:S02]  /*15590*/  @!P1 SYNCS.PHASECHK.TRANS64 P1, [R5+URZ+0x70], R4 ;  /* 0x00007004050095a7 */ /* 0x000ea4000802007f */
[----:B--2---:R-:W-:Y:S05]  /*155a0*/  @!P1 BRA `(.L_x_544) ;  /* 0xfffffffc00ec9947 */ /* 0x004fea000383ffff */
[----:B------:R-:W-:Y:S05]  /*155b0*/  BRA `(.L_x_620) ;  /* 0xffffffd800b07947 */ /* 0x000fea000383ffff */
.L_x_550:
[----:B-1234-:R-:W-:-:S04]  /*155c0*/  MOV R5, UR13 ;  /* 0x0000000d00057c02 */ /* 0x01efc80008000f00 */
[----:B------:R1:W2:Y:S03]  /*155d0*/  SYNCS.PHASECHK.TRANS64.TRYWAIT P1, [R5+URZ+0x78], R4 ;  /* 0x00007804050075a7 */ /* 0x0002a6000802017f */
[----:B--2---:R-:W-:Y:S05]  /*155e0*/  @!P1 NANOSLEEP.SYNCS 0x989680 ;  /* 0x009896800000995d */ /* 0x004fea0003900000 */
[----:B------:R-:W2:Y:S02]  /*155f0*/  @!P1 SYNCS.PHASECHK.TRANS64 P1, [R5+URZ+0x78], R4 ;  /* 0x00007804050095a7 */ /* 0x000ea4000802007f */
[----:B--2---:R-:W-:Y:S05]  /*15600*/  @!P1 BRA `(.L_x_550) ;  /* 0xfffffffc00ec9947 */ /* 0x004fea000383ffff */
[----:B------:R-:W-:Y:S05]  /*15610*/  BRA `(.L_x_621) ;  /* 0xffffffdc00007947 */ /* 0x000fea000383ffff */
.L_x_556:
[----:B-1234-:R-:W-:-:S04]  /*15620*/  MOV R5, UR13 ;  /* 0x0000000d00057c02 */ /* 0x01efc80008000f00 */
[----:B------:R1:W2:Y:S03]  /*15630*/  SYNCS.PHASECHK.TRANS64.TRYWAIT P1, [R5+URZ+0x60], R4 ;  /* 0x00006004050075a7 */ /* 0x0002a6000802017f */
[----:B--2---:R-:W-:Y:S05]  /*15640*/  @!P1 NANOSLEEP.SYNCS 0x989680 ;  /* 0x009896800000995d */ /* 0x004fea0003900000 */
[----:B------:R-:W2:Y:S02]  /*15650*/  @!P1 SYNCS.PHASECHK.TRANS64 P1, [R5+URZ+0x60], R4 ;  /* 0x00006004050095a7 */ /* 0x000ea4000802007f */
[----:B--2---:R-:W-:Y:S05]  /*15660*/  @!P1 BRA `(.L_x_556) ;  /* 0xfffffffc00ec9947 */ /* 0x004fea000383ffff */
[----:B------:R-:W-:Y:S05]  /*15670*/  BRA `(.L_x_622) ;  /* 0xffffffdc00547947 */ /* 0x000fea000383ffff */
.L_x_562:
[----:B-1234-:R-:W-:-:S04]  /*15680*/  MOV R5, UR13 ;  /* 0x0000000d00057c02 */ /* 0x01efc80008000f00 */
[----:B------:R1:W2:Y:S03]  /*15690*/  SYNCS.PHASECHK.TRANS64.TRYWAIT P1, [R5+URZ+0x68], R4 ;  /* 0x00006804050075a7 */ /* 0x0002a6000802017f */
[----:B--2---:R-:W-:Y:S05]  /*156a0*/  @!P1 NANOSLEEP.SYNCS 0x989680 ;  /* 0x009896800000995d */ /* 0x004fea0003900000 */
[----:B------:R-:W2:Y:S02]  /*156b0*/  @!P1 SYNCS.PHASECHK.TRANS64 P1, [R5+URZ+0x68], R4 ;  /* 0x00006804050095a7 */ /* 0x000ea4000802007f */
[----:B--2---:R-:W-:Y:S05]  /*156c0*/  @!P1 BRA `(.L_x_562) ;  /* 0xfffffffc00ec9947 */ /* 0x004fea000383ffff */
[----:B------:R-:W-:Y:S05]  /*156d0*/  BRA `(.L_x_623) ;  /* 0xffffffdc00987947 */ /* 0x000fea000383ffff */
.L_x_568:
[----:B-1234-:R-:W-:-:S04]  /*156e0*/  IMAD.U32 R5, RZ, RZ, UR13 ;  /* 0x0000000dff057e24 */ /* 0x01efc8000f8e00ff */
[----:B------:R1:W2:Y:S03]  /*156f0*/  SYNCS.PHASECHK.TRANS64.TRYWAIT P1, [R5+URZ+0x70], R4 ;  /* 0x00007004050075a7 */ /* 0x0002a6000802017f */
[----:B--2---:R-:W-:Y:S05]  /*15700*/  @!P1 NANOSLEEP.SYNCS 0x989680 ;  /* 0x009896800000995d */ /* 0x004fea0003900000 */
[----:B------:R-:W2:Y:S02]  /*15710*/  @!P1 SYNCS.PHASECHK.TRANS64 P1, [R5+URZ+0x70], R4 ;  /* 0x00007004050095a7 */ /* 0x000ea4000802007f */
[----:B--2---:R-:W-:Y:S05]  /*15720*/  @!P1 BRA `(.L_x_568) ;  /* 0xfffffffc00ec9947 */ /* 0x004fea000383ffff */
[----:B------:R-:W-:Y:S05]  /*15730*/  BRA `(.L_x_624) ;  /* 0xffffffdc00dc7947 */ /* 0x000fea000383ffff */
.L_x_574:
[----:B-1234-:R-:W-:-:S04]  /*15740*/  MOV R5, UR13 ;  /* 0x0000000d00057c02 */ /* 0x01efc80008000f00 */
[----:B------:R1:W2:Y:S03]  /*15750*/  SYNCS.PHASECHK.TRANS64.TRYWAIT P1, [R5+URZ+0x78], R4 ;  /* 0x00007804050075a7 */ /* 0x0002a6000802017f */
[----:B--2---:R-:W-:Y:S05]  /*15760*/  @!P1 NANOSLEEP.SYNCS 0x989680 ;  /* 0x009896800000995d */ /* 0x004fea0003900000 */
[----:B------:R-:W2:Y:S02]  /*15770*/  @!P1 SYNCS.PHASECHK.TRANS64 P1, [R5+URZ+0x78], R4 ;  /* 0x00007804050095a7 */ /* 0x000ea4000802007f */
[----:B--2---:R-:W-:Y:S05]  /*15780*/  @!P1 BRA `(.L_x_574) ;  /* 0xfffffffc00ec9947 */ /* 0x004fea000383ffff */
[----:B------:R-:W-:Y:S05]  /*15790*/  BRA `(.L_x_625) ;  /* 0xffffffe000207947 */ /* 0x000fea000383ffff */
.L_x_584:
[----:B------:R1:W1:Y:S02]  /*157a0*/  SYNCS.PHASECHK.TRANS64.TRYWAIT P0, [R0+URZ+0x60], R3 ;  /* 0x00006003000075a7 */ /* 0x000264000800017f */
[----:B-1----:R-:W-:Y:S05]  /*157b0*/  @!P0 NANOSLEEP.SYNCS 0x989680 ;  /* 0x009896800000895d */ /* 0x002fea0003900000 */
[----:B------:R-:W1:Y:S02]  /*157c0*/  @!P0 SYNCS.PHASECHK.TRANS64 P0, [R0+URZ+0x60], R3 ;  /* 0x00006003000085a7 */ /* 0x000e64000800007f */
[----:B-1----:R-:W-:Y:S05]  /*157d0*/  @!P0 BRA `(.L_x_584) ;  /* 0xfffffffc00f08947 */ /* 0x002fea000383ffff */
[----:B------:R-:W-:Y:S05]  /*157e0*/  BRA `(.L_x_626) ;  /* 0xffffffe800147947 */ /* 0x000fea000383ffff */
.L_x_586:
[----:B------:R1:W1:Y:S02]  /*157f0*/  SYNCS.PHASECHK.TRANS64.TRYWAIT P0, [R0+URZ+0x68], R3 ;  /* 0x00006803000075a7 */ /* 0x000264000800017f */
[----:B-1----:R-:W-:Y:S05]  /*15800*/  @!P0 NANOSLEEP.SYNCS 0x989680 ;  /* 0x009896800000895d */ /* 0x002fea0003900000 */
[----:B------:R-:W1:Y:S02]  /*15810*/  @!P0 SYNCS.PHASECHK.TRANS64 P0, [R0+URZ+0x68], R3 ;  /* 0x00006803000085a7 */ /* 0x000e64000800007f */
[----:B-1----:R-:W-:Y:S05]  /*15820*/  @!P0 BRA `(.L_x_586) ;  /* 0xfffffffc00f08947 */ /* 0x002fea000383ffff */
[----:B------:R-:W-:Y:S05]  /*15830*/  BRA `(.L_x_627) ;  /* 0xffffffe800107947 */ /* 0x000fea000383ffff */
.L_x_588:
[----:B------:R1:W1:Y:S02]  /*15840*/  SYNCS.PHASECHK.TRANS64.TRYWAIT P0, [R0+URZ+0x70], R3 ;  /* 0x00007003000075a7 */ /* 0x000264000800017f */
[----:B-1----:R-:W-:Y:S05]  /*15850*/  @!P0 NANOSLEEP.SYNCS 0x989680 ;  /* 0x009896800000895d */ /* 0x002fea0003900000 */
[----:B------:R-:W1:Y:S02]  /*15860*/  @!P0 SYNCS.PHASECHK.TRANS64 P0, [R0+URZ+0x70], R3 ;  /* 0x00007003000085a7 */ /* 0x000e64000800007f */
[----:B-1----:R-:W-:Y:S05]  /*15870*/  @!P0 BRA `(.L_x_588) ;  /* 0xfffffffc00f08947 */ /* 0x002fea000383ffff */
[----:B------:R-:W-:Y:S05]  /*15880*/  BRA `(.L_x_628) ;  /* 0xffffffe8000c7947 */ /* 0x000fea000383ffff */
.L_x_592:
[----:B------:R-:W-:Y:S01]  /*15890*/  BSSY B1, `(.L_x_629) ;  /* 0x0000006000017945 */ /* 0x000fe20003800000 */
[----:B------:R-:W-:-:S07]  /*158a0*/  MOV R15, 0xffffffff ;  /* 0xffffffff000f7802 */ /* 0x000fce0000000f00 */
[----:B------:R-:W-:Y:S05]  /*158b0*/  WARPSYNC.COLLECTIVE R15, `(.L_x_630) ;  /* 0x000000000f0c7348 */ /* 0x000fea0003c00000 */
[----:B------:R-:W-:Y:S02]  /*158c0*/  ELECT P6, UR62, PT ;  /* 0x00000000003e782f */ /* 0x000fe400038c0000 */
[----:B------:R-:W-:Y:S01]  /*158d0*/  MOV R14, UR62 ;  /* 0x0000003e000e7c02 */ /* 0x000fe20008000f00 */
[----:B------:R-:W-:Y:S10]  /*158e0*/  ENDCOLLECTIVE ;  /* 0x000000000000791b */ /* 0x000ff40003800000 */
.L_x_630:
[----:B------:R-:W-:Y:S05]  /*158f0*/  BSYNC B1 ;  /* 0x0000000000017941 */ /* 0x000fea0003800000 */
.L_x_629:
[----:B------:R-:W-:Y:S05]  /*15900*/  BRA `(.L_x_631) ;  /* 0xffffffe800887947 */ /* 0x000fea000383ffff */
.L_x_595:
[----:B--2---:R2:W3:Y:S02]  /*15910*/  SYNCS.PHASECHK.TRANS64.TRYWAIT P1, [R20+URZ+0x20], R7 ;  /* 0x00002007140075a7 */ /* 0x0044e4000802017f */
[----:B---3--:R-:W-:Y:S05]  /*15920*/  @!P1 NANOSLEEP.SYNCS 0x989680 ;  /* 0x009896800000995d */ /* 0x008fea0003900000 */
[----:B------:R-:W3:Y:S02]  /*15930*/  @!P1 SYNCS.PHASECHK.TRANS64 P1, [R20+URZ+0x20], R7 ;  /* 0x00002007140095a7 */ /* 0x000ee4000802007f */
[----:B---3--:R-:W-:Y:S05]  /*15940*/  @!P1 BRA `(.L_x_595) ;  /* 0xfffffffc00f09947 */ /* 0x008fea000383ffff */
[----:B------:R-:W-:Y:S05]  /*15950*/  BRA `(.L_x_632) ;  /* 0xffffffe800bc7947 */ /* 0x000fea000383ffff */
.L_x_604:
[----:B------:R-:W-:Y:S01]  /*15960*/  BSSY B0, `(.L_x_633) ;  /* 0x0000006000007945 */ /* 0x000fe20003800000 */
[----:B------:R-:W-:-:S07]  /*15970*/  MOV R15, 0xffffffff ;  /* 0xffffffff000f7802 */ /* 0x000fce0000000f00 */
[----:B------:R-:W-:Y:S05]  /*15980*/  WARPSYNC.COLLECTIVE R15, `(.L_x_634) ;  /* 0x000000000f0c7348 */ /* 0x000fea0003c00000 */
[----:B------:R-:W-:Y:S02]  /*15990*/  ELECT P6, UR62, PT ;  /* 0x00000000003e782f */ /* 0x000fe400038c0000 */
[----:B------:R-:W-:Y:S01]  /*159a0*/  MOV R14, UR62 ;  /* 0x0000003e000e7c02 */ /* 0x000fe20008000f00 */
[----:B------:R-:W-:Y:S10]  /*159b0*/  ENDCOLLECTIVE ;  /* 0x000000000000791b */ /* 0x000ff40003800000 */
.L_x_634:
[----:B------:R-:W-:Y:S05]  /*159c0*/  BSYNC B0 ;  /* 0x0000000000007941 */ /* 0x000fea0003800000 */
.L_x_633:
[----:B------:R-:W-:Y:S05]  /*159d0*/  BRA `(.L_x_635) ;  /* 0xfffffff400187947 */ /* 0x000fea000383ffff */
.L_x_606:
[----:B-1----:R1:W2:Y:S02]  /*159e0*/  SYNCS.PHASECHK.TRANS64.TRYWAIT P0, [R7+URZ], R2 ;  /* 0x00000002070075a7 */ /* 0x0022a4000800017f */
[----:B--2---:R-:W-:Y:S05]  /*159f0*/  @!P0 NANOSLEEP.SYNCS 0x989680 ;  /* 0x009896800000895d */ /* 0x004fea0003900000 */
[----:B------:R-:W2:Y:S02]  /*15a00*/  @!P0 SYNCS.PHASECHK.TRANS64 P0, [R7+URZ], R2 ;  /* 0x00000002070085a7 */ /* 0x000ea4000800007f */
[----:B--2---:R-:W-:Y:S05]  /*15a10*/  @!P0 BRA `(.L_x_606) ;  /* 0xfffffffc00f08947 */ /* 0x004fea000383ffff */
[----:B------:R-:W-:Y:S05]  /*15a20*/  BRA `(.L_x_636) ;  /* 0xfffffff400547947 */ /* 0x000fea000383ffff */
.L_x_607:
[----:B-1----:R1:W2:Y:S02]  /*15a30*/  SYNCS.PHASECHK.TRANS64.TRYWAIT P0, [R9+URZ], R4 ;  /* 0x00000004090075a7 */ /* 0x0022a4000800017f */
[----:B--2---:R-:W-:Y:S05]  /*15a40*/  @!P0 NANOSLEEP.SYNCS 0x989680 ;  /* 0x009896800000895d */ /* 0x004fea0003900000 */
[----:B------:R-:W2:Y:S02]  /*15a50*/  @!P0 SYNCS.PHASECHK.TRANS64 P0, [R9+URZ], R4 ;  /* 0x00000004090085a7 */ /* 0x000ea4000800007f */
[----:B--2---:R-:W-:Y:S05]  /*15a60*/  @!P0 BRA `(.L_x_607) ;  /* 0xfffffffc00f08947 */ /* 0x004fea000383ffff */
[----:B------:R-:W-:Y:S05]  /*15a70*/  BRA `(.L_x_637) ;  /* 0xfffffff400647947 */ /* 0x000fea000383ffff */
.L_x_608:
[----:B--2---:R2:W3:Y:S02]  /*15a80*/  SYNCS.PHASECHK.TRANS64.TRYWAIT P0, [R6+URZ], R5 ;  /* 0x00000005060075a7 */ /* 0x0044e4000800017f */
[----:B---3--:R-:W-:Y:S05]  /*15a90*/  @!P0 NANOSLEEP.SYNCS 0x989680 ;  /* 0x009896800000895d */ /* 0x008fea0003900000 */
[----:B------:R-:W3:Y:S02]  /*15aa0*/  @!P0 SYNCS.PHASECHK.TRANS64 P0, [R6+URZ], R5 ;  /* 0x00000005060085a7 */ /* 0x000ee4000800007f */
[----:B---3--:R-:W-:Y:S05]  /*15ab0*/  @!P0 BRA `(.L_x_608) ;  /* 0xfffffffc00f08947 */ /* 0x008fea000383ffff */
[----:B------:R-:W-:Y:S05]  /*15ac0*/  BRA `(.L_x_638) ;  /* 0xfffffff4006c7947 */ /* 0x000fea000383ffff */
        .weak           $__internal_0_$__cuda_sm20_rcp_rn_f32_slowpath
        .type           $__internal_0_$__cuda_sm20_rcp_rn_f32_slowpath,@function
        .size           $__internal_0_$__cuda_sm20_rcp_rn_f32_slowpath,(.L_x_644 - $__internal_0_$__cuda_sm20_rcp_rn_f32_slowpath)
$__internal_0_$__cuda_sm20_rcp_rn_f32_slowpath:
[----:B------:R-:W-:Y:S01]  /*15ad0*/  SHF.L.U32 R3, R0, 0x1, RZ ;  /* 0x0000000100037819 */ /* 0x000fe200000006ff */
[----:B------:R-:W-:Y:S03]  /*15ae0*/  BSSY B0, `(.L_x_639) ;  /* 0x0000030000007945 */ /* 0x000fe60003800000 */
[----:B------:R-:W-:-:S04]  /*15af0*/  SHF.R.U32.HI R3, RZ, 0x18, R3 ;  /* 0x00000018ff037819 */ /* 0x000fc80000011603 */
[----:B------:R-:W-:-:S13]  /*15b00*/  ISETP.NE.U32.AND P2, PT, R3, RZ, PT ;  /* 0x000000ff0300720c */ /* 0x000fda0003f45070 */
[----:B------:R-:W-:Y:S05]  /*15b10*/  @P2 BRA `(.L_x_640) ;  /* 0x0000000000282947 */ /* 0x000fea0003800000 */
[----:B------:R-:W-:-:S05]  /*15b20*/  IMAD.SHL.U32 R3, R0, 0x2, RZ ;  /* 0x0000000200037824 */ /* 0x000fca00078e00ff */
[----:B------:R-:W-:-:S13]  /*15b30*/  ISETP.NE.AND P2, PT, R3, RZ, PT ;  /* 0x000000ff0300720c */ /* 0x000fda0003f45270 */
[----:B------:R-:W-:Y:S01]  /*15b40*/  @P2 FFMA R6, R0, 1.84467440737095516160e+19, RZ ;  /* 0x5f80000000062823 */ /* 0x000fe200000000ff */
[----:B------:R-:W-:Y:S08]  /*15b50*/  @!P2 MUFU.RCP R5, R0 ;  /* 0x000000000005a308 */ /* 0x000ff00000001000 */
[----:B------:R-:W1:Y:S02]  /*15b60*/  @P2 MUFU.RCP R3, R6 ;  /* 0x0000000600032308 */ /* 0x000e640000001000 */
[----:B-1----:R-:W-:-:S04]  /*15b70*/  @P2 FFMA R7, R6, R3, -1 ;  /* 0xbf80000006072423 */ /* 0x002fc80000000003 */
[----:B------:R-:W-:-:S04]  /*15b80*/  @P2 FADD.FTZ R8, -R7, -RZ ;  /* 0x800000ff07082221 */ /* 0x000fc80000010100 */
[----:B------:R-:W-:-:S04]  /*15b90*/  @P2 FFMA R3, R3, R8, R3 ;  /* 0x0000000803032223 */ /* 0x000fc80000000003 */
[----:B------:R-:W-:Y:S01]  /*15ba0*/  @P2 FFMA R5, R3, 1.84467440737095516160e+19, RZ ;  /* 0x5f80000003052823 */ /* 0x000fe200000000ff */
[----:B------:R-:W-:Y:S06]  /*15bb0*/  BRA `(.L_x_641) ;  /* 0x0000000000887947 */ /* 0x000fec0003800000 */
.L_x_640:
[----:B------:R-:W-:-:S04]  /*15bc0*/  IADD3 R5, R3, -0xfd, RZ ;  /* 0xffffff0303057810 */ /* 0x000fc80007ffe0ff */
[----:B------:R-:W-:-:S13]  /*15bd0*/  ISETP.GT.U32.AND P2, PT, R5, 0x1, PT ;  /* 0x000000010500780c */ /* 0x000fda0003f44070 */
[----:B------:R-:W-:Y:S05]  /*15be0*/  @P2 BRA `(.L_x_642) ;  /* 0x0000000000782947 */ /* 0x000fea0003800000 */
[----:B------:R-:W-:Y:S01]  /*15bf0*/  LOP3.LUT R168, R0, 0x7fffff, RZ, 0xc0, !PT ;  /* 0x007fffff00a87812 */ /* 0x000fe200078ec0ff */
[----:B------:R-:W-:Y:S01]  /*15c00*/  VIADD R3, R3, 0xffffff04 ;  /* 0xffffff0403037836 */ /* 0x000fe20000000000 */
[----:B------:R-:W-:Y:S02]  /*15c10*/  MOV R8, 0x3 ;  /* 0x0000000300087802 */ /* 0x000fe40000000f00 */
[----:B------:R-:W-:-:S04]  /*15c20*/  LOP3.LUT R168, R168, 0x3f800000, RZ, 0xfc, !PT ;  /* 0x3f800000a8a87812 */ /* 0x000fc800078efcff */
[----:B------:R-:W1:Y:S02]  /*15c30*/  MUFU.RCP R7, R168 ;  /* 0x000000a800077308 */ /* 0x000e640000001000 */
[----:B-1----:R-:W-:-:S04]  /*15c40*/  FFMA R162, R168, R7, -1 ;  /* 0xbf800000a8a27423 */ /* 0x002fc80000000007 */
[----:B------:R-:W-:-:S04]  /*15c50*/  FADD.FTZ R162, -R162, -RZ ;  /* 0x800000ffa2a27221 */ /* 0x000fc80000010100 */
[CCC-:B------:R-:W-:Y:S01]  /*15c60*/  FFMA.RM R6, R7.reuse, R162.reuse, R7.reuse ;  /* 0x000000a207067223 */ /* 0x1c0fe20000004007 */
[----:B------:R-:W-:Y:S01]  /*15c70*/  FFMA.RP R163, R7, R162, R7 ;  /* 0x000000a207a37223 */ /* 0x000fe20000008007 */
[----:B------:R-:W-:-:S03]  /*15c80*/  SHF.L.U32 R7, R8, R5, RZ ;  /* 0x0000000508077219 */ /* 0x000fc600000006ff */
[C---:B------:R-:W-:Y:S02]  /*15c90*/  LOP3.LUT R162, R6.reuse, 0x7fffff, RZ, 0xc0, !PT ;  /* 0x007fffff06a27812 */ /* 0x040fe400078ec0ff */
[----:B------:R-:W-:Y:S02]  /*15ca0*/  FSETP.NEU.FTZ.AND P2, PT, R6, R163, PT ;  /* 0x000000a30600720b */ /* 0x000fe40003f5d000 */
[----:B------:R-:W-:Y:S02]  /*15cb0*/  LOP3.LUT R6, R162, 0x800000, RZ, 0xfc, !PT ;  /* 0x00800000a2067812 */ /* 0x000fe400078efcff */
[----:B------:R-:W-:Y:S02]  /*15cc0*/  SEL R8, RZ, 0xffffffff, !P2 ;  /* 0xffffffffff087807 */ /* 0x000fe40005000000 */
[----:B------:R-:W-:Y:S02]  /*15cd0*/  LOP3.LUT R162, R7, R6, RZ, 0xc0, !PT ;  /* 0x0000000607a27212 */ /* 0x000fe400078ec0ff */
[----:B------:R-:W-:-:S02]  /*15ce0*/  IADD3 R8, -R8, RZ, RZ ;  /* 0x000000ff08087210 */ /* 0x000fc40007ffe1ff */
[-C--:B------:R-:W-:Y:S02]  /*15cf0*/  SHF.R.U32.HI R162, RZ, R5.reuse, R162 ;  /* 0x00000005ffa27219 */ /* 0x080fe400000116a2 */
[--C-:B------:R-:W-:Y:S02]  /*15d00*/  LOP3.LUT P3, RZ, R8, R5, R6.reuse, 0xf8, !PT ;  /* 0x0000000508ff7212 */ /* 0x100fe4000786f806 */
[C---:B------:R-:W-:Y:S02]  /*15d10*/  LOP3.LUT P2, RZ, R162.reuse, 0x1, RZ, 0xc0, !PT ;  /* 0x00000001a2ff7812 */ /* 0x040fe4000784c0ff */
[----:B------:R-:W-:Y:S02]  /*15d20*/  LOP3.LUT P4, RZ, R162, 0x2, RZ, 0xc0, !PT ;  /* 0x00000002a2ff7812 */ /* 0x000fe4000788c0ff */
[----:B------:R-:W-:Y:S02]  /*15d30*/  SHF.R.U32.HI R3, RZ, R3, R6 ;  /* 0x00000003ff037219 */ /* 0x000fe40000011606 */
[----:B------:R-:W-:-:S02]  /*15d40*/  PLOP3.LUT P2, PT, P2, P3, P4, 0xe0, 0x0 ;  /* 0x000000000000781c */ /* 0x000fc40001747c40 */
[----:B------:R-:W-:Y:S02]  /*15d50*/  LOP3.LUT P3, RZ, R0, 0x7fffff, RZ, 0xc0, !PT ;  /* 0x007fffff00ff7812 */ /* 0x000fe4000786c0ff */
[----:B------:R-:W-:-:S04]  /*15d60*/  SEL R5, RZ, 0x1, !P2 ;  /* 0x00000001ff057807 */ /* 0x000fc80005000000 */
[----:B------:R-:W-:-:S04]  /*15d70*/  IADD3 R5, -R5, RZ, RZ ;  /* 0x000000ff05057210 */ /* 0x000fc80007ffe1ff */
[----:B------:R-:W-:-:S13]  /*15d80*/  ISETP.GE.AND P2, PT, R5, RZ, PT ;  /* 0x000000ff0500720c */ /* 0x000fda0003f46270 */
[----:B------:R-:W-:-:S04]  /*15d90*/  @!P2 IADD3 R3, R3, 0x1, RZ ;  /* 0x000000010303a810 */ /* 0x000fc80007ffe0ff */
[----:B------:R-:W-:-:S04]  /*15da0*/  @!P3 SHF.L.U32 R3, R3, 0x1, RZ ;  /* 0x000000010303b819 */ /* 0x000fc800000006ff */
[----:B------:R-:W-:Y:S01]  /*15db0*/  LOP3.LUT R5, R3, 0x80000000, R0, 0xf8, !PT ;  /* 0x8000000003057812 */ /* 0x000fe200078ef800 */
[----:B------:R-:W-:Y:S06]  /*15dc0*/  BRA `(.L_x_641) ;  /* 0x0000000000047947 */ /* 0x000fec0003800000 */
.L_x_642:
[----:B------:R1:W2:Y:S02]  /*15dd0*/  MUFU.RCP R5, R0 ;  /* 0x0000000000057308 */ /* 0x0002a40000001000 */
.L_x_641:
[----:B------:R-:W-:Y:S05]  /*15de0*/  BSYNC B0 ;  /* 0x0000000000007941 */ /* 0x000fea0003800000 */
.L_x_639:
[----:B-12---:R-:W-:Y:S02]  /*15df0*/  MOV R0, R5 ;  /* 0x0000000500007202 */ /* 0x006fe40000000f00 */
[----:B------:R-:W-:-:S04]  /*15e00*/  MOV R5, 0x0 ;  /* 0x0000000000057802 */ /* 0x000fc80000000f00 */
[----:B------:R-:W-:Y:S05]  /*15e10*/  RET.REL.NODEC R4 `(_ZN7cutlass13device_kernelINS_4gemm6kernel13GemmUniversalIN4cute5tupleIJiiiiEEENS1_10collective13CollectiveMmaINS1_34MainloopSm90TmaGmmaWarpSpecializedILi4ENS5_IJNS4_1CILi1EEESB_SB_EEENS1_35KernelTmaWarpSpecializedCooperativeEEENS5_IJNSA_ILi128EEENSA_ILi256EEENSA_ILi64EEEEEENS_10bfloat16_tENS5_IJlSB_lEEESJ_SK_NS4_8TiledMMAINS4_8MMA_AtomIJNS4_4SM904GMMA28MMA_64x256x16_F32BF16BF16_SSILNSO_5MajorE0ELSQ_0ELNSO_7ScaleInE1ELSR_1EEEEEENS4_6LayoutINS5_IJNSA_ILi2EEESB_SB_EEENS5_IJSB_NSA_ILi0EEESX_EEEEENS5_IJNS4_10UnderscoreES10_S10_EEEEENS4_13SM90_TMA_LOADENS4_14ComposedLayoutINS4_7SwizzleILi3ELi4ELi3EEENS4_18smem_ptr_flag_bitsILi16EEENSU_INS5_IJNSA_ILi8EEESH_EEENS5_IJSH_SB_EEEEEEEvNS4_8identityES13_S1D_vS1E_EENS_8epilogue10collective18CollectiveEpilogueINS1G_22Sm90TmaWarpSpecializedILi4ELi2ELi16ELb1ELb0EEEJSI_NS5_IJSF_NSA_ILi32EEEEEESJ_SK_SJ_SK_NS1G_6fusion15FusionCallbacksIS1K_NS1N_13LinCombEltActINS1G_6thread7SigmoidESJ_fSJ_fLNS_15FloatRoundStyleE2EEESI_S1M_JEEES13_NS14_INS15_ILi2ELi4ELi3EEES18_NSU_INS5_IJS19_S1L_EEENS5_IJS1L_SB_EEEEEEENS4_17SM75_U32x4_LDSM_NENS4_14SM90_TMA_STOREES1Z_NS4_17SM90_U32x4_STSM_NENS4_9Copy_AtomIJS22_NS_6half_tEEEEvEEEvvEEEEvNT_6ParamsE) ;  /* 0xfffffea004787950 */ /* 0x000fea0003c3ffff */
.L_x_643:
[----:B------:R-:W-:-:S00]  /*15e20*/  BRA `(.L_x_643) ;  /* 0xfffffffc00fc7947 */ /* 0x000fc0000383ffff */
[----:B------:R-:W-:-:S00]  /*15e30*/  NOP ;  /* 0x0000000000007918 */ /* 0x000fc00000000000 */
        /* <DEDUP_REMOVED lines=12> */
.L_x_644:


//--------------------- .nv.global.init           --------------------------
	.section	.nv.global.init,"aw",@progbits
.nv.global.init:
	.type		$str$22,@object
	.size		$str$22,($str$26 - $str$22)
$str$22:
        /*0000*/ 	.byte	0x6b, 0x5f, 0x74, 0x69, 0x6c, 0x65, 0x5f, 0x63, 0x6f, 0x75, 0x6e, 0x74, 0x20, 0x3e, 0x3d, 0x20
        /*0010*/ 	.byte	0x31, 0x00
	.type		$str$26,@object
	.size		$str$26,($str$27 - $str$26)
$str$26:
        /*0012*/ 	.byte	0x28, 0x61, 0x64, 0x64, 0x72, 0x65, 0x73, 0x73, 0x20, 0x26, 0x20, 0x6d, 0x61, 0x73, 0x6b, 0x29
        /*0022*/ 	.byte	0x20, 0x3d, 0x3d, 0x20, 0x30, 0x00
	.type		$str$27,@object
	.size		$str$27,($str$23 - $str$27)
$str$27:
        /*0028*/ 	.byte	0x2f, 0x74, 0x6d, 0x70, 0x2f, 0x63, 0x75, 0x74, 0x6c, 0x61, 0x73, 0x73, 0x5f, 0x73, 0x77, 0x65
        /*0038*/ 	.byte	0x65, 0x70, 0x5f, 0x73, 0x72, 0x63, 0x2f, 0x69, 0x6e, 0x63, 0x6c, 0x75, 0x64, 0x65, 0x2f, 0x63
        /*0048*/ 	.byte	0x75, 0x74, 0x65, 0x2f, 0x70, 0x6f, 0x69, 0x6e, 0x74, 0x65, 0x72, 0x5f, 0x66, 0x6c, 0x61, 0x67
        /*0058*/ 	.byte	0x67, 0x65, 0x64, 0x2e, 0x68, 0x70, 0x70, 0x00
	.type		$str$23,@object
	.size		$str$23,(__unnamed_2 - $str$23)
$str$23:
        /*0060*/ 	.byte	0x2f, 0x74, 0x6d, 0x70, 0x2f, 0x63, 0x75, 0x74, 0x6c, 0x61, 0x73, 0x73, 0x5f, 0x73, 0x77, 0x65
        /*0070*/ 	.byte	0x65, 0x70, 0x5f, 0x73, 0x72, 0x63, 0x2f, 0x69, 0x6e, 0x63, 0x6c, 0x75, 0x64, 0x65, 0x2f, 0x63
        /*0080*/ 	.byte	0x75, 0x74, 0x6c, 0x61, 0x73, 0x73, 0x2f, 0x67, 0x65, 0x6d, 0x6d, 0x2f, 0x63, 0x6f, 0x6c, 0x6c
        /*0090*/ 	.byte	0x65, 0x63, 0x74, 0x69, 0x76, 0x65, 0x2f, 0x73, 0x6d, 0x39, 0x30, 0x5f, 0x6d, 0x6d, 0x61, 0x5f
        /*00a0*/ 	.byte	0x74, 0x6d, 0x61, 0x5f, 0x67, 0x6d, 0x6d, 0x61, 0x5f, 0x73, 0x73, 0x5f, 0x77, 0x61, 0x72, 0x70
        /*00b0*/ 	.byte	0x73, 0x70, 0x65, 0x63, 0x69, 0x61, 0x6c, 0x69, 0x7a, 0x65, 0x64, 0x2e, 0x68, 0x70, 0x70, 0x00
	.type		__unnamed_2,@object
	.size		__unnamed_2,(__unnamed_1 - __unnamed_2)
__unnamed_2:
        /*00c0*/ 	.byte	0x61, 0x75, 0x74, 0x6f, 0x20, 0x63, 0x75, 0x74, 0x65, 0x3a, 0x3a, 0x61, 0x73, 0x5f, 0x70, 0x6f
        /* <DEDUP_REMOVED lines=27> */
        /*0280*/ 	.byte	0x3c, 0x34, 0x30, 0x39, 0x36, 0x3e, 0x3e, 0x3e, 0x3e, 0x3e, 0x5d, 0x00
	.type		__unnamed_1,@object
	.size		__unnamed_1,(.L_0 - __unnamed_1)
__unnamed_1:
        /* <DEDUP_REMOVED lines=181> */
        /*0ddc*/ 	.byte	0x74, 0x69, 0x74, 0x79, 0x5d, 0x00
.L_0:


//--------------------- .nv.shared._ZN7cutlass13device_kernelINS_4gemm6kernel13GemmUniversalIN4cute5tupleIJiiiiEEENS1_10collective13CollectiveMmaINS1_34MainloopSm90TmaGmmaWarpSpecializedILi4ENS5_IJNS4_1CILi1EEESB_SB_EEENS1_35KernelTmaWarpSpecializedCooperativeEEENS5_IJNSA_ILi128EEENSA_ILi256EEENSA_ILi64EEEEEENS_10bfloat16_tENS5_IJlSB_lEEESJ_SK_NS4_8TiledMMAINS4_8MMA_AtomIJNS4_4SM904GMMA28MMA_64x256x16_F32BF16BF16_SSILNSO_5MajorE0ELSQ_0ELNSO_7ScaleInE1ELSR_1EEEEEENS4_6LayoutINS5_IJNSA_ILi2EEESB_SB_EEENS5_IJSB_NSA_ILi0EEESX_EEEEENS5_IJNS4_10UnderscoreES10_S10_EEEEENS4_13SM90_TMA_LOADENS4_14ComposedLayoutINS4_7SwizzleILi3ELi4ELi3EEENS4_18smem_ptr_flag_bitsILi16EEENSU_INS5_IJNSA_ILi8EEESH_EEENS5_IJSH_SB_EEEEEEEvNS4_8identityES13_S1D_vS1E_EENS_8epilogue10collective18CollectiveEpilogueINS1G_22Sm90TmaWarpSpecializedILi4ELi2ELi16ELb1ELb0EEEJSI_NS5_IJSF_NSA_ILi32EEEEEESJ_SK_SJ_SK_NS1G_6fusion15FusionCallbacksIS1K_NS1N_13LinCombEltActINS1G_6thread7SigmoidESJ_fSJ_fLNS_15FloatRoundStyleE2EEESI_S1M_JEEES13_NS14_INS15_ILi2ELi4ELi3EEES18_NSU_INS5_IJS19_S1L_EEENS5_IJS1L_SB_EEEEEEENS4_17SM75_U32x4_LDSM_NENS4_14SM90_TMA_STOREES1Z_NS4_17SM90_U32x4_STSM_NENS4_9Copy_AtomIJS22_NS_6half_tEEEEvEEEvvEEEEvNT_6ParamsE --------------------------
	.section	.nv.shared._ZN7cutlass13device_kernelINS_4gemm6kernel13GemmUniversalIN4cute5tupleIJiiiiEEENS1_10collective13CollectiveMmaINS1_34MainloopSm90TmaGmmaWarpSpecializedILi4ENS5_IJNS4_1CILi1EEESB_SB_EEENS1_35KernelTmaWarpSpecializedCooperativeEEENS5_IJNSA_ILi128EEENSA_ILi256EEENSA_ILi64EEEEEENS_10bfloat16_tENS5_IJlSB_lEEESJ_SK_NS4_8TiledMMAINS4_8MMA_AtomIJNS4_4SM904GMMA28MMA_64x256x16_F32BF16BF16_SSILNSO_5MajorE0ELSQ_0ELNSO_7ScaleInE1ELSR_1EEEEEENS4_6LayoutINS5_IJNSA_ILi2EEESB_SB_EEENS5_IJSB_NSA_ILi0EEESX_EEEEENS5_IJNS4_10UnderscoreES10_S10_EEEEENS4_13SM90_TMA_LOADENS4_14ComposedLayoutINS4_7SwizzleILi3ELi4ELi3EEENS4_18smem_ptr_flag_bitsILi16EEENSU_INS5_IJNSA_ILi8EEESH_EEENS5_IJSH_SB_EEEEEEEvNS4_8identityES13_S1D_vS1E_EENS_8epilogue10collective18CollectiveEpilogueINS1G_22Sm90TmaWarpSpecializedILi4ELi2ELi16ELb1ELb0EEEJSI_NS5_IJSF_NSA_ILi32EEEEEESJ_SK_SJ_SK_NS1G_6fusion15FusionCallbacksIS1K_NS1N_13LinCombEltActINS1G_6thread7SigmoidESJ_fSJ_fLNS_15FloatRoundStyleE2EEESI_S1M_JEEES13_NS14_INS15_ILi2ELi4ELi3EEES18_NSU_INS5_IJS19_S1L_EEENS5_IJS1L_SB_EEEEEEENS4_17SM75_U32x4_LDSM_NENS4_14SM90_TMA_STOREES1Z_NS4_17SM90_U32x4_STSM_NENS4_9Copy_AtomIJS22_NS_6half_tEEEEvEEEvvEEEEvNT_6ParamsE,"aw",@nobits
	.sectionflags	@""
	.align	16
	.zero		1024


//--------------------- .nv.shared.reserved.0     --------------------------
	.section	.nv.shared.reserved.0,"aw",@nobits
	.weak		__nv_reservedSMEM_offset_0_alias
	.size		__nv_reservedSMEM_offset_0_alias, 0, 0
	.other		__nv_reservedSMEM_offset_0_alias,@"STO_CUDA_RESERVED_SHARED STV_DEFAULT"
__nv_reservedSMEM_offset_0_alias:
	.zero		0


//--------------------- .nv.global                --------------------------
	.section	.nv.global,"aw",@nobits
.nv.global:
	.type		_ZN39_INTERNAL_41713525_4_k_cu_16de95dd_26164cute1_E,@object
	.size		_ZN39_INTERNAL_41713525_4_k_cu_16de95dd_26164cute1_E,(_ZN39_INTERNAL_41713525_4_k_cu_16de95dd_26164cuda3std3__45__cpo6cbeginE - _ZN39_INTERNAL_41713525_4_k_cu_16de95dd_26164cute1_E)
_ZN39_INTERNAL_41713525_4_k_cu_16de95dd_26164cute1_E:
	.zero		1
	.type		_ZN39_INTERNAL_41713525_4_k_cu_16de95dd_26164cuda3std3__45__cpo6cbeginE,@object
	.size		_ZN39_INTERNAL_41713525_4_k_cu_16de95dd_26164cuda3std3__45__cpo6cbeginE,(_ZN39_INTERNAL_41713525_4_k_cu_16de95dd_26164cuda3std3__48in_placeE - _ZN39_INTERNAL_41713525_4_k_cu_16de95dd_26164cuda3std3__45__cpo6cbeginE)
_ZN39_INTERNAL_41713525_4_k_cu_16de95dd_26164cuda3std3__45__cpo6cbeginE:
	.zero		1
	.type		_ZN39_INTERNAL_41713525_4_k_cu_16de95dd_26164cuda3std3__48in_placeE,@object
	.size		_ZN39_INTERNAL_41713525_4_k_cu_16de95dd_26164cuda3std3__48in_placeE,(_ZN39_INTERNAL_41713525_4_k_cu_16de95dd_26164cuda3std6ranges3__45__cpo9iter_moveE - _ZN39_INTERNAL_41713525_4_k_cu_16de95dd_26164cuda3std3__48in_placeE)
_ZN39_INTERNAL_41713525_4_k_cu_16de95dd_26164cuda3std3__48in_placeE:
	.zero		1
	.type		_ZN39_INTERNAL_41713525_4_k_cu_16de95dd_26164cuda3std6ranges3__45__cpo9iter_moveE,@object
	.size		_ZN39_INTERNAL_41713525_4_k_cu_16de95dd_26164cuda3std6ranges3__45__cpo9iter_moveE,(_ZN39_INTERNAL_41713525_4_k_cu_16de95dd_26164cuda3std3__45__cpo5beginE - _ZN39_INTERNAL_41713525_4_k_cu_16de95dd_26164cuda3std6ranges3__45__cpo9iter_moveE)
_ZN39_INTERNAL_41713525_4_k_cu_16de95dd_26164cuda3std6ranges3__45__cpo9iter_moveE:
	.zero		1
	.type		_ZN39_INTERNAL_41713525_4_k_cu_16de95dd_26164cuda3std3__45__cpo5beginE,@object
	.size		_ZN39_INTERNAL_41713525_4_k_cu_16de95dd_26164cuda3std3__45__cpo5beginE,(_ZN39_INTERNAL_41713525_4_k_cu_16de95dd_26164cuda3std3__441_GLOBAL__N__41713525_4_k_cu_16de95dd_26166ignoreE - _ZN39_INTERNAL_41713525_4_k_cu_16de95dd_26164cuda3std3__45__cpo5beginE)
_ZN39_INTERNAL_41713525_4_k_cu_16de95dd_26164cuda3std3__45__cpo5beginE:
	.zero		1
	.type		_ZN39_INTERNAL_41713525_4_k_cu_16de95dd_26164cuda3std3__441_GLOBAL__N__41713525_4_k_cu_16de95dd_26166ignoreE,@object
	.size		_ZN39_INTERNAL_41713525_4_k_cu_16de95dd_26164cuda3std3__441_GLOBAL__N__41713525_4_k_cu_16de95dd_26166ignoreE,(_ZN39_INTERNAL_41713525_4_k_cu_16de95dd_26164cute7productE - _ZN39_INTERNAL_41713525_4_k_cu_16de95dd_26164cuda3std3__441_GLOBAL__N__41713525_4_k_cu_16de95dd_26166ignoreE)
_ZN39_INTERNAL_41713525_4_k_cu_16de95dd_26164cuda3std3__441_GLOBAL__N__41713525_4_k_cu_16de95dd_26166ignoreE:
	.zero		1
	.type		_ZN39_INTERNAL_41713525_4_k_cu_16de95dd_26164cute7productE,@object
	.size		_ZN39_INTERNAL_41713525_4_k_cu_16de95dd_26164cute7productE,(_ZN39_INTERNAL_41713525_4_k_cu_16de95dd_26164cuda3std3__45__cpo3endE - _ZN39_INTERNAL_41713525_4_k_cu_16de95dd_26164cute7productE)
_ZN39_INTERNAL_41713525_4_k_cu_16de95dd_26164cute7productE:
	.zero		1
	.type		_ZN39_INTERNAL_41713525_4_k_cu_16de95dd_26164cuda3std3__45__cpo3endE,@object
	.size		_ZN39_INTERNAL_41713525_4_k_cu_16de95dd_26164cuda3std3__45__cpo3endE,(_ZN39_INTERNAL_41713525_4_k_cu_16de95dd_26164cuda3std3__419piecewise_constructE - _ZN39_INTERNAL_41713525_4_k_cu_16de95dd_26164cuda3std3__45__cpo3endE)
_ZN39_INTERNAL_41713525_4_k_cu_16de95dd_26164cuda3std3__45__cpo3endE:
	.zero		1
	.type		_ZN39_INTERNAL_41713525_4_k_cu_16de95dd_26164cuda3std3__419piecewise_constructE,@object
	.size		_ZN39_INTERNAL_41713525_4_k_cu_16de95dd_26164cuda3std3__419piecewise_constructE,(_ZN39_INTERNAL_41713525_4_k_cu_16de95dd_26164cuda3std3__45__cpo4cendE - _ZN39_INTERNAL_41713525_4_k_cu_16de95dd_26164cuda3std3__419piecewise_constructE)
_ZN39_INTERNAL_41713525_4_k_cu_16de95dd_26164cuda3std3__419piecewise_constructE:
	.zero		1
	.type		_ZN39_INTERNAL_41713525_4_k_cu_16de95dd_26164cuda3std3__45__cpo4cendE,@object
	.size		_ZN39_INTERNAL_41713525_4_k_cu_16de95dd_26164cuda3std3__45__cpo4cendE,(_ZN39_INTERNAL_41713525_4_k_cu_16de95dd_26164cuda3std6ranges3__45__cpo4swapE - _ZN39_INTERNAL_41713525_4_k_cu_16de95dd_26164cuda3std3__45__cpo4cendE)
_ZN39_INTERNAL_41713525_4_k_cu_16de95dd_26164cuda3std3__45__cpo4cendE:
	.zero		1
	.type		_ZN39_INTERNAL_41713525_4_k_cu_16de95dd_26164cuda3std6ranges3__45__cpo4swapE,@object
	.size		_ZN39_INTERNAL_41713525_4_k_cu_16de95dd_26164cuda3std6ranges3__45__cpo4swapE,(.L_9 - _ZN39_INTERNAL_41713525_4_k_cu_16de95dd_26164cuda3std6ranges3__45__cpo4swapE)
_ZN39_INTERNAL_41713525_4_k_cu_16de95dd_26164cuda3std6ranges3__45__cpo4swapE:
	.zero		1
.L_9:


//--------------------- .nv.constant0._ZN7cutlass13device_kernelINS_4gemm6kernel13GemmUniversalIN4cute5tupleIJiiiiEEENS1_10collective13CollectiveMmaINS1_34MainloopSm90TmaGmmaWarpSpecializedILi4ENS5_IJNS4_1CILi1EEESB_SB_EEENS1_35KernelTmaWarpSpecializedCooperativeEEENS5_IJNSA_ILi128EEENSA_ILi256EEENSA_ILi64EEEEEENS_10bfloat16_tENS5_IJlSB_lEEESJ_SK_NS4_8TiledMMAINS4_8MMA_AtomIJNS4_4SM904GMMA28MMA_64x256x16_F32BF16BF16_SSILNSO_5MajorE0ELSQ_0ELNSO_7ScaleInE1ELSR_1EEEEEENS4_6LayoutINS5_IJNSA_ILi2EEESB_SB_EEENS5_IJSB_NSA_ILi0EEESX_EEEEENS5_IJNS4_10UnderscoreES10_S10_EEEEENS4_13SM90_TMA_LOADENS4_14ComposedLayoutINS4_7SwizzleILi3ELi4ELi3EEENS4_18smem_ptr_flag_bitsILi16EEENSU_INS5_IJNSA_ILi8EEESH_EEENS5_IJSH_SB_EEEEEEEvNS4_8identityES13_S1D_vS1E_EENS_8epilogue10collective18CollectiveEpilogueINS1G_22Sm90TmaWarpSpecializedILi4ELi2ELi16ELb1ELb0EEEJSI_NS5_IJSF_NSA_ILi32EEEEEESJ_SK_SJ_SK_NS1G_6fusion15FusionCallbacksIS1K_NS1N_13LinCombEltActINS1G_6thread7SigmoidESJ_fSJ_fLNS_15FloatRoundStyleE2EEESI_S1M_JEEES13_NS14_INS15_ILi2ELi4ELi3EEES18_NSU_INS5_IJS19_S1L_EEENS5_IJS1L_SB_EEEEEEENS4_17SM75_U32x4_LDSM_NENS4_14SM90_TMA_STOREES1Z_NS4_17SM90_U32x4_STSM_NENS4_9Copy_AtomIJS22_NS_6half_tEEEEvEEEvvEEEEvNT_6ParamsE --------------------------
	.section	.nv.constant0._ZN7cutlass13device_kernelINS_4gemm6kernel13GemmUniversalIN4cute5tupleIJiiiiEEENS1_10collective13CollectiveMmaINS1_34MainloopSm90TmaGmmaWarpSpecializedILi4ENS5_IJNS4_1CILi1EEESB_SB_EEENS1_35KernelTmaWarpSpecializedCooperativeEEENS5_IJNSA_ILi128EEENSA_ILi256EEENSA_ILi64EEEEEENS_10bfloat16_tENS5_IJlSB_lEEESJ_SK_NS4_8TiledMMAINS4_8MMA_AtomIJNS4_4SM904GMMA28MMA_64x256x16_F32BF16BF16_SSILNSO_5MajorE0ELSQ_0ELNSO_7ScaleInE1ELSR_1EEEEEENS4_6LayoutINS5_IJNSA_ILi2EEESB_SB_EEENS5_IJSB_NSA_ILi0EEESX_EEEEENS5_IJNS4_10UnderscoreES10_S10_EEEEENS4_13SM90_TMA_LOADENS4_14ComposedLayoutINS4_7SwizzleILi3ELi4ELi3EEENS4_18smem_ptr_flag_bitsILi16EEENSU_INS5_IJNSA_ILi8EEESH_EEENS5_IJSH_SB_EEEEEEEvNS4_8identityES13_S1D_vS1E_EENS_8epilogue10collective18CollectiveEpilogueINS1G_22Sm90TmaWarpSpecializedILi4ELi2ELi16ELb1ELb0EEEJSI_NS5_IJSF_NSA_ILi32EEEEEESJ_SK_SJ_SK_NS1G_6fusion15FusionCallbacksIS1K_NS1N_13LinCombEltActINS1G_6thread7SigmoidESJ_fSJ_fLNS_15FloatRoundStyleE2EEESI_S1M_JEEES13_NS14_INS15_ILi2ELi4ELi3EEES18_NSU_INS5_IJS19_S1L_EEENS5_IJS1L_SB_EEEEEEENS4_17SM75_U32x4_LDSM_NENS4_14SM90_TMA_STOREES1Z_NS4_17SM90_U32x4_STSM_NENS4_9Copy_AtomIJS22_NS_6half_tEEEEvEEEvvEEEEvNT_6ParamsE,"a",@progbits
	.sectionflags	@""
	.align	4
.nv.constant0._ZN7cutlass13device_kernelINS_4gemm6kernel13GemmUniversalIN4cute5tupleIJiiiiEEENS1_10collective13CollectiveMmaINS1_34MainloopSm90TmaGmmaWarpSpecializedILi4ENS5_IJNS4_1CILi1EEESB_SB_EEENS1_35KernelTmaWarpSpecializedCooperativeEEENS5_IJNSA_ILi128EEENSA_ILi256EEENSA_ILi64EEEEEENS_10bfloat16_tENS5_IJlSB_lEEESJ_SK_NS4_8TiledMMAINS4_8MMA_AtomIJNS4_4SM904GMMA28MMA_64x256x16_F32BF16BF16_SSILNSO_5MajorE0ELSQ_0ELNSO_7ScaleInE1ELSR_1EEEEEENS4_6LayoutINS5_IJNSA_ILi2EEESB_SB_EEENS5_IJSB_NSA_ILi0EEESX_EEEEENS5_IJNS4_10UnderscoreES10_S10_EEEEENS4_13SM90_TMA_LOADENS4_14ComposedLayoutINS4_7SwizzleILi3ELi4ELi3EEENS4_18smem_ptr_flag_bitsILi16EEENSU_INS5_IJNSA_ILi8EEESH_EEENS5_IJSH_SB_EEEEEEEvNS4_8identityES13_S1D_vS1E_EENS_8epilogue10collective18CollectiveEpilogueINS1G_22Sm90TmaWarpSpecializedILi4ELi2ELi16ELb1ELb0EEEJSI_NS5_IJSF_NSA_ILi32EEEEEESJ_SK_SJ_SK_NS1G_6fusion15FusionCallbacksIS1K_NS1N_13LinCombEltActINS1G_6thread7SigmoidESJ_fSJ_fLNS_15FloatRoundStyleE2EEESI_S1M_JEEES13_NS14_INS15_ILi2ELi4ELi3EEES18_NSU_INS5_IJS19_S1L_EEENS5_IJS1L_SB_EEEEEEENS4_17SM75_U32x4_LDSM_NENS4_14SM90_TMA_STOREES1Z_NS4_17SM90_U32x4_STSM_NENS4_9Copy_AtomIJS22_NS_6half_tEEEEvEEEvvEEEEvNT_6ParamsE:
	.zero		2432


//--------------------- SYMBOLS --------------------------

	.type		.nv.reservedSmem.offset0,@object
	.size		.nv.reservedSmem.offset0,0x4
	.type		__assertfail,@function
